// auto-generated by cutlass_sweep.gemm — config: {"arch": "sm_100", "cluster_m": 4, "cluster_n": 2, "dtype": "e4m3", "dtype_b": "e4m3", "layout": "nt", "stages": 0, "tile_k": 32, "tile_m": 128, "tile_n": 256}
#include "cutlass/cutlass.h"
#include "cutlass/gemm/collective/collective_builder.hpp"
#include "cutlass/gemm/device/gemm_universal_adapter.h"
#include "cutlass/gemm/kernel/gemm_universal.hpp"
#include "cutlass/epilogue/collective/collective_builder.hpp"

using ElemA = cutlass::float_e4m3_t;
using ElemB = cutlass::float_e4m3_t;
using ElemCD = cutlass::float_e4m3_t;
using Acc  = float;
using TileShape    = cute::Shape<cute::_128, cute::_256, cute::_32>;
using ClusterShape = cute::Shape<cute::_4, cute::_2, cute::_1>;

using CollectiveEpilogue = typename cutlass::epilogue::collective::CollectiveBuilder<
    cutlass::arch::Sm100, cutlass::arch::OpClassTensorOp,
    TileShape, ClusterShape,
    cutlass::epilogue::collective::EpilogueTileAuto,
    Acc, Acc,
    ElemCD, cutlass::layout::RowMajor, 128 / cutlass::sizeof_bits<ElemCD>::value,
    ElemCD, cutlass::layout::RowMajor, 128 / cutlass::sizeof_bits<ElemCD>::value,
    cutlass::epilogue::collective::EpilogueScheduleAuto
  >::CollectiveOp;

using CollectiveMainloop = typename cutlass::gemm::collective::CollectiveBuilder<
    cutlass::arch::Sm100, cutlass::arch::OpClassTensorOp,
    ElemA, cutlass::layout::RowMajor, 128 / cutlass::sizeof_bits<ElemA>::value,
    ElemB, cutlass::layout::ColumnMajor, 128 / cutlass::sizeof_bits<ElemB>::value,
    Acc,
    TileShape, ClusterShape,
    cutlass::gemm::collective::StageCountAutoCarveout<static_cast<int>(sizeof(typename CollectiveEpilogue::SharedStorage))>,
    cutlass::gemm::collective::KernelScheduleAuto
  >::CollectiveOp;

using GemmKernel = cutlass::gemm::kernel::GemmUniversal<
    cute::Shape<int,int,int,int>,
    CollectiveMainloop,
    CollectiveEpilogue
>;
using Gemm = cutlass::gemm::device::GemmUniversalAdapter<GemmKernel>;

// Force the device kernel symbol into the cubin without needing a host main.
auto* _anchor = &cutlass::device_kernel<GemmKernel>;


// ===== COMPILED SASS (sm_100a) =====

	.target	sm_100a

	.elftype	@"ET_EXEC"


//--------------------- .note.nv.tkinfo           --------------------------
	.section	.note.nv.tkinfo,"",@"SHT_NOTE"
	.sectionflags	@"SHF_NOTE_NV_TKINFO"
	.tkinfo
        /*0018*/ 	.word	0x00000002
        /*0030*/ 	.string	""
        /*0030*/ 	.string	"ptxas"
        /*0030*/ 	.string	"Cuda compilation tools, release 13.0, V13.0.88"
        /*0030*/ 	.string	"Build cuda_13.0.r13.0/compiler.36424714_0"
        /*0030*/ 	.string	"-arch sm_100a -m 64 "



//--------------------- .note.nv.cuinfo           --------------------------
	.section	.note.nv.cuinfo,"",@"SHT_NOTE"
	.sectionflags	@"SHF_NOTE_NV_CUINFO"
        /*0018*/ 	.short	0x0002
        /*001a*/ 	.short	0x0064
        /*001c*/ 	.short	0x0082
	.zero		2


//--------------------- .nv.info                  --------------------------
	.section	.nv.info,"",@"SHT_CUDA_INFO"
	.align	4


	//----- nvinfo : EIATTR_REGCOUNT
	.align		4
        /*0000*/ 	.byte	0x04, 0x2f
        /*0002*/ 	.short	(.L_20 - .L_19)
	.align		4
.L_19:
        /*0004*/ 	.word	index@(_ZN7cutlass13device_kernelINS_4gemm6kernel13GemmUniversalIN4cute5tupleIJiiiiEEENS1_10collective13CollectiveMmaINS1_35MainloopSm100TmaUmmaWarpSpecializedILi33ELi2ELi4ENS5_IJNS4_1CILi4EEENSA_ILi2EEENSA_ILi1EEEEEEEENS5_IJNSA_ILi128EEENSA_ILi256EEENSA_ILi32EEEEEENS_12float_e4m3_tENS5_IJlSD_lEEESK_SL_NS4_8TiledMMAINS4_8MMA_AtomIJNS4_10MMA_TraitsINS4_25SM100_MMA_F8F6F4_2x1SM_SSEJSK_SK_fSG_SH_NS4_17integral_constantINS4_4UMMA5MajorELSS_0EEEST_NSQ_INSR_7ScaleInELSU_0EEESV_EEEEEENS4_6LayoutINS5_IJSD_SD_SD_EEENS5_IJNSA_ILi0EEES10_S10_EEEEENS5_IJNS4_10UnderscoreES13_S13_EEEEENS4_28SM100_TMA_2SM_LOAD_MULTICASTENS4_14ComposedLayoutINS4_7SwizzleILi1ELi4ELi3EEENS4_18smem_ptr_flag_bitsILi8EEENSY_INS5_IJNSA_ILi8EEESI_EEENS5_IJSI_SD_EEEEEEEvNS4_8identityES16_S1G_vS1H_EENS_8epilogue10collective18CollectiveEpilogueINS1J_23Sm100TmaWarpSpecializedILi4ELi2ELi32ELb0ELb0EEEJNS5_IJNSA_ILi64EEESH_SI_EEENS5_IJNSY_IS1O_SD_EENSY_INS5_IJSI_SC_EEENS5_IJSD_SG_EEEEEEEESK_SL_SK_SL_NS1J_6fusion15FusionCallbacksIS1N_NS1V_17LinearCombinationISK_fSK_fLNS_15FloatRoundStyleE2EEES1P_S1U_JEEENS4_5SM1004TMEM4LOAD26SM100_TMEM_LOAD_32dp32b32xENS4_13SM90_TMA_LOADES1G_NS4_39AutoVectorizingCopyWithAssumedAlignmentILi128EEENS4_14SM90_TMA_STOREES1G_S27_S27_EEEvvEEEEvNT_6ParamsE)
        /*0008*/ 	.word	0x00000075


	//----- nvinfo : EIATTR_FRAME_SIZE
	.align		4
.L_20:
        /*000c*/ 	.byte	0x04, 0x11
        /*000e*/ 	.short	(.L_22 - .L_21)
	.align		4
.L_21:
        /*0010*/ 	.word	index@($__internal_2_$__cuda_sm10x_tcgen05_guardrail_trap_unallocated_columns_being_dealloced)
        /*0014*/ 	.word	0x00000000


	//----- nvinfo : EIATTR_FRAME_SIZE
	.align		4
.L_22:
        /*0018*/ 	.byte	0x04, 0x11
        /*001a*/ 	.short	(.L_24 - .L_23)
	.align		4
.L_23:
        /*001c*/ 	.word	index@($__internal_1_$__cuda_sm10x_tcgen05_guardrail_trap_phase_invalid_during_alloc)
        /*0020*/ 	.word	0x00000000


	//----- nvinfo : EIATTR_FRAME_SIZE
	.align		4
.L_24:
        /*0024*/ 	.byte	0x04, 0x11
        /*0026*/ 	.short	(.L_26 - .L_25)
	.align		4
.L_25:
        /*0028*/ 	.word	index@($__internal_0_$__cuda_sm10x_tcgen05_guardrail_trap_col_being_dealloced_not_returned_by_alloc)
        /*002c*/ 	.word	0x00000000


	//----- nvinfo : EIATTR_FRAME_SIZE
	.align		4
.L_26:
        /*0030*/ 	.byte	0x04, 0x11
        /*0032*/ 	.short	(.L_28 - .L_27)
	.align		4
.L_27:
        /*0034*/ 	.word	index@(_ZN7cutlass13device_kernelINS_4gemm6kernel13GemmUniversalIN4cute5tupleIJiiiiEEENS1_10collective13CollectiveMmaINS1_35MainloopSm100TmaUmmaWarpSpecializedILi33ELi2ELi4ENS5_IJNS4_1CILi4EEENSA_ILi2EEENSA_ILi1EEEEEEEENS5_IJNSA_ILi128EEENSA_ILi256EEENSA_ILi32EEEEEENS_12float_e4m3_tENS5_IJlSD_lEEESK_SL_NS4_8TiledMMAINS4_8MMA_AtomIJNS4_10MMA_TraitsINS4_25SM100_MMA_F8F6F4_2x1SM_SSEJSK_SK_fSG_SH_NS4_17integral_constantINS4_4UMMA5MajorELSS_0EEEST_NSQ_INSR_7ScaleInELSU_0EEESV_EEEEEENS4_6LayoutINS5_IJSD_SD_SD_EEENS5_IJNSA_ILi0EEES10_S10_EEEEENS5_IJNS4_10UnderscoreES13_S13_EEEEENS4_28SM100_TMA_2SM_LOAD_MULTICASTENS4_14ComposedLayoutINS4_7SwizzleILi1ELi4ELi3EEENS4_18smem_ptr_flag_bitsILi8EEENSY_INS5_IJNSA_ILi8EEESI_EEENS5_IJSI_SD_EEEEEEEvNS4_8identityES16_S1G_vS1H_EENS_8epilogue10collective18CollectiveEpilogueINS1J_23Sm100TmaWarpSpecializedILi4ELi2ELi32ELb0ELb0EEEJNS5_IJNSA_ILi64EEESH_SI_EEENS5_IJNSY_IS1O_SD_EENSY_INS5_IJSI_SC_EEENS5_IJSD_SG_EEEEEEEESK_SL_SK_SL_NS1J_6fusion15FusionCallbacksIS1N_NS1V_17LinearCombinationISK_fSK_fLNS_15FloatRoundStyleE2EEES1P_S1U_JEEENS4_5SM1004TMEM4LOAD26SM100_TMEM_LOAD_32dp32b32xENS4_13SM90_TMA_LOADES1G_NS4_39AutoVectorizingCopyWithAssumedAlignmentILi128EEENS4_14SM90_TMA_STOREES1G_S27_S27_EEEvvEEEEvNT_6ParamsE)
        /*0038*/ 	.word	0x00000000


	//----- nvinfo : EIATTR_MIN_STACK_SIZE
	.align		4
.L_28:
        /*003c*/ 	.byte	0x04, 0x12
        /*003e*/ 	.short	(.L_30 - .L_29)
	.align		4
.L_29:
        /*0040*/ 	.word	index@(_ZN7cutlass13device_kernelINS_4gemm6kernel13GemmUniversalIN4cute5tupleIJiiiiEEENS1_10collective13CollectiveMmaINS1_35MainloopSm100TmaUmmaWarpSpecializedILi33ELi2ELi4ENS5_IJNS4_1CILi4EEENSA_ILi2EEENSA_ILi1EEEEEEEENS5_IJNSA_ILi128EEENSA_ILi256EEENSA_ILi32EEEEEENS_12float_e4m3_tENS5_IJlSD_lEEESK_SL_NS4_8TiledMMAINS4_8MMA_AtomIJNS4_10MMA_TraitsINS4_25SM100_MMA_F8F6F4_2x1SM_SSEJSK_SK_fSG_SH_NS4_17integral_constantINS4_4UMMA5MajorELSS_0EEEST_NSQ_INSR_7ScaleInELSU_0EEESV_EEEEEENS4_6LayoutINS5_IJSD_SD_SD_EEENS5_IJNSA_ILi0EEES10_S10_EEEEENS5_IJNS4_10UnderscoreES13_S13_EEEEENS4_28SM100_TMA_2SM_LOAD_MULTICASTENS4_14ComposedLayoutINS4_7SwizzleILi1ELi4ELi3EEENS4_18smem_ptr_flag_bitsILi8EEENSY_INS5_IJNSA_ILi8EEESI_EEENS5_IJSI_SD_EEEEEEEvNS4_8identityES16_S1G_vS1H_EENS_8epilogue10collective18CollectiveEpilogueINS1J_23Sm100TmaWarpSpecializedILi4ELi2ELi32ELb0ELb0EEEJNS5_IJNSA_ILi64EEESH_SI_EEENS5_IJNSY_IS1O_SD_EENSY_INS5_IJSI_SC_EEENS5_IJSD_SG_EEEEEEEESK_SL_SK_SL_NS1J_6fusion15FusionCallbacksIS1N_NS1V_17LinearCombinationISK_fSK_fLNS_15FloatRoundStyleE2EEES1P_S1U_JEEENS4_5SM1004TMEM4LOAD26SM100_TMEM_LOAD_32dp32b32xENS4_13SM90_TMA_LOADES1G_NS4_39AutoVectorizingCopyWithAssumedAlignmentILi128EEENS4_14SM90_TMA_STOREES1G_S27_S27_EEEvvEEEEvNT_6ParamsE)
        /*0044*/ 	.word	0x00000000
.L_30:


//--------------------- .nv.compat                --------------------------
	.section	.nv.compat,"",@"SHT_CUDA_COMPAT_INFO"
	.align	4
        /*0000*/ 	.byte	0x02, 0x09, 0x01, 0x00, 0x02, 0x02, 0x02, 0x00, 0x02, 0x05, 0x05, 0x00, 0x03, 0x07, 0x01, 0x01
        /*0010*/ 	.byte	0x02, 0x03, 0x01, 0x00, 0x02, 0x06, 0x01, 0x00, 0x04, 0x0b, 0x08, 0x00, 0x09, 0x00, 0x00, 0x00
        /*0020*/ 	.byte	0x00, 0x00, 0x00, 0x00


//--------------------- .nv.info._ZN7cutlass13device_kernelINS_4gemm6kernel13GemmUniversalIN4cute5tupleIJiiiiEEENS1_10collective13CollectiveMmaINS1_35MainloopSm100TmaUmmaWarpSpecializedILi33ELi2ELi4ENS5_IJNS4_1CILi4EEENSA_ILi2EEENSA_ILi1EEEEEEEENS5_IJNSA_ILi128EEENSA_ILi256EEENSA_ILi32EEEEEENS_12float_e4m3_tENS5_IJlSD_lEEESK_SL_NS4_8TiledMMAINS4_8MMA_AtomIJNS4_10MMA_TraitsINS4_25SM100_MMA_F8F6F4_2x1SM_SSEJSK_SK_fSG_SH_NS4_17integral_constantINS4_4UMMA5MajorELSS_0EEEST_NSQ_INSR_7ScaleInELSU_0EEESV_EEEEEENS4_6LayoutINS5_IJSD_SD_SD_EEENS5_IJNSA_ILi0EEES10_S10_EEEEENS5_IJNS4_10UnderscoreES13_S13_EEEEENS4_28SM100_TMA_2SM_LOAD_MULTICASTENS4_14ComposedLayoutINS4_7SwizzleILi1ELi4ELi3EEENS4_18smem_ptr_flag_bitsILi8EEENSY_INS5_IJNSA_ILi8EEESI_EEENS5_IJSI_SD_EEEEEEEvNS4_8identityES16_S1G_vS1H_EENS_8epilogue10collective18CollectiveEpilogueINS1J_23Sm100TmaWarpSpecializedILi4ELi2ELi32ELb0ELb0EEEJNS5_IJNSA_ILi64EEESH_SI_EEENS5_IJNSY_IS1O_SD_EENSY_INS5_IJSI_SC_EEENS5_IJSD_SG_EEEEEEEESK_SL_SK_SL_NS1J_6fusion15FusionCallbacksIS1N_NS1V_17LinearCombinationISK_fSK_fLNS_15FloatRoundStyleE2EEES1P_S1U_JEEENS4_5SM1004TMEM4LOAD26SM100_TMEM_LOAD_32dp32b32xENS4_13SM90_TMA_LOADES1G_NS4_39AutoVectorizingCopyWithAssumedAlignmentILi128EEENS4_14SM90_TMA_STOREES1G_S27_S27_EEEvvEEEEvNT_6ParamsE --------------------------
	.section	.nv.info._ZN7cutlass13device_kernelINS_4gemm6kernel13GemmUniversalIN4cute5tupleIJiiiiEEENS1_10collective13CollectiveMmaINS1_35MainloopSm100TmaUmmaWarpSpecializedILi33ELi2ELi4ENS5_IJNS4_1CILi4EEENSA_ILi2EEENSA_ILi1EEEEEEEENS5_IJNSA_ILi128EEENSA_ILi256EEENSA_ILi32EEEEEENS_12float_e4m3_tENS5_IJlSD_lEEESK_SL_NS4_8TiledMMAINS4_8MMA_AtomIJNS4_10MMA_TraitsINS4_25SM100_MMA_F8F6F4_2x1SM_SSEJSK_SK_fSG_SH_NS4_17integral_constantINS4_4UMMA5MajorELSS_0EEEST_NSQ_INSR_7ScaleInELSU_0EEESV_EEEEEENS4_6LayoutINS5_IJSD_SD_SD_EEENS5_IJNSA_ILi0EEES10_S10_EEEEENS5_IJNS4_10UnderscoreES13_S13_EEEEENS4_28SM100_TMA_2SM_LOAD_MULTICASTENS4_14ComposedLayoutINS4_7SwizzleILi1ELi4ELi3EEENS4_18smem_ptr_flag_bitsILi8EEENSY_INS5_IJNSA_ILi8EEESI_EEENS5_IJSI_SD_EEEEEEEvNS4_8identityES16_S1G_vS1H_EENS_8epilogue10collective18CollectiveEpilogueINS1J_23Sm100TmaWarpSpecializedILi4ELi2ELi32ELb0ELb0EEEJNS5_IJNSA_ILi64EEESH_SI_EEENS5_IJNSY_IS1O_SD_EENSY_INS5_IJSI_SC_EEENS5_IJSD_SG_EEEEEEEESK_SL_SK_SL_NS1J_6fusion15FusionCallbacksIS1N_NS1V_17LinearCombinationISK_fSK_fLNS_15FloatRoundStyleE2EEES1P_S1U_JEEENS4_5SM1004TMEM4LOAD26SM100_TMEM_LOAD_32dp32b32xENS4_13SM90_TMA_LOADES1G_NS4_39AutoVectorizingCopyWithAssumedAlignmentILi128EEENS4_14SM90_TMA_STOREES1G_S27_S27_EEEvvEEEEvNT_6ParamsE,"",@"SHT_CUDA_INFO"
	.sectionflags	@""
	.align	4


	//----- nvinfo : EIATTR_CUDA_API_VERSION
	.align		4
        /*0000*/ 	.byte	0x04, 0x37
        /*0002*/ 	.short	(.L_32 - .L_31)
.L_31:
        /*0004*/ 	.word	0x00000082


	//----- nvinfo : EIATTR_KPARAM_INFO
	.align		4
.L_32:
        /*0008*/ 	.byte	0x04, 0x17
        /*000a*/ 	.short	(.L_34 - .L_33)
.L_33:
        /*000c*/ 	.word	0x00000000
        /*0010*/ 	.short	0x0000
        /*0012*/ 	.short	0x0000
        /*0014*/ 	.byte	0x00, 0xf0, 0x01, 0x20


	//----- nvinfo : EIATTR_AT_ENTRY_FRAGMENTS
	.align		4
.L_34:
        /*0018*/ 	.byte	0x04, 0x4f
        /*001a*/ 	.short	(.L_36 - .L_35)


	//   ....[0]....
.L_35:
        /*001c*/ 	.word	0x00000007


	//----- nvinfo : EIATTR_RESERVED_SMEM_USED
	.align		4
.L_36:
        /*0020*/ 	.byte	0x01, 0x41
	.zero		2


	//----- nvinfo : EIATTR_SPARSE_MMA_MASK
	.align		4
        /*0024*/ 	.byte	0x03, 0x50
        /*0026*/ 	.short	0x0000


	//----- nvinfo : EIATTR_TCGEN05_2CTA_USED
	.align		4
        /*0028*/ 	.byte	0x01, 0x52
	.zero		2


	//----- nvinfo : EIATTR_MAXREG_COUNT
	.align		4
        /*002c*/ 	.byte	0x03, 0x1b
        /*002e*/ 	.short	0x00ff


	//----- nvinfo : EIATTR_NUM_BARRIERS
	.align		4
        /*0030*/ 	.byte	0x02, 0x4c
        /*0032*/ 	.byte	0x07
	.zero		1


	//----- nvinfo : EIATTR_EXTERNS
	.align		4
        /*0034*/ 	.byte	0x04, 0x0f
        /*0036*/ 	.short	(.L_38 - .L_37)


	//   ....[0]....
	.align		4
.L_37:
        /*0038*/ 	.word	index@(__assertfail)


	//----- nvinfo : EIATTR_MERCURY_ISA_VERSION
	.align		4
.L_38:
        /*003c*/ 	.byte	0x03, 0x5f
        /*003e*/ 	.short	0x0101


	//----- nvinfo : EIATTR_INT_WARP_WIDE_INSTR_OFFSETS
	.align		4
        /*0040*/ 	.byte	0x04, 0x31
        /*0042*/ 	.short	(.L_40 - .L_39)


	//   ....[0]....
.L_39:
        /*0044*/ 	.word	0x00001130


	//   ....[1]....
        /*0048*/ 	.word	0x000011d0


	//   ....[2]....
        /*004c*/ 	.word	0x000056e0


	//   ....[3]....
        /*0050*/ 	.word	0x00005700


	//   ....[4]....
        /*0054*/ 	.word	0x00005730


	//   ....[5]....
        /*0058*/ 	.word	0x000062a0


	//   ....[6]....
        /*005c*/ 	.word	0x00006340


	//   ....[7]....
        /*0060*/ 	.word	0x000063f0


	//   ....[8]....
        /*0064*/ 	.word	0x00006460


	//   ....[9]....
        /*0068*/ 	.word	0x00006520


	//   ....[10]....
        /*006c*/ 	.word	0x000065c0


	//   ....[11]....
        /*0070*/ 	.word	0x00006630


	//   ....[12]....
        /*0074*/ 	.word	0x000066f0


	//   ....[13]....
        /*0078*/ 	.word	0x00006790


	//   ....[14]....
        /*007c*/ 	.word	0x00006830


	//   ....[15]....
        /*0080*/ 	.word	0x00006920


	//   ....[16]....
        /*0084*/ 	.word	0x000069f0


	//----- nvinfo : EIATTR_COOP_GROUP_MASK_REGIDS
	.align		4
.L_40:
        /*0088*/ 	.byte	0x04, 0x29
        /*008a*/ 	.short	(.L_42 - .L_41)


	//   ....[0]....
.L_41:
        /*008c*/ 	.word	0xffffffff


	//   ....[1]....
        /*0090*/ 	.word	0xffffffff


	//   ....[2]....
        /*0094*/ 	.word	0xffffffff


	//   ....[3]....
        /*0098*/ 	.word	0xffffffff


	//   ....[4]....
        /*009c*/ 	.word	0xffffffff


	//   ....[5]....
        /*00a0*/ 	.word	0xffffffff


	//   ....[6]....
        /*00a4*/ 	.word	0xffffffff


	//   ....[7]....
        /*00a8*/ 	.word	0xffffffff


	//   ....[8]....
        /*00ac*/ 	.word	0xffffffff


	//   ....[9]....
        /*00b0*/ 	.word	0xffffffff


	//   ....[10]....
        /*00b4*/ 	.word	0xffffffff


	//   ....[11]....
        /*00b8*/ 	.word	0xffffffff


	//   ....[12]....
        /*00bc*/ 	.word	0xffffffff


	//   ....[13]....
        /*00c0*/ 	.word	0xffffffff


	//----- nvinfo : EIATTR_COOP_GROUP_INSTR_OFFSETS
	.align		4
.L_42:
        /*00c4*/ 	.byte	0x04, 0x28
        /*00c6*/ 	.short	(.L_44 - .L_43)


	//   ....[0]....
.L_43:
        /*00c8*/ 	.word	0x000000b0


	//   ....[1]....
        /*00cc*/ 	.word	0x00000510


	//   ....[2]....
        /*00d0*/ 	.word	0x00000aa0


	//   ....[3]....
        /*00d4*/ 	.word	0x00000c30


	//   ....[4]....
        /*00d8*/ 	.word	0x00000d20


	//   ....[5]....
        /*00dc*/ 	.word	0x00000e80


	//   ....[6]....
        /*00e0*/ 	.word	0x00001010


	//   ....[7]....
        /*00e4*/ 	.word	0x00001250


	//   ....[8]....
        /*00e8*/ 	.word	0x00002720


	//   ....[9]....
        /*00ec*/ 	.word	0x00004610


	//   ....[10]....
        /*00f0*/ 	.word	0x00004ae0


	//   ....[11]....
        /*00f4*/ 	.word	0x00004b10


	//   ....[12]....
        /*00f8*/ 	.word	0x000055e0


	//   ....[13]....
        /*00fc*/ 	.word	0x000057f0


	//----- nvinfo : EIATTR_VRC_CTA_INIT_COUNT
	.align		4
.L_44:
        /*0100*/ 	.byte	0x02, 0x4a
        /*0102*/ 	.byte	0x80
	.zero		1


	//----- nvinfo : EIATTR_SYSCALL_OFFSETS
	.align		4
        /*0104*/ 	.byte	0x04, 0x46
        /*0106*/ 	.short	(.L_46 - .L_45)


	//   ....[0]....
.L_45:
        /*0108*/ 	.word	0x00007560


	//   ....[1]....
        /*010c*/ 	.word	0x000076a0


	//   ....[2]....
        /*0110*/ 	.word	0x00007e80


	//   ....[3]....
        /*0114*/ 	.word	0x00008c60


	//   ....[4]....
        /*0118*/ 	.word	0x000099f0


	//   ....[5]....
        /*011c*/ 	.word	0x0000a7a0


	//----- nvinfo : EIATTR_MBARRIER_INSTR_OFFSETS
	.align		4
.L_46:
        /*0120*/ 	.byte	0x04, 0x39
        /*0122*/ 	.short	(.L_48 - .L_47)


	//   ....[0]....
.L_47:
        /*0124*/ 	.word	0x00000660
        /*0128*/ 	.word	0x000000ff
        /*012c*/ 	.word	0x00000000
        /*0130*/ 	.short	0x0100
        /*0132*/ 	.byte	0x04
	.zero		1


	//   ....[1]....
        /*0134*/ 	.word	0x00000670
        /*0138*/ 	.word	0x000000ff
        /*013c*/ 	.word	0x00000108
        /*0140*/ 	.short	0x0100
        /*0142*/ 	.byte	0x04
	.zero		1


	//   ....[2]....
        /*0144*/ 	.word	0x00000680
        /*0148*/ 	.word	0x000000ff
        /*014c*/ 	.word	0x00000008
        /*0150*/ 	.short	0x0100
        /*0152*/ 	.byte	0x04
	.zero		1


	//   ....[3]....
        /*0154*/ 	.word	0x00000690
        /*0158*/ 	.word	0x000000ff
        /*015c*/ 	.word	0x00000110
        /*0160*/ 	.short	0x0100
        /*0162*/ 	.byte	0x04
	.zero		1


	//   ....[4]....
        /*0164*/ 	.word	0x000006a0
        /*0168*/ 	.word	0x000000ff
        /*016c*/ 	.word	0x00000010
        /*0170*/ 	.short	0x0100
        /*0172*/ 	.byte	0x04
	.zero		1


	//   ....[5]....
        /*0174*/ 	.word	0x000006b0
        /*0178*/ 	.word	0x000000ff
        /*017c*/ 	.word	0x00000118
        /*0180*/ 	.short	0x0100
        /*0182*/ 	.byte	0x04
	.zero		1


	//   ....[6]....
        /*0184*/ 	.word	0x000006c0
        /*0188*/ 	.word	0x000000ff
        /*018c*/ 	.word	0x00000018
        /*0190*/ 	.short	0x0100
        /*0192*/ 	.byte	0x04
	.zero		1


	//   ....[7]....
        /*0194*/ 	.word	0x000006d0
        /*0198*/ 	.word	0x000000ff
        /*019c*/ 	.word	0x00000120
        /*01a0*/ 	.short	0x0100
        /*01a2*/ 	.byte	0x04
	.zero		1


	//   ....[8]....
        /*01a4*/ 	.word	0x000006e0
        /*01a8*/ 	.word	0x000000ff
        /*01ac*/ 	.word	0x00000020
        /*01b0*/ 	.short	0x0100
        /*01b2*/ 	.byte	0x04
	.zero		1


	//   ....[9]....
        /*01b4*/ 	.word	0x000006f0
        /*01b8*/ 	.word	0x000000ff
        /*01bc*/ 	.word	0x00000128
        /*01c0*/ 	.short	0x0100
        /*01c2*/ 	.byte	0x04
	.zero		1


	//   ....[10]....
        /*01c4*/ 	.word	0x00000700
        /*01c8*/ 	.word	0x000000ff
        /*01cc*/ 	.word	0x00000028
        /*01d0*/ 	.short	0x0100
        /*01d2*/ 	.byte	0x04
	.zero		1


	//   ....[11]....
        /*01d4*/ 	.word	0x00000710
        /*01d8*/ 	.word	0x000000ff
        /*01dc*/ 	.word	0x00000130
        /*01e0*/ 	.short	0x0100
        /*01e2*/ 	.byte	0x04
	.zero		1


	//   ....[12]....
        /*01e4*/ 	.word	0x00000720
        /*01e8*/ 	.word	0x000000ff
        /*01ec*/ 	.word	0x00000030
        /*01f0*/ 	.short	0x0100
        /*01f2*/ 	.byte	0x04
	.zero		1


	//   ....[13]....
        /*01f4*/ 	.word	0x00000730
        /*01f8*/ 	.word	0x000000ff
        /*01fc*/ 	.word	0x00000138
        /*0200*/ 	.short	0x0100
        /*0202*/ 	.byte	0x04
	.zero		1


	//   ....[14]....
        /*0204*/ 	.word	0x00000740
        /*0208*/ 	.word	0x000000ff
        /*020c*/ 	.word	0x00000038
        /*0210*/ 	.short	0x0100
        /*0212*/ 	.byte	0x04
	.zero		1


	//   ....[15]....
        /*0214*/ 	.word	0x00000750
        /*0218*/ 	.word	0x000000ff
        /*021c*/ 	.word	0x00000140
        /*0220*/ 	.short	0x0100
        /*0222*/ 	.byte	0x04
	.zero		1


	//   ....[16]....
        /*0224*/ 	.word	0x00000760
        /*0228*/ 	.word	0x000000ff
        /*022c*/ 	.word	0x00000040
        /*0230*/ 	.short	0x0100
        /*0232*/ 	.byte	0x04
	.zero		1


	//   ....[17]....
        /*0234*/ 	.word	0x00000770
        /*0238*/ 	.word	0x000000ff
        /*023c*/ 	.word	0x00000148
        /*0240*/ 	.short	0x0100
        /*0242*/ 	.byte	0x04
	.zero		1


	//   ....[18]....
        /*0244*/ 	.word	0x00000780
        /*0248*/ 	.word	0x000000ff
        /*024c*/ 	.word	0x00000048
        /*0250*/ 	.short	0x0100
        /*0252*/ 	.byte	0x04
	.zero		1


	//   ....[19]....
        /*0254*/ 	.word	0x00000790
        /*0258*/ 	.word	0x000000ff
        /*025c*/ 	.word	0x00000150
        /*0260*/ 	.short	0x0100
        /*0262*/ 	.byte	0x04
	.zero		1


	//   ....[20]....
        /*0264*/ 	.word	0x000007a0
        /*0268*/ 	.word	0x000000ff
        /*026c*/ 	.word	0x00000050
        /*0270*/ 	.short	0x0100
        /*0272*/ 	.byte	0x04
	.zero		1


	//   ....[21]....
        /*0274*/ 	.word	0x000007b0
        /*0278*/ 	.word	0x000000ff
        /*027c*/ 	.word	0x00000158
        /*0280*/ 	.short	0x0100
        /*0282*/ 	.byte	0x04
	.zero		1


	//   ....[22]....
        /*0284*/ 	.word	0x000007c0
        /*0288*/ 	.word	0x000000ff
        /*028c*/ 	.word	0x00000058
        /*0290*/ 	.short	0x0100
        /*0292*/ 	.byte	0x04
	.zero		1


	//   ....[23]....
        /*0294*/ 	.word	0x000007d0
        /*0298*/ 	.word	0x000000ff
        /*029c*/ 	.word	0x00000160
        /*02a0*/ 	.short	0x0100
        /*02a2*/ 	.byte	0x04
	.zero		1


	//   ....[24]....
        /*02a4*/ 	.word	0x000007e0
        /*02a8*/ 	.word	0x000000ff
        /*02ac*/ 	.word	0x00000060
        /*02b0*/ 	.short	0x0100
        /*02b2*/ 	.byte	0x04
	.zero		1


	//   ....[25]....
        /*02b4*/ 	.word	0x000007f0
        /*02b8*/ 	.word	0x000000ff
        /*02bc*/ 	.word	0x00000168
        /*02c0*/ 	.short	0x0100
        /*02c2*/ 	.byte	0x04
	.zero		1


	//   ....[26]....
        /*02c4*/ 	.word	0x00000800
        /*02c8*/ 	.word	0x000000ff
        /*02cc*/ 	.word	0x00000068
        /*02d0*/ 	.short	0x0100
        /*02d2*/ 	.byte	0x04
	.zero		1


	//   ....[27]....
        /*02d4*/ 	.word	0x00000810
        /*02d8*/ 	.word	0x000000ff
        /*02dc*/ 	.word	0x00000170
        /*02e0*/ 	.short	0x0100
        /*02e2*/ 	.byte	0x04
	.zero		1


	//   ....[28]....
        /*02e4*/ 	.word	0x00000820
        /*02e8*/ 	.word	0x000000ff
        /*02ec*/ 	.word	0x00000070
        /*02f0*/ 	.short	0x0100
        /*02f2*/ 	.byte	0x04
	.zero		1


	//   ....[29]....
        /*02f4*/ 	.word	0x00000830
        /*02f8*/ 	.word	0x000000ff
        /*02fc*/ 	.word	0x00000178
        /*0300*/ 	.short	0x0100
        /*0302*/ 	.byte	0x04
	.zero		1


	//   ....[30]....
        /*0304*/ 	.word	0x00000840
        /*0308*/ 	.word	0x000000ff
        /*030c*/ 	.word	0x00000078
        /*0310*/ 	.short	0x0100
        /*0312*/ 	.byte	0x04
	.zero		1


	//   ....[31]....
        /*0314*/ 	.word	0x00000850
        /*0318*/ 	.word	0x000000ff
        /*031c*/ 	.word	0x00000180
        /*0320*/ 	.short	0x0100
        /*0322*/ 	.byte	0x04
	.zero		1


	//   ....[32]....
        /*0324*/ 	.word	0x00000860
        /*0328*/ 	.word	0x000000ff
        /*032c*/ 	.word	0x00000080
        /*0330*/ 	.short	0x0100
        /*0332*/ 	.byte	0x04
	.zero		1


	//   ....[33]....
        /*0334*/ 	.word	0x00000870
        /*0338*/ 	.word	0x000000ff
        /*033c*/ 	.word	0x00000188
        /*0340*/ 	.short	0x0100
        /*0342*/ 	.byte	0x04
	.zero		1


	//   ....[34]....
        /*0344*/ 	.word	0x00000880
        /*0348*/ 	.word	0x000000ff
        /*034c*/ 	.word	0x00000088
        /*0350*/ 	.short	0x0100
        /*0352*/ 	.byte	0x04
	.zero		1


	//   ....[35]....
        /*0354*/ 	.word	0x00000890
        /*0358*/ 	.word	0x000000ff
        /*035c*/ 	.word	0x00000190
        /*0360*/ 	.short	0x0100
        /*0362*/ 	.byte	0x04
	.zero		1


	//   ....[36]....
        /*0364*/ 	.word	0x000008a0
        /*0368*/ 	.word	0x000000ff
        /*036c*/ 	.word	0x00000090
        /*0370*/ 	.short	0x0100
        /*0372*/ 	.byte	0x04
	.zero		1


	//   ....[37]....
        /*0374*/ 	.word	0x000008b0
        /*0378*/ 	.word	0x000000ff
        /*037c*/ 	.word	0x00000198
        /*0380*/ 	.short	0x0100
        /*0382*/ 	.byte	0x04
	.zero		1


	//   ....[38]....
        /*0384*/ 	.word	0x000008c0
        /*0388*/ 	.word	0x000000ff
        /*038c*/ 	.word	0x00000098
        /*0390*/ 	.short	0x0100
        /*0392*/ 	.byte	0x04
	.zero		1


	//   ....[39]....
        /*0394*/ 	.word	0x000008d0
        /*0398*/ 	.word	0x000000ff
        /*039c*/ 	.word	0x000001a0
        /*03a0*/ 	.short	0x0100
        /*03a2*/ 	.byte	0x04
	.zero		1


	//   ....[40]....
        /*03a4*/ 	.word	0x000008e0
        /*03a8*/ 	.word	0x000000ff
        /*03ac*/ 	.word	0x000000a0
        /*03b0*/ 	.short	0x0100
        /*03b2*/ 	.byte	0x04
	.zero		1


	//   ....[41]....
        /*03b4*/ 	.word	0x000008f0
        /*03b8*/ 	.word	0x000000ff
        /*03bc*/ 	.word	0x000001a8
        /*03c0*/ 	.short	0x0100
        /*03c2*/ 	.byte	0x04
	.zero		1


	//   ....[42]....
        /*03c4*/ 	.word	0x00000900
        /*03c8*/ 	.word	0x000000ff
        /*03cc*/ 	.word	0x000000a8
        /*03d0*/ 	.short	0x0100
        /*03d2*/ 	.byte	0x04
	.zero		1


	//   ....[43]....
        /*03d4*/ 	.word	0x00000910
        /*03d8*/ 	.word	0x000000ff
        /*03dc*/ 	.word	0x000001b0
        /*03e0*/ 	.short	0x0100
        /*03e2*/ 	.byte	0x04
	.zero		1


	//   ....[44]....
        /*03e4*/ 	.word	0x00000920
        /*03e8*/ 	.word	0x000000ff
        /*03ec*/ 	.word	0x000000b0
        /*03f0*/ 	.short	0x0100
        /*03f2*/ 	.byte	0x04
	.zero		1


	//   ....[45]....
        /*03f4*/ 	.word	0x00000930
        /*03f8*/ 	.word	0x000000ff
        /*03fc*/ 	.word	0x000001b8
        /*0400*/ 	.short	0x0100
        /*0402*/ 	.byte	0x04
	.zero		1


	//   ....[46]....
        /*0404*/ 	.word	0x00000940
        /*0408*/ 	.word	0x000000ff
        /*040c*/ 	.word	0x000000b8
        /*0410*/ 	.short	0x0100
        /*0412*/ 	.byte	0x04
	.zero		1


	//   ....[47]....
        /*0414*/ 	.word	0x00000950
        /*0418*/ 	.word	0x000000ff
        /*041c*/ 	.word	0x000001c0
        /*0420*/ 	.short	0x0100
        /*0422*/ 	.byte	0x04
	.zero		1


	//   ....[48]....
        /*0424*/ 	.word	0x00000960
        /*0428*/ 	.word	0x000000ff
        /*042c*/ 	.word	0x000000c0
        /*0430*/ 	.short	0x0100
        /*0432*/ 	.byte	0x04
	.zero		1


	//   ....[49]....
        /*0434*/ 	.word	0x00000970
        /*0438*/ 	.word	0x000000ff
        /*043c*/ 	.word	0x000001c8
        /*0440*/ 	.short	0x0100
        /*0442*/ 	.byte	0x04
	.zero		1


	//   ....[50]....
        /*0444*/ 	.word	0x00000980
        /*0448*/ 	.word	0x000000ff
        /*044c*/ 	.word	0x000000c8
        /*0450*/ 	.short	0x0100
        /*0452*/ 	.byte	0x04
	.zero		1


	//   ....[51]....
        /*0454*/ 	.word	0x00000990
        /*0458*/ 	.word	0x000000ff
        /*045c*/ 	.word	0x000001d0
        /*0460*/ 	.short	0x0100
        /*0462*/ 	.byte	0x04
	.zero		1


	//   ....[52]....
        /*0464*/ 	.word	0x000009a0
        /*0468*/ 	.word	0x000000ff
        /*046c*/ 	.word	0x000000d0
        /*0470*/ 	.short	0x0100
        /*0472*/ 	.byte	0x04
	.zero		1


	//   ....[53]....
        /*0474*/ 	.word	0x000009b0
        /*0478*/ 	.word	0x000000ff
        /*047c*/ 	.word	0x000001d8
        /*0480*/ 	.short	0x0100
        /*0482*/ 	.byte	0x04
	.zero		1


	//   ....[54]....
        /*0484*/ 	.word	0x000009c0
        /*0488*/ 	.word	0x000000ff
        /*048c*/ 	.word	0x000000d8
        /*0490*/ 	.short	0x0100
        /*0492*/ 	.byte	0x04
	.zero		1


	//   ....[55]....
        /*0494*/ 	.word	0x000009d0
        /*0498*/ 	.word	0x000000ff
        /*049c*/ 	.word	0x000001e0
        /*04a0*/ 	.short	0x0100
        /*04a2*/ 	.byte	0x04
	.zero		1


	//   ....[56]....
        /*04a4*/ 	.word	0x000009e0
        /*04a8*/ 	.word	0x000000ff
        /*04ac*/ 	.word	0x000000e0
        /*04b0*/ 	.short	0x0100
        /*04b2*/ 	.byte	0x04
	.zero		1


	//   ....[57]....
        /*04b4*/ 	.word	0x000009f0
        /*04b8*/ 	.word	0x000000ff
        /*04bc*/ 	.word	0x000001e8
        /*04c0*/ 	.short	0x0100
        /*04c2*/ 	.byte	0x04
	.zero		1


	//   ....[58]....
        /*04c4*/ 	.word	0x00000a00
        /*04c8*/ 	.word	0x000000ff
        /*04cc*/ 	.word	0x000000e8
        /*04d0*/ 	.short	0x0100
        /*04d2*/ 	.byte	0x04
	.zero		1


	//   ....[59]....
        /*04d4*/ 	.word	0x00000a10
        /*04d8*/ 	.word	0x000000ff
        /*04dc*/ 	.word	0x000001f0
        /*04e0*/ 	.short	0x0100
        /*04e2*/ 	.byte	0x04
	.zero		1


	//   ....[60]....
        /*04e4*/ 	.word	0x00000a20
        /*04e8*/ 	.word	0x000000ff
        /*04ec*/ 	.word	0x000000f0
        /*04f0*/ 	.short	0x0100
        /*04f2*/ 	.byte	0x04
	.zero		1


	//   ....[61]....
        /*04f4*/ 	.word	0x00000a30
        /*04f8*/ 	.word	0x000000ff
        /*04fc*/ 	.word	0x000001f8
        /*0500*/ 	.short	0x0100
        /*0502*/ 	.byte	0x04
	.zero		1


	//   ....[62]....
        /*0504*/ 	.word	0x00000a40
        /*0508*/ 	.word	0x000000ff
        /*050c*/ 	.word	0x000000f8
        /*0510*/ 	.short	0x0100
        /*0512*/ 	.byte	0x04
	.zero		1


	//   ....[63]....
        /*0514*/ 	.word	0x00000a50
        /*0518*/ 	.word	0x000000ff
        /*051c*/ 	.word	0x00000200
        /*0520*/ 	.short	0x0100
        /*0522*/ 	.byte	0x04
	.zero		1


	//   ....[64]....
        /*0524*/ 	.word	0x00000a60
        /*0528*/ 	.word	0x000000ff
        /*052c*/ 	.word	0x00000100
        /*0530*/ 	.short	0x0100
        /*0532*/ 	.byte	0x04
	.zero		1


	//   ....[65]....
        /*0534*/ 	.word	0x00000a70
        /*0538*/ 	.word	0x000000ff
        /*053c*/ 	.word	0x00000208
        /*0540*/ 	.short	0x0100
        /*0542*/ 	.byte	0x04
	.zero		1


	//   ....[66]....
        /*0544*/ 	.word	0x00000ba0
        /*0548*/ 	.word	0x000000ff
        /*054c*/ 	.word	0x00000210
        /*0550*/ 	.short	0x0100
        /*0552*/ 	.byte	0x04
	.zero		1


	//   ....[67]....
        /*0554*/ 	.word	0x00000bb0
        /*0558*/ 	.word	0x000000ff
        /*055c*/ 	.word	0x00000230
        /*0560*/ 	.short	0x0100
        /*0562*/ 	.byte	0x04
	.zero		1


	//   ....[68]....
        /*0564*/ 	.word	0x00000bc0
        /*0568*/ 	.word	0x000000ff
        /*056c*/ 	.word	0x00000218
        /*0570*/ 	.short	0x0100
        /*0572*/ 	.byte	0x04
	.zero		1


	//   ....[69]....
        /*0574*/ 	.word	0x00000bd0
        /*0578*/ 	.word	0x000000ff
        /*057c*/ 	.word	0x00000238
        /*0580*/ 	.short	0x0100
        /*0582*/ 	.byte	0x04
	.zero		1


	//   ....[70]....
        /*0584*/ 	.word	0x00000be0
        /*0588*/ 	.word	0x000000ff
        /*058c*/ 	.word	0x00000220
        /*0590*/ 	.short	0x0100
        /*0592*/ 	.byte	0x04
	.zero		1


	//   ....[71]....
        /*0594*/ 	.word	0x00000bf0
        /*0598*/ 	.word	0x000000ff
        /*059c*/ 	.word	0x00000240
        /*05a0*/ 	.short	0x0100
        /*05a2*/ 	.byte	0x04
	.zero		1


	//   ....[72]....
        /*05a4*/ 	.word	0x00000c00
        /*05a8*/ 	.word	0x000000ff
        /*05ac*/ 	.word	0x00000228
        /*05b0*/ 	.short	0x0100
        /*05b2*/ 	.byte	0x04
	.zero		1


	//   ....[73]....
        /*05b4*/ 	.word	0x00000c10
        /*05b8*/ 	.word	0x000000ff
        /*05bc*/ 	.word	0x00000248
        /*05c0*/ 	.short	0x0100
        /*05c2*/ 	.byte	0x04
	.zero		1


	//   ....[74]....
        /*05c4*/ 	.word	0x00000cf0
        /*05c8*/ 	.word	0x000000ff
        /*05cc*/ 	.word	0x00000250
        /*05d0*/ 	.short	0x0100
        /*05d2*/ 	.byte	0x06
	.zero		1


	//   ....[75]....
        /*05d4*/ 	.word	0x00000d00
        /*05d8*/ 	.word	0x000000ff
        /*05dc*/ 	.word	0x00000258
        /*05e0*/ 	.short	0x0100
        /*05e2*/ 	.byte	0x06
	.zero		1


	//   ....[76]....
        /*05e4*/ 	.word	0x00000e30
        /*05e8*/ 	.word	0x000000ff
        /*05ec*/ 	.word	0x00000260
        /*05f0*/ 	.short	0x0100
        /*05f2*/ 	.byte	0x06
	.zero		1


	//   ....[77]....
        /*05f4*/ 	.word	0x00000e40
        /*05f8*/ 	.word	0x000000ff
        /*05fc*/ 	.word	0x00000270
        /*0600*/ 	.short	0x0100
        /*0602*/ 	.byte	0x06
	.zero		1


	//   ....[78]....
        /*0604*/ 	.word	0x00000e50
        /*0608*/ 	.word	0x000000ff
        /*060c*/ 	.word	0x00000268
        /*0610*/ 	.short	0x0100
        /*0612*/ 	.byte	0x06
	.zero		1


	//   ....[79]....
        /*0614*/ 	.word	0x00000e60
        /*0618*/ 	.word	0x000000ff
        /*061c*/ 	.word	0x00000278
        /*0620*/ 	.short	0x0100
        /*0622*/ 	.byte	0x06
	.zero		1


	//   ....[80]....
        /*0624*/ 	.word	0x00000f80
        /*0628*/ 	.word	0x000000ff
        /*062c*/ 	.word	0x00000280
        /*0630*/ 	.short	0x0100
        /*0632*/ 	.byte	0x04
	.zero		1


	//   ....[81]....
        /*0634*/ 	.word	0x00000f90
        /*0638*/ 	.word	0x000000ff
        /*063c*/ 	.word	0x000002a0
        /*0640*/ 	.short	0x0100
        /*0642*/ 	.byte	0x04
	.zero		1


	//   ....[82]....
        /*0644*/ 	.word	0x00000fa0
        /*0648*/ 	.word	0x000000ff
        /*064c*/ 	.word	0x00000288
        /*0650*/ 	.short	0x0100
        /*0652*/ 	.byte	0x04
	.zero		1


	//   ....[83]....
        /*0654*/ 	.word	0x00000fb0
        /*0658*/ 	.word	0x000000ff
        /*065c*/ 	.word	0x000002a8
        /*0660*/ 	.short	0x0100
        /*0662*/ 	.byte	0x04
	.zero		1


	//   ....[84]....
        /*0664*/ 	.word	0x00000fc0
        /*0668*/ 	.word	0x000000ff
        /*066c*/ 	.word	0x00000290
        /*0670*/ 	.short	0x0100
        /*0672*/ 	.byte	0x04
	.zero		1


	//   ....[85]....
        /*0674*/ 	.word	0x00000fd0
        /*0678*/ 	.word	0x000000ff
        /*067c*/ 	.word	0x000002b0
        /*0680*/ 	.short	0x0100
        /*0682*/ 	.byte	0x04
	.zero		1


	//   ....[86]....
        /*0684*/ 	.word	0x00000fe0
        /*0688*/ 	.word	0x000000ff
        /*068c*/ 	.word	0x00000298
        /*0690*/ 	.short	0x0100
        /*0692*/ 	.byte	0x04
	.zero		1


	//   ....[87]....
        /*0694*/ 	.word	0x00000ff0
        /*0698*/ 	.word	0x000000ff
        /*069c*/ 	.word	0x000002b8
        /*06a0*/ 	.short	0x0100
        /*06a2*/ 	.byte	0x04
	.zero		1


	//   ....[88]....
        /*06a4*/ 	.word	0x000010e0
        /*06a8*/ 	.word	0x000000ff
        /*06ac*/ 	.word	0x000002c0
        /*06b0*/ 	.short	0x0100
        /*06b2*/ 	.byte	0x04
	.zero		1


	//   ....[89]....
        /*06b4*/ 	.word	0x000010f0
        /*06b8*/ 	.word	0x000000ff
        /*06bc*/ 	.word	0x000002d0
        /*06c0*/ 	.short	0x0100
        /*06c2*/ 	.byte	0x04
	.zero		1


	//   ....[90]....
        /*06c4*/ 	.word	0x00001100
        /*06c8*/ 	.word	0x000000ff
        /*06cc*/ 	.word	0x000002c8
        /*06d0*/ 	.short	0x0100
        /*06d2*/ 	.byte	0x04
	.zero		1


	//   ....[91]....
        /*06d4*/ 	.word	0x00001110
        /*06d8*/ 	.word	0x000000ff
        /*06dc*/ 	.word	0x000002d8
        /*06e0*/ 	.short	0x0100
        /*06e2*/ 	.byte	0x04
	.zero		1


	//   ....[92]....
        /*06e4*/ 	.word	0x00001210
        /*06e8*/ 	.word	0x000000ff
        /*06ec*/ 	.word	0x000002e0
        /*06f0*/ 	.short	0x0100
        /*06f2*/ 	.byte	0x06
	.zero		1


	//   ....[93]....
        /*06f4*/ 	.word	0x00001f60
        /*06f8*/ 	.word	0x00000000
        /*06fc*/ 	.word	0x000002d0
        /*0700*/ 	.short	0x010a
        /*0702*/ 	.byte	0xff
	.zero		1


	//   ....[94]....
        /*0704*/ 	.word	0x00001f80
        /*0708*/ 	.word	0x00000000
        /*070c*/ 	.word	0x000002c0
        /*0710*/ 	.short	0x0101
        /*0712*/ 	.byte	0xff
	.zero		1


	//   ....[95]....
        /*0714*/ 	.word	0x00002030
        /*0718*/ 	.word	0x000000ff
        /*071c*/ 	.word	0x00000108
        /*0720*/ 	.short	0x010a
        /*0722*/ 	.byte	0x04
	.zero		1


	//   ....[96]....
        /*0724*/ 	.word	0x00002100
        /*0728*/ 	.word	0x000000ff
        /*072c*/ 	.word	0x00000108
        /*0730*/ 	.short	0x010a
        /*0732*/ 	.byte	0x21
	.zero		1


	//   ....[97]....
        /*0734*/ 	.word	0x000022b0
        /*0738*/ 	.word	0x000000ff
        /*073c*/ 	.word	0x00000108
        /*0740*/ 	.short	0x010a
        /*0742*/ 	.byte	0x05
	.zero		1


	//   ....[98]....
        /*0744*/ 	.word	0x000023d0
        /*0748*/ 	.word	0x000000ff
        /*074c*/ 	.word	0x00000258
        /*0750*/ 	.short	0x0101
        /*0752*/ 	.byte	0x0d
	.zero		1


	//   ....[99]....
        /*0754*/ 	.word	0x000023f0
        /*0758*/ 	.word	0x000000ff
        /*075c*/ 	.word	0x00000108
        /*0760*/ 	.short	0x010a
        /*0762*/ 	.byte	0x04
	.zero		1


	//   ....[100]....
        /*0764*/ 	.word	0x00002470
        /*0768*/ 	.word	0x000000ff
        /*076c*/ 	.word	0x00000108
        /*0770*/ 	.short	0x010a
        /*0772*/ 	.byte	0x11
	.zero		1


	//   ....[101]....
        /*0774*/ 	.word	0x00002600
        /*0778*/ 	.word	0x000000ff
        /*077c*/ 	.word	0x00000108
        /*0780*/ 	.short	0x010a
        /*0782*/ 	.byte	0x05
	.zero		1


	//   ....[102]....
        /*0784*/ 	.word	0x00002750
        /*0788*/ 	.word	0x00000003
        /*078c*/ 	.word	0x00000260
        /*0790*/ 	.short	0x010a
        /*0792*/ 	.byte	0xff
	.zero		1


	//   ....[103]....
        /*0794*/ 	.word	0x000028a0
        /*0798*/ 	.word	0x00000000
        /*079c*/ 	.word	0x00000000
        /*07a0*/ 	.short	0x0101
        /*07a2*/ 	.byte	0xff
	.zero		1


	//   ....[104]....
        /*07a4*/ 	.word	0x00002e40
        /*07a8*/ 	.word	0x000000ff
        /*07ac*/ 	.word	0x00000000
        /*07b0*/ 	.short	0x010a
        /*07b2*/ 	.byte	0x04
	.zero		1


	//   ....[105]....
        /*07b4*/ 	.word	0x00002ed0
        /*07b8*/ 	.word	0x000000ff
        /*07bc*/ 	.word	0x00000000
        /*07c0*/ 	.short	0x010a
        /*07c2*/ 	.byte	0x05
	.zero		1


	//   ....[106]....
        /*07c4*/ 	.word	0x00002f60
        /*07c8*/ 	.word	0x000000ff
        /*07cc*/ 	.word	0x00000000
        /*07d0*/ 	.short	0x010a
        /*07d2*/ 	.byte	0x05
	.zero		1


	//   ....[107]....
        /*07d4*/ 	.word	0x00002ff0
        /*07d8*/ 	.word	0x000000ff
        /*07dc*/ 	.word	0x00000000
        /*07e0*/ 	.short	0x010a
        /*07e2*/ 	.byte	0x05
	.zero		1


	//   ....[108]....
        /*07e4*/ 	.word	0x00003080
        /*07e8*/ 	.word	0x000000ff
        /*07ec*/ 	.word	0x00000000
        /*07f0*/ 	.short	0x010a
        /*07f2*/ 	.byte	0x05
	.zero		1


	//   ....[109]....
        /*07f4*/ 	.word	0x00003110
        /*07f8*/ 	.word	0x000000ff
        /*07fc*/ 	.word	0x00000000
        /*0800*/ 	.short	0x010a
        /*0802*/ 	.byte	0x05
	.zero		1


	//   ....[110]....
        /*0804*/ 	.word	0x000031a0
        /*0808*/ 	.word	0x000000ff
        /*080c*/ 	.word	0x00000000
        /*0810*/ 	.short	0x010a
        /*0812*/ 	.byte	0x05
	.zero		1


	//   ....[111]....
        /*0814*/ 	.word	0x00003230
        /*0818*/ 	.word	0x000000ff
        /*081c*/ 	.word	0x00000000
        /*0820*/ 	.short	0x010a
        /*0822*/ 	.byte	0x05
	.zero		1


	//   ....[112]....
        /*0824*/ 	.word	0x000032c0
        /*0828*/ 	.word	0x000000ff
        /*082c*/ 	.word	0x00000000
        /*0830*/ 	.short	0x010a
        /*0832*/ 	.byte	0x05
	.zero		1


	//   ....[113]....
        /*0834*/ 	.word	0x00003350
        /*0838*/ 	.word	0x000000ff
        /*083c*/ 	.word	0x00000000
        /*0840*/ 	.short	0x010a
        /*0842*/ 	.byte	0x05
	.zero		1


	//   ....[114]....
        /*0844*/ 	.word	0x000033e0
        /*0848*/ 	.word	0x000000ff
        /*084c*/ 	.word	0x00000000
        /*0850*/ 	.short	0x010a
        /*0852*/ 	.byte	0x05
	.zero		1


	//   ....[115]....
        /*0854*/ 	.word	0x00003470
        /*0858*/ 	.word	0x000000ff
        /*085c*/ 	.word	0x00000000
        /*0860*/ 	.short	0x010a
        /*0862*/ 	.byte	0x05
	.zero		1


	//   ....[116]....
        /*0864*/ 	.word	0x00003500
        /*0868*/ 	.word	0x000000ff
        /*086c*/ 	.word	0x00000000
        /*0870*/ 	.short	0x010a
        /*0872*/ 	.byte	0x05
	.zero		1


	//   ....[117]....
        /*0874*/ 	.word	0x00003590
        /*0878*/ 	.word	0x000000ff
        /*087c*/ 	.word	0x00000000
        /*0880*/ 	.short	0x010a
        /*0882*/ 	.byte	0x05
	.zero		1


	//   ....[118]....
        /*0884*/ 	.word	0x00003620
        /*0888*/ 	.word	0x000000ff
        /*088c*/ 	.word	0x00000000
        /*0890*/ 	.short	0x010a
        /*0892*/ 	.byte	0x05
	.zero		1


	//   ....[119]....
        /*0894*/ 	.word	0x000036b0
        /*0898*/ 	.word	0x000000ff
        /*089c*/ 	.word	0x00000000
        /*08a0*/ 	.short	0x010a
        /*08a2*/ 	.byte	0x05
	.zero		1


	//   ....[120]....
        /*08a4*/ 	.word	0x00003740
        /*08a8*/ 	.word	0x000000ff
        /*08ac*/ 	.word	0x00000000
        /*08b0*/ 	.short	0x010a
        /*08b2*/ 	.byte	0x05
	.zero		1


	//   ....[121]....
        /*08b4*/ 	.word	0x000037d0
        /*08b8*/ 	.word	0x000000ff
        /*08bc*/ 	.word	0x00000000
        /*08c0*/ 	.short	0x010a
        /*08c2*/ 	.byte	0x05
	.zero		1


	//   ....[122]....
        /*08c4*/ 	.word	0x00003860
        /*08c8*/ 	.word	0x000000ff
        /*08cc*/ 	.word	0x00000000
        /*08d0*/ 	.short	0x010a
        /*08d2*/ 	.byte	0x05
	.zero		1


	//   ....[123]....
        /*08d4*/ 	.word	0x000038f0
        /*08d8*/ 	.word	0x000000ff
        /*08dc*/ 	.word	0x00000000
        /*08e0*/ 	.short	0x010a
        /*08e2*/ 	.byte	0x05
	.zero		1


	//   ....[124]....
        /*08e4*/ 	.word	0x00003980
        /*08e8*/ 	.word	0x000000ff
        /*08ec*/ 	.word	0x00000000
        /*08f0*/ 	.short	0x010a
        /*08f2*/ 	.byte	0x05
	.zero		1


	//   ....[125]....
        /*08f4*/ 	.word	0x00003a10
        /*08f8*/ 	.word	0x000000ff
        /*08fc*/ 	.word	0x00000000
        /*0900*/ 	.short	0x010a
        /*0902*/ 	.byte	0x05
	.zero		1


	//   ....[126]....
        /*0904*/ 	.word	0x00003aa0
        /*0908*/ 	.word	0x000000ff
        /*090c*/ 	.word	0x00000000
        /*0910*/ 	.short	0x010a
        /*0912*/ 	.byte	0x05
	.zero		1


	//   ....[127]....
        /*0914*/ 	.word	0x00003b30
        /*0918*/ 	.word	0x000000ff
        /*091c*/ 	.word	0x00000000
        /*0920*/ 	.short	0x010a
        /*0922*/ 	.byte	0x05
	.zero		1


	//   ....[128]....
        /*0924*/ 	.word	0x00003bc0
        /*0928*/ 	.word	0x000000ff
        /*092c*/ 	.word	0x00000000
        /*0930*/ 	.short	0x010a
        /*0932*/ 	.byte	0x05
	.zero		1


	//   ....[129]....
        /*0934*/ 	.word	0x00003c50
        /*0938*/ 	.word	0x000000ff
        /*093c*/ 	.word	0x00000000
        /*0940*/ 	.short	0x010a
        /*0942*/ 	.byte	0x05
	.zero		1


	//   ....[130]....
        /*0944*/ 	.word	0x00003ce0
        /*0948*/ 	.word	0x000000ff
        /*094c*/ 	.word	0x00000000
        /*0950*/ 	.short	0x010a
        /*0952*/ 	.byte	0x05
	.zero		1


	//   ....[131]....
        /*0954*/ 	.word	0x00003d70
        /*0958*/ 	.word	0x000000ff
        /*095c*/ 	.word	0x00000000
        /*0960*/ 	.short	0x010a
        /*0962*/ 	.byte	0x05
	.zero		1


	//   ....[132]....
        /*0964*/ 	.word	0x00003e00
        /*0968*/ 	.word	0x000000ff
        /*096c*/ 	.word	0x00000000
        /*0970*/ 	.short	0x010a
        /*0972*/ 	.byte	0x05
	.zero		1


	//   ....[133]....
        /*0974*/ 	.word	0x00003e90
        /*0978*/ 	.word	0x000000ff
        /*097c*/ 	.word	0x00000000
        /*0980*/ 	.short	0x010a
        /*0982*/ 	.byte	0x05
	.zero		1


	//   ....[134]....
        /*0984*/ 	.word	0x00003f20
        /*0988*/ 	.word	0x000000ff
        /*098c*/ 	.word	0x00000000
        /*0990*/ 	.short	0x010a
        /*0992*/ 	.byte	0x05
	.zero		1


	//   ....[135]....
        /*0994*/ 	.word	0x00003fb0
        /*0998*/ 	.word	0x000000ff
        /*099c*/ 	.word	0x00000000
        /*09a0*/ 	.short	0x010a
        /*09a2*/ 	.byte	0x05
	.zero		1


	//   ....[136]....
        /*09a4*/ 	.word	0x00004050
        /*09a8*/ 	.word	0x00000000
        /*09ac*/ 	.word	0x00000000
        /*09b0*/ 	.short	0x010a
        /*09b2*/ 	.byte	0xff
	.zero		1


	//   ....[137]....
        /*09b4*/ 	.word	0x00004170
        /*09b8*/ 	.word	0x00000002
        /*09bc*/ 	.word	0x000002c0
        /*09c0*/ 	.short	0x010a
        /*09c2*/ 	.byte	0xff
	.zero		1


	//   ....[138]....
        /*09c4*/ 	.word	0x000041d0
        /*09c8*/ 	.word	0x00000004
        /*09cc*/ 	.word	0x00000000
        /*09d0*/ 	.short	0x0101
        /*09d2*/ 	.byte	0xff
	.zero		1


	//   ....[139]....
        /*09d4*/ 	.word	0x000041f0
        /*09d8*/ 	.word	0x000000ff
        /*09dc*/ 	.word	0x00000270
        /*09e0*/ 	.short	0x010a
        /*09e2*/ 	.byte	0x04
	.zero		1


	//   ....[140]....
        /*09e4*/ 	.word	0x00004310
        /*09e8*/ 	.word	0x00000002
        /*09ec*/ 	.word	0x00000260
        /*09f0*/ 	.short	0x010a
        /*09f2*/ 	.byte	0xff
	.zero		1


	//   ....[141]....
        /*09f4*/ 	.word	0x00004420
        /*09f8*/ 	.word	0x00000002
        /*09fc*/ 	.word	0x00000000
        /*0a00*/ 	.short	0x0101
        /*0a02*/ 	.byte	0xff
	.zero		1


	//   ....[142]....
        /*0a04*/ 	.word	0x000044b0
        /*0a08*/ 	.word	0x000000ff
        /*0a0c*/ 	.word	0x00000270
        /*0a10*/ 	.short	0x0106
        /*0a12*/ 	.byte	0x04
	.zero		1


	//   ....[143]....
        /*0a14*/ 	.word	0x000044d0
        /*0a18*/ 	.word	0x000000ff
        /*0a1c*/ 	.word	0x00000270
        /*0a20*/ 	.short	0x010a
        /*0a22*/ 	.byte	0x04
	.zero		1


	//   ....[144]....
        /*0a24*/ 	.word	0x00004560
        /*0a28*/ 	.word	0x000000ff
        /*0a2c*/ 	.word	0x00000270
        /*0a30*/ 	.short	0x0106
        /*0a32*/ 	.byte	0x07
	.zero		1


	//   ....[145]....
        /*0a34*/ 	.word	0x000045a0
        /*0a38*/ 	.word	0x00000000
        /*0a3c*/ 	.word	0x00000270
        /*0a40*/ 	.short	0x010a
        /*0a42*/ 	.byte	0xff
	.zero		1


	//   ....[146]....
        /*0a44*/ 	.word	0x000047e0
        /*0a48*/ 	.word	0x000000ff
        /*0a4c*/ 	.word	0x00000008
        /*0a50*/ 	.short	0x010a
        /*0a52*/ 	.byte	0x05
	.zero		1


	//   ....[147]....
        /*0a54*/ 	.word	0x00004800
        /*0a58*/ 	.word	0x000000ff
        /*0a5c*/ 	.word	0x00000008
        /*0a60*/ 	.short	0x010a
        /*0a62*/ 	.byte	0x05
	.zero		1


	//   ....[148]....
        /*0a64*/ 	.word	0x00004990
        /*0a68*/ 	.word	0x000000ff
        /*0a6c*/ 	.word	0x00000008
        /*0a70*/ 	.short	0x010a
        /*0a72*/ 	.byte	0x05
	.zero		1


	//   ....[149]....
        /*0a74*/ 	.word	0x000049b0
        /*0a78*/ 	.word	0x000000ff
        /*0a7c*/ 	.word	0x00000008
        /*0a80*/ 	.short	0x010a
        /*0a82*/ 	.byte	0x05
	.zero		1


	//   ....[150]....
        /*0a84*/ 	.word	0x00004a70
        /*0a88*/ 	.word	0x000000ff
        /*0a8c*/ 	.word	0x00000000
        /*0a90*/ 	.short	0x0101
        /*0a92*/ 	.byte	0x04
	.zero		1


	//   ....[151]....
        /*0a94*/ 	.word	0x00004d50
        /*0a98*/ 	.word	0x00000000
        /*0a9c*/ 	.word	0x00000260
        /*0aa0*/ 	.short	0x010a
        /*0aa2*/ 	.byte	0xff
	.zero		1


	//   ....[152]....
        /*0aa4*/ 	.word	0x00004e10
        /*0aa8*/ 	.word	0x00000000
        /*0aac*/ 	.word	0x00000000
        /*0ab0*/ 	.short	0x0101
        /*0ab2*/ 	.byte	0xff
	.zero		1


	//   ....[153]....
        /*0ab4*/ 	.word	0x00004ec0
        /*0ab8*/ 	.word	0x000000ff
        /*0abc*/ 	.word	0x00000000
        /*0ac0*/ 	.short	0x010a
        /*0ac2*/ 	.byte	0x04
	.zero		1


	//   ....[154]....
        /*0ac4*/ 	.word	0x00004ed0
        /*0ac8*/ 	.word	0x000000ff
        /*0acc*/ 	.word	0x000002a0
        /*0ad0*/ 	.short	0x010a
        /*0ad2*/ 	.byte	0x13
	.zero		1


	//   ....[155]....
        /*0ad4*/ 	.word	0x00004f90
        /*0ad8*/ 	.word	0x000000ff
        /*0adc*/ 	.word	0x00000000
        /*0ae0*/ 	.short	0x010a
        /*0ae2*/ 	.byte	0x06
	.zero		1


	//   ....[156]....
        /*0ae4*/ 	.word	0x000050b0
        /*0ae8*/ 	.word	0x000000ff
        /*0aec*/ 	.word	0x00000000
        /*0af0*/ 	.short	0x010a
        /*0af2*/ 	.byte	0x04
	.zero		1


	//   ....[157]....
        /*0af4*/ 	.word	0x000052d0
        /*0af8*/ 	.word	0x000000ff
        /*0afc*/ 	.word	0x00000000
        /*0b00*/ 	.short	0x010a
        /*0b02*/ 	.byte	0x04
	.zero		1


	//   ....[158]....
        /*0b04*/ 	.word	0x00005360
        /*0b08*/ 	.word	0x000000ff
        /*0b0c*/ 	.word	0x00000000
        /*0b10*/ 	.short	0x010a
        /*0b12*/ 	.byte	0x05
	.zero		1


	//   ....[159]....
        /*0b14*/ 	.word	0x000053f0
        /*0b18*/ 	.word	0x000000ff
        /*0b1c*/ 	.word	0x00000000
        /*0b20*/ 	.short	0x010a
        /*0b22*/ 	.byte	0x05
	.zero		1


	//   ....[160]....
        /*0b24*/ 	.word	0x00005490
        /*0b28*/ 	.word	0x00000000
        /*0b2c*/ 	.word	0x00000000
        /*0b30*/ 	.short	0x010a
        /*0b32*/ 	.byte	0xff
	.zero		1


	//   ....[161]....
        /*0b34*/ 	.word	0x000054d0
        /*0b38*/ 	.word	0x00000000
        /*0b3c*/ 	.word	0x00000000
        /*0b40*/ 	.short	0x010a
        /*0b42*/ 	.byte	0xff
	.zero		1


	//   ....[162]....
        /*0b44*/ 	.word	0x00005540
        /*0b48*/ 	.word	0x000000ff
        /*0b4c*/ 	.word	0x00000000
        /*0b50*/ 	.short	0x0101
        /*0b52*/ 	.byte	0x04
	.zero		1


	//   ....[163]....
        /*0b54*/ 	.word	0x00005580
        /*0b58*/ 	.word	0x000000ff
        /*0b5c*/ 	.word	0x000002e0
        /*0b60*/ 	.short	0x010a
        /*0b62*/ 	.byte	0x0d
	.zero		1


	//   ....[164]....
        /*0b64*/ 	.word	0x000055d0
        /*0b68*/ 	.word	0x000000ff
        /*0b6c*/ 	.word	0x00000000
        /*0b70*/ 	.short	0x0101
        /*0b72*/ 	.byte	0x04
	.zero		1


	//   ....[165]....
        /*0b74*/ 	.word	0x00005aa0
        /*0b78*/ 	.word	0x0000000c
        /*0b7c*/ 	.word	0x00000260
        /*0b80*/ 	.short	0x010a
        /*0b82*/ 	.byte	0xff
	.zero		1


	//   ....[166]....
        /*0b84*/ 	.word	0x00005c10
        /*0b88*/ 	.word	0x00000000
        /*0b8c*/ 	.word	0x00000000
        /*0b90*/ 	.short	0x0101
        /*0b92*/ 	.byte	0xff
	.zero		1


	//   ....[167]....
        /*0b94*/ 	.word	0x000060a0
        /*0b98*/ 	.word	0x000000ff
        /*0b9c*/ 	.word	0x00000258
        /*0ba0*/ 	.short	0x010a
        /*0ba2*/ 	.byte	0x15
	.zero		1


	//   ....[168]....
        /*0ba4*/ 	.word	0x00006220
        /*0ba8*/ 	.word	0x000000ff
        /*0bac*/ 	.word	0x00000230
        /*0bb0*/ 	.short	0x010a
        /*0bb2*/ 	.byte	0x15
	.zero		1


	//   ....[169]....
        /*0bb4*/ 	.word	0x00006410
        /*0bb8*/ 	.word	0x000000ff
        /*0bbc*/ 	.word	0x00000210
        /*0bc0*/ 	.short	0x010b
        /*0bc2*/ 	.byte	0x15
	.zero		1


	//   ....[170]....
        /*0bc4*/ 	.word	0x00006420
        /*0bc8*/ 	.word	0x000000ff
        /*0bcc*/ 	.word	0x00000000
        /*0bd0*/ 	.short	0x0101
        /*0bd2*/ 	.byte	0x2e
	.zero		1


	//   ....[171]....
        /*0bd4*/ 	.word	0x00006430
        /*0bd8*/ 	.word	0x000000ff
        /*0bdc*/ 	.word	0x00000238
        /*0be0*/ 	.short	0x010a
        /*0be2*/ 	.byte	0x15
	.zero		1


	//   ....[172]....
        /*0be4*/ 	.word	0x000065e0
        /*0be8*/ 	.word	0x000000ff
        /*0bec*/ 	.word	0x00000218
        /*0bf0*/ 	.short	0x010b
        /*0bf2*/ 	.byte	0x15
	.zero		1


	//   ....[173]....
        /*0bf4*/ 	.word	0x000065f0
        /*0bf8*/ 	.word	0x000000ff
        /*0bfc*/ 	.word	0x00000000
        /*0c00*/ 	.short	0x0101
        /*0c02*/ 	.byte	0x27
	.zero		1


	//   ....[174]....
        /*0c04*/ 	.word	0x00006600
        /*0c08*/ 	.word	0x000000ff
        /*0c0c*/ 	.word	0x00000240
        /*0c10*/ 	.short	0x010a
        /*0c12*/ 	.byte	0x15
	.zero		1


	//   ....[175]....
        /*0c14*/ 	.word	0x000067b0
        /*0c18*/ 	.word	0x000000ff
        /*0c1c*/ 	.word	0x00000220
        /*0c20*/ 	.short	0x010b
        /*0c22*/ 	.byte	0x15
	.zero		1


	//   ....[176]....
        /*0c24*/ 	.word	0x000067c0
        /*0c28*/ 	.word	0x000000ff
        /*0c2c*/ 	.word	0x00000000
        /*0c30*/ 	.short	0x0101
        /*0c32*/ 	.byte	0x26
	.zero		1


	//   ....[177]....
        /*0c34*/ 	.word	0x000067d0
        /*0c38*/ 	.word	0x000000ff
        /*0c3c*/ 	.word	0x00000248
        /*0c40*/ 	.short	0x010a
        /*0c42*/ 	.byte	0x15
	.zero		1


	//   ....[178]....
        /*0c44*/ 	.word	0x00006a10
        /*0c48*/ 	.word	0x000000ff
        /*0c4c*/ 	.word	0x00000228
        /*0c50*/ 	.short	0x010b
        /*0c52*/ 	.byte	0x15
	.zero		1


	//   ....[179]....
        /*0c54*/ 	.word	0x00006a20
        /*0c58*/ 	.word	0x000000ff
        /*0c5c*/ 	.word	0x00000000
        /*0c60*/ 	.short	0x0101
        /*0c62*/ 	.byte	0x25
	.zero		1


	//   ....[180]....
        /*0c64*/ 	.word	0x00006a60
        /*0c68*/ 	.word	0x000000ff
        /*0c6c*/ 	.word	0x00000230
        /*0c70*/ 	.short	0x010a
        /*0c72*/ 	.byte	0x15
	.zero		1


	//   ....[181]....
        /*0c74*/ 	.word	0x00006a80
        /*0c78*/ 	.word	0x000000ff
        /*0c7c*/ 	.word	0x00000238
        /*0c80*/ 	.short	0x010a
        /*0c82*/ 	.byte	0x15
	.zero		1


	//   ....[182]....
        /*0c84*/ 	.word	0x00006aa0
        /*0c88*/ 	.word	0x000000ff
        /*0c8c*/ 	.word	0x00000240
        /*0c90*/ 	.short	0x010a
        /*0c92*/ 	.byte	0x15
	.zero		1


	//   ....[183]....
        /*0c94*/ 	.word	0x00006ae0
        /*0c98*/ 	.word	0x00000000
        /*0c9c*/ 	.word	0x00000248
        /*0ca0*/ 	.short	0x010a
        /*0ca2*/ 	.byte	0xff
	.zero		1


	//   ....[184]....
        /*0ca4*/ 	.word	0x00006e00
        /*0ca8*/ 	.word	0x00000003
        /*0cac*/ 	.word	0x00000260
        /*0cb0*/ 	.short	0x010a
        /*0cb2*/ 	.byte	0xff
	.zero		1


	//   ....[185]....
        /*0cb4*/ 	.word	0x00006f80
        /*0cb8*/ 	.word	0x00000000
        /*0cbc*/ 	.word	0x00000000
        /*0cc0*/ 	.short	0x0101
        /*0cc2*/ 	.byte	0xff
	.zero		1


	//   ....[186]....
        /*0cc4*/ 	.word	0x00007a70
        /*0cc8*/ 	.word	0x00000005
        /*0ccc*/ 	.word	0x00000210
        /*0cd0*/ 	.short	0x010a
        /*0cd2*/ 	.byte	0xff
	.zero		1


	//   ....[187]....
        /*0cd4*/ 	.word	0x00007a90
        /*0cd8*/ 	.word	0x0000005c
        /*0cdc*/ 	.word	0x00000280
        /*0ce0*/ 	.short	0x010a
        /*0ce2*/ 	.byte	0xff
	.zero		1


	//   ....[188]....
        /*0ce4*/ 	.word	0x00007bd0
        /*0ce8*/ 	.word	0x00000005
        /*0cec*/ 	.word	0x00000210
        /*0cf0*/ 	.short	0x010a
        /*0cf2*/ 	.byte	0xff
	.zero		1


	//   ....[189]....
        /*0cf4*/ 	.word	0x00007d00
        /*0cf8*/ 	.word	0x00000000
        /*0cfc*/ 	.word	0x00000000
        /*0d00*/ 	.short	0x0101
        /*0d02*/ 	.byte	0xff
	.zero		1


	//   ....[190]....
        /*0d04*/ 	.word	0x00007d60
        /*0d08*/ 	.word	0x0000005c
        /*0d0c*/ 	.word	0x00000280
        /*0d10*/ 	.short	0x010a
        /*0d12*/ 	.byte	0xff
	.zero		1


	//   ....[191]....
        /*0d14*/ 	.word	0x00008900
        /*0d18*/ 	.word	0x00000070
        /*0d1c*/ 	.word	0x00000210
        /*0d20*/ 	.short	0x010a
        /*0d22*/ 	.byte	0xff
	.zero		1


	//   ....[192]....
        /*0d24*/ 	.word	0x000089d0
        /*0d28*/ 	.word	0x00000070
        /*0d2c*/ 	.word	0x00000210
        /*0d30*/ 	.short	0x010a
        /*0d32*/ 	.byte	0xff
	.zero		1


	//   ....[193]....
        /*0d34*/ 	.word	0x00008b00
        /*0d38*/ 	.word	0x00000000
        /*0d3c*/ 	.word	0x00000000
        /*0d40*/ 	.short	0x0101
        /*0d42*/ 	.byte	0xff
	.zero		1


	//   ....[194]....
        /*0d44*/ 	.word	0x00009690
        /*0d48*/ 	.word	0x00000070
        /*0d4c*/ 	.word	0x00000210
        /*0d50*/ 	.short	0x010a
        /*0d52*/ 	.byte	0xff
	.zero		1


	//   ....[195]....
        /*0d54*/ 	.word	0x00009760
        /*0d58*/ 	.word	0x00000070
        /*0d5c*/ 	.word	0x00000210
        /*0d60*/ 	.short	0x010a
        /*0d62*/ 	.byte	0xff
	.zero		1


	//   ....[196]....
        /*0d64*/ 	.word	0x00009890
        /*0d68*/ 	.word	0x00000000
        /*0d6c*/ 	.word	0x00000000
        /*0d70*/ 	.short	0x0101
        /*0d72*/ 	.byte	0xff
	.zero		1


	//   ....[197]....
        /*0d74*/ 	.word	0x0000a440
        /*0d78*/ 	.word	0x00000067
        /*0d7c*/ 	.word	0x00000210
        /*0d80*/ 	.short	0x010a
        /*0d82*/ 	.byte	0xff
	.zero		1


	//   ....[198]....
        /*0d84*/ 	.word	0x0000a510
        /*0d88*/ 	.word	0x00000067
        /*0d8c*/ 	.word	0x00000210
        /*0d90*/ 	.short	0x010a
        /*0d92*/ 	.byte	0xff
	.zero		1


	//   ....[199]....
        /*0d94*/ 	.word	0x0000a640
        /*0d98*/ 	.word	0x00000000
        /*0d9c*/ 	.word	0x00000000
        /*0da0*/ 	.short	0x0101
        /*0da2*/ 	.byte	0xff
	.zero		1


	//   ....[200]....
        /*0da4*/ 	.word	0x0000a920
        /*0da8*/ 	.word	0x0000005c
        /*0dac*/ 	.word	0x00000000
        /*0db0*/ 	.short	0x0101
        /*0db2*/ 	.byte	0xff
	.zero		1


	//   ....[201]....
        /*0db4*/ 	.word	0x0000b2d0
        /*0db8*/ 	.word	0x00000000
        /*0dbc*/ 	.word	0x000002d0
        /*0dc0*/ 	.short	0x010a
        /*0dc2*/ 	.byte	0xff
	.zero		1


	//   ....[202]....
        /*0dc4*/ 	.word	0x0000b330
        /*0dc8*/ 	.word	0x00000000
        /*0dcc*/ 	.word	0x00000108
        /*0dd0*/ 	.short	0x010a
        /*0dd2*/ 	.byte	0xff
	.zero		1


	//   ....[203]....
        /*0dd4*/ 	.word	0x0000b390
        /*0dd8*/ 	.word	0x00000000
        /*0ddc*/ 	.word	0x00000108
        /*0de0*/ 	.short	0x010a
        /*0de2*/ 	.byte	0xff
	.zero		1


	//   ....[204]....
        /*0de4*/ 	.word	0x0000b3e0
        /*0de8*/ 	.word	0x00000003
        /*0dec*/ 	.word	0x00000260
        /*0df0*/ 	.short	0x010a
        /*0df2*/ 	.byte	0xff
	.zero		1


	//   ....[205]....
        /*0df4*/ 	.word	0x0000b440
        /*0df8*/ 	.word	0x00000000
        /*0dfc*/ 	.word	0x00000000
        /*0e00*/ 	.short	0x010a
        /*0e02*/ 	.byte	0xff
	.zero		1


	//   ....[206]....
        /*0e04*/ 	.word	0x0000b4a0
        /*0e08*/ 	.word	0x00000000
        /*0e0c*/ 	.word	0x00000000
        /*0e10*/ 	.short	0x010a
        /*0e12*/ 	.byte	0xff
	.zero		1


	//   ....[207]....
        /*0e14*/ 	.word	0x0000b500
        /*0e18*/ 	.word	0x00000000
        /*0e1c*/ 	.word	0x00000000
        /*0e20*/ 	.short	0x010a
        /*0e22*/ 	.byte	0xff
	.zero		1


	//   ....[208]....
        /*0e24*/ 	.word	0x0000b560
        /*0e28*/ 	.word	0x00000000
        /*0e2c*/ 	.word	0x00000000
        /*0e30*/ 	.short	0x010a
        /*0e32*/ 	.byte	0xff
	.zero		1


	//   ....[209]....
        /*0e34*/ 	.word	0x0000b5c0
        /*0e38*/ 	.word	0x00000000
        /*0e3c*/ 	.word	0x00000000
        /*0e40*/ 	.short	0x010a
        /*0e42*/ 	.byte	0xff
	.zero		1


	//   ....[210]....
        /*0e44*/ 	.word	0x0000b620
        /*0e48*/ 	.word	0x00000000
        /*0e4c*/ 	.word	0x00000000
        /*0e50*/ 	.short	0x010a
        /*0e52*/ 	.byte	0xff
	.zero		1


	//   ....[211]....
        /*0e54*/ 	.word	0x0000b680
        /*0e58*/ 	.word	0x00000000
        /*0e5c*/ 	.word	0x00000000
        /*0e60*/ 	.short	0x010a
        /*0e62*/ 	.byte	0xff
	.zero		1


	//   ....[212]....
        /*0e64*/ 	.word	0x0000b6e0
        /*0e68*/ 	.word	0x00000000
        /*0e6c*/ 	.word	0x00000000
        /*0e70*/ 	.short	0x010a
        /*0e72*/ 	.byte	0xff
	.zero		1


	//   ....[213]....
        /*0e74*/ 	.word	0x0000b740
        /*0e78*/ 	.word	0x00000000
        /*0e7c*/ 	.word	0x00000000
        /*0e80*/ 	.short	0x010a
        /*0e82*/ 	.byte	0xff
	.zero		1


	//   ....[214]....
        /*0e84*/ 	.word	0x0000b7a0
        /*0e88*/ 	.word	0x00000000
        /*0e8c*/ 	.word	0x00000000
        /*0e90*/ 	.short	0x010a
        /*0e92*/ 	.byte	0xff
	.zero		1


	//   ....[215]....
        /*0e94*/ 	.word	0x0000b800
        /*0e98*/ 	.word	0x00000000
        /*0e9c*/ 	.word	0x00000000
        /*0ea0*/ 	.short	0x010a
        /*0ea2*/ 	.byte	0xff
	.zero		1


	//   ....[216]....
        /*0ea4*/ 	.word	0x0000b860
        /*0ea8*/ 	.word	0x00000000
        /*0eac*/ 	.word	0x00000000
        /*0eb0*/ 	.short	0x010a
        /*0eb2*/ 	.byte	0xff
	.zero		1


	//   ....[217]....
        /*0eb4*/ 	.word	0x0000b8c0
        /*0eb8*/ 	.word	0x00000000
        /*0ebc*/ 	.word	0x00000000
        /*0ec0*/ 	.short	0x010a
        /*0ec2*/ 	.byte	0xff
	.zero		1


	//   ....[218]....
        /*0ec4*/ 	.word	0x0000b920
        /*0ec8*/ 	.word	0x00000000
        /*0ecc*/ 	.word	0x00000000
        /*0ed0*/ 	.short	0x010a
        /*0ed2*/ 	.byte	0xff
	.zero		1


	//   ....[219]....
        /*0ed4*/ 	.word	0x0000b980
        /*0ed8*/ 	.word	0x00000000
        /*0edc*/ 	.word	0x00000000
        /*0ee0*/ 	.short	0x010a
        /*0ee2*/ 	.byte	0xff
	.zero		1


	//   ....[220]....
        /*0ee4*/ 	.word	0x0000b9e0
        /*0ee8*/ 	.word	0x00000000
        /*0eec*/ 	.word	0x00000000
        /*0ef0*/ 	.short	0x010a
        /*0ef2*/ 	.byte	0xff
	.zero		1


	//   ....[221]....
        /*0ef4*/ 	.word	0x0000ba40
        /*0ef8*/ 	.word	0x00000000
        /*0efc*/ 	.word	0x00000000
        /*0f00*/ 	.short	0x010a
        /*0f02*/ 	.byte	0xff
	.zero		1


	//   ....[222]....
        /*0f04*/ 	.word	0x0000baa0
        /*0f08*/ 	.word	0x00000000
        /*0f0c*/ 	.word	0x00000000
        /*0f10*/ 	.short	0x010a
        /*0f12*/ 	.byte	0xff
	.zero		1


	//   ....[223]....
        /*0f14*/ 	.word	0x0000bb00
        /*0f18*/ 	.word	0x00000000
        /*0f1c*/ 	.word	0x00000000
        /*0f20*/ 	.short	0x010a
        /*0f22*/ 	.byte	0xff
	.zero		1


	//   ....[224]....
        /*0f24*/ 	.word	0x0000bb60
        /*0f28*/ 	.word	0x00000000
        /*0f2c*/ 	.word	0x00000000
        /*0f30*/ 	.short	0x010a
        /*0f32*/ 	.byte	0xff
	.zero		1


	//   ....[225]....
        /*0f34*/ 	.word	0x0000bbc0
        /*0f38*/ 	.word	0x00000000
        /*0f3c*/ 	.word	0x00000000
        /*0f40*/ 	.short	0x010a
        /*0f42*/ 	.byte	0xff
	.zero		1


	//   ....[226]....
        /*0f44*/ 	.word	0x0000bc20
        /*0f48*/ 	.word	0x00000000
        /*0f4c*/ 	.word	0x00000000
        /*0f50*/ 	.short	0x010a
        /*0f52*/ 	.byte	0xff
	.zero		1


	//   ....[227]....
        /*0f54*/ 	.word	0x0000bc80
        /*0f58*/ 	.word	0x00000000
        /*0f5c*/ 	.word	0x00000000
        /*0f60*/ 	.short	0x010a
        /*0f62*/ 	.byte	0xff
	.zero		1


	//   ....[228]....
        /*0f64*/ 	.word	0x0000bce0
        /*0f68*/ 	.word	0x00000000
        /*0f6c*/ 	.word	0x00000000
        /*0f70*/ 	.short	0x010a
        /*0f72*/ 	.byte	0xff
	.zero		1


	//   ....[229]....
        /*0f74*/ 	.word	0x0000bd40
        /*0f78*/ 	.word	0x00000000
        /*0f7c*/ 	.word	0x00000000
        /*0f80*/ 	.short	0x010a
        /*0f82*/ 	.byte	0xff
	.zero		1


	//   ....[230]....
        /*0f84*/ 	.word	0x0000bda0
        /*0f88*/ 	.word	0x00000000
        /*0f8c*/ 	.word	0x00000000
        /*0f90*/ 	.short	0x010a
        /*0f92*/ 	.byte	0xff
	.zero		1


	//   ....[231]....
        /*0f94*/ 	.word	0x0000be00
        /*0f98*/ 	.word	0x00000000
        /*0f9c*/ 	.word	0x00000000
        /*0fa0*/ 	.short	0x010a
        /*0fa2*/ 	.byte	0xff
	.zero		1


	//   ....[232]....
        /*0fa4*/ 	.word	0x0000be60
        /*0fa8*/ 	.word	0x00000000
        /*0fac*/ 	.word	0x00000000
        /*0fb0*/ 	.short	0x010a
        /*0fb2*/ 	.byte	0xff
	.zero		1


	//   ....[233]....
        /*0fb4*/ 	.word	0x0000bec0
        /*0fb8*/ 	.word	0x00000000
        /*0fbc*/ 	.word	0x00000000
        /*0fc0*/ 	.short	0x010a
        /*0fc2*/ 	.byte	0xff
	.zero		1


	//   ....[234]....
        /*0fc4*/ 	.word	0x0000bf20
        /*0fc8*/ 	.word	0x00000000
        /*0fcc*/ 	.word	0x00000000
        /*0fd0*/ 	.short	0x010a
        /*0fd2*/ 	.byte	0xff
	.zero		1


	//   ....[235]....
        /*0fd4*/ 	.word	0x0000bf80
        /*0fd8*/ 	.word	0x00000000
        /*0fdc*/ 	.word	0x00000000
        /*0fe0*/ 	.short	0x010a
        /*0fe2*/ 	.byte	0xff
	.zero		1


	//   ....[236]....
        /*0fe4*/ 	.word	0x0000bfe0
        /*0fe8*/ 	.word	0x00000000
        /*0fec*/ 	.word	0x00000000
        /*0ff0*/ 	.short	0x010a
        /*0ff2*/ 	.byte	0xff
	.zero		1


	//   ....[237]....
        /*0ff4*/ 	.word	0x0000c030
        /*0ff8*/ 	.word	0x00000002
        /*0ffc*/ 	.word	0x000002c0
        /*1000*/ 	.short	0x010a
        /*1002*/ 	.byte	0xff
	.zero		1


	//   ....[238]....
        /*1004*/ 	.word	0x0000c090
        /*1008*/ 	.word	0x00000002
        /*100c*/ 	.word	0x00000270
        /*1010*/ 	.short	0x010a
        /*1012*/ 	.byte	0xff
	.zero		1


	//   ....[239]....
        /*1014*/ 	.word	0x0000c0e0
        /*1018*/ 	.word	0x00000002
        /*101c*/ 	.word	0x00000260
        /*1020*/ 	.short	0x010a
        /*1022*/ 	.byte	0xff
	.zero		1


	//   ....[240]....
        /*1024*/ 	.word	0x0000c140
        /*1028*/ 	.word	0x00000000
        /*102c*/ 	.word	0x00000270
        /*1030*/ 	.short	0x010a
        /*1032*/ 	.byte	0xff
	.zero		1


	//   ....[241]....
        /*1034*/ 	.word	0x0000c1a0
        /*1038*/ 	.word	0x00000000
        /*103c*/ 	.word	0x00000008
        /*1040*/ 	.short	0x010a
        /*1042*/ 	.byte	0xff
	.zero		1


	//   ....[242]....
        /*1044*/ 	.word	0x0000c280
        /*1048*/ 	.word	0x00000000
        /*104c*/ 	.word	0x00000008
        /*1050*/ 	.short	0x010a
        /*1052*/ 	.byte	0xff
	.zero		1


	//   ....[243]....
        /*1054*/ 	.word	0x0000c2d0
        /*1058*/ 	.word	0x00000000
        /*105c*/ 	.word	0x00000260
        /*1060*/ 	.short	0x010a
        /*1062*/ 	.byte	0xff
	.zero		1


	//   ....[244]....
        /*1064*/ 	.word	0x0000c330
        /*1068*/ 	.word	0x00000000
        /*106c*/ 	.word	0x000002a0
        /*1070*/ 	.short	0x010a
        /*1072*/ 	.byte	0xff
	.zero		1


	//   ....[245]....
        /*1074*/ 	.word	0x0000c390
        /*1078*/ 	.word	0x00000000
        /*107c*/ 	.word	0x00000000
        /*1080*/ 	.short	0x010a
        /*1082*/ 	.byte	0xff
	.zero		1


	//   ....[246]....
        /*1084*/ 	.word	0x0000c3f0
        /*1088*/ 	.word	0x00000000
        /*108c*/ 	.word	0x00000000
        /*1090*/ 	.short	0x010a
        /*1092*/ 	.byte	0xff
	.zero		1


	//   ....[247]....
        /*1094*/ 	.word	0x0000c450
        /*1098*/ 	.word	0x00000000
        /*109c*/ 	.word	0x00000000
        /*10a0*/ 	.short	0x010a
        /*10a2*/ 	.byte	0xff
	.zero		1


	//   ....[248]....
        /*10a4*/ 	.word	0x0000c4b0
        /*10a8*/ 	.word	0x00000000
        /*10ac*/ 	.word	0x00000000
        /*10b0*/ 	.short	0x010a
        /*10b2*/ 	.byte	0xff
	.zero		1


	//   ....[249]....
        /*10b4*/ 	.word	0x0000c510
        /*10b8*/ 	.word	0x00000000
        /*10bc*/ 	.word	0x000002e0
        /*10c0*/ 	.short	0x010a
        /*10c2*/ 	.byte	0xff
	.zero		1


	//   ....[250]....
        /*10c4*/ 	.word	0x0000c560
        /*10c8*/ 	.word	0x0000000c
        /*10cc*/ 	.word	0x00000260
        /*10d0*/ 	.short	0x010a
        /*10d2*/ 	.byte	0xff
	.zero		1


	//   ....[251]....
        /*10d4*/ 	.word	0x0000c5c0
        /*10d8*/ 	.word	0x00000000
        /*10dc*/ 	.word	0x00000258
        /*10e0*/ 	.short	0x010a
        /*10e2*/ 	.byte	0xff
	.zero		1


	//   ....[252]....
        /*10e4*/ 	.word	0x0000c620
        /*10e8*/ 	.word	0x00000000
        /*10ec*/ 	.word	0x00000230
        /*10f0*/ 	.short	0x010a
        /*10f2*/ 	.byte	0xff
	.zero		1


	//   ....[253]....
        /*10f4*/ 	.word	0x0000c680
        /*10f8*/ 	.word	0x00000000
        /*10fc*/ 	.word	0x00000238
        /*1100*/ 	.short	0x010a
        /*1102*/ 	.byte	0xff
	.zero		1


	//   ....[254]....
        /*1104*/ 	.word	0x0000c6e0
        /*1108*/ 	.word	0x00000000
        /*110c*/ 	.word	0x00000240
        /*1110*/ 	.short	0x010a
        /*1112*/ 	.byte	0xff
	.zero		1


	//   ....[255]....
        /*1114*/ 	.word	0x0000c740
        /*1118*/ 	.word	0x00000000
        /*111c*/ 	.word	0x00000248
        /*1120*/ 	.short	0x010a
        /*1122*/ 	.byte	0xff
	.zero		1


	//   ....[0]....
        /*1124*/ 	.word	0x0000c7a0
        /*1128*/ 	.word	0x00000000
        /*112c*/ 	.word	0x00000230
        /*1130*/ 	.short	0x010a
        /*1132*/ 	.byte	0xff
	.zero		1


	//   ....[1]....
        /*1134*/ 	.word	0x0000c800
        /*1138*/ 	.word	0x00000000
        /*113c*/ 	.word	0x00000238
        /*1140*/ 	.short	0x010a
        /*1142*/ 	.byte	0xff
	.zero		1


	//   ....[2]....
        /*1144*/ 	.word	0x0000c860
        /*1148*/ 	.word	0x00000000
        /*114c*/ 	.word	0x00000240
        /*1150*/ 	.short	0x010a
        /*1152*/ 	.byte	0xff
	.zero		1


	//   ....[3]....
        /*1154*/ 	.word	0x0000c8b0
        /*1158*/ 	.word	0x00000003
        /*115c*/ 	.word	0x00000260
        /*1160*/ 	.short	0x010a
        /*1162*/ 	.byte	0xff
	.zero		1


	//   ....[4]....
        /*1164*/ 	.word	0x0000c900
        /*1168*/ 	.word	0x00000005
        /*116c*/ 	.word	0x00000210
        /*1170*/ 	.short	0x010a
        /*1172*/ 	.byte	0xff
	.zero		1


	//   ....[5]....
        /*1174*/ 	.word	0x0000c950
        /*1178*/ 	.word	0x0000005c
        /*117c*/ 	.word	0x00000280
        /*1180*/ 	.short	0x010a
        /*1182*/ 	.byte	0xff
	.zero		1


	//   ....[6]....
        /*1184*/ 	.word	0x0000c9a0
        /*1188*/ 	.word	0x00000070
        /*118c*/ 	.word	0x00000210
        /*1190*/ 	.short	0x010a
        /*1192*/ 	.byte	0xff
	.zero		1


	//   ....[7]....
        /*1194*/ 	.word	0x0000c9f0
        /*1198*/ 	.word	0x00000070
        /*119c*/ 	.word	0x00000210
        /*11a0*/ 	.short	0x010a
        /*11a2*/ 	.byte	0xff
	.zero		1


	//   ....[8]....
        /*11a4*/ 	.word	0x0000ca40
        /*11a8*/ 	.word	0x00000067
        /*11ac*/ 	.word	0x00000210
        /*11b0*/ 	.short	0x010a
        /*11b2*/ 	.byte	0xff
	.zero		1


	//----- nvinfo : EIATTR_NUM_MBARRIERS
	.align		4
.L_48:
        /*11b4*/ 	.byte	0x03, 0x38
        /*11b6*/ 	.short	0x005d


	//----- nvinfo : EIATTR_EXIT_INSTR_OFFSETS
	.align		4
        /*11b8*/ 	.byte	0x04, 0x1c
        /*11ba*/ 	.short	(.L_50 - .L_49)


	//   ....[0]....
.L_49:
        /*11bc*/ 	.word	0x00004080


	//   ....[1]....
        /*11c0*/ 	.word	0x00004570


	//   ....[2]....
        /*11c4*/ 	.word	0x000045d0


	//   ....[3]....
        /*11c8*/ 	.word	0x00005800


	//   ....[4]....
        /*11cc*/ 	.word	0x00006b10


	//   ....[5]....
        /*11d0*/ 	.word	0x00006b50


	//   ....[6]....
        /*11d4*/ 	.word	0x0000b2c0


	//----- nvinfo : EIATTR_MAX_THREADS
	.align		4
.L_50:
        /*11d8*/ 	.byte	0x04, 0x05
        /*11da*/ 	.short	(.L_52 - .L_51)
.L_51:
        /*11dc*/ 	.word	0x00000100
        /*11e0*/ 	.word	0x00000001
        /*11e4*/ 	.word	0x00000001


	//----- nvinfo : EIATTR_CRS_STACK_SIZE
	.align		4
.L_52:
        /*11e8*/ 	.byte	0x04, 0x1e
        /*11ea*/ 	.short	(.L_54 - .L_53)
.L_53:
        /*11ec*/ 	.word	0x00000000


	//----- nvinfo : EIATTR_CBANK_PARAM_SIZE
	.align		4
.L_54:
        /*11f0*/ 	.byte	0x03, 0x19
        /*11f2*/ 	.short	0x0800


	//----- nvinfo : EIATTR_PARAM_CBANK
	.align		4
        /*11f4*/ 	.byte	0x04, 0x0a
        /*11f6*/ 	.short	(.L_56 - .L_55)
	.align		4
.L_55:
        /*11f8*/ 	.word	index@(.nv.constant0._ZN7cutlass13device_kernelINS_4gemm6kernel13GemmUniversalIN4cute5tupleIJiiiiEEENS1_10collective13CollectiveMmaINS1_35MainloopSm100TmaUmmaWarpSpecializedILi33ELi2ELi4ENS5_IJNS4_1CILi4EEENSA_ILi2EEENSA_ILi1EEEEEEEENS5_IJNSA_ILi128EEENSA_ILi256EEENSA_ILi32EEEEEENS_12float_e4m3_tENS5_IJlSD_lEEESK_SL_NS4_8TiledMMAINS4_8MMA_AtomIJNS4_10MMA_TraitsINS4_25SM100_MMA_F8F6F4_2x1SM_SSEJSK_SK_fSG_SH_NS4_17integral_constantINS4_4UMMA5MajorELSS_0EEEST_NSQ_INSR_7ScaleInELSU_0EEESV_EEEEEENS4_6LayoutINS5_IJSD_SD_SD_EEENS5_IJNSA_ILi0EEES10_S10_EEEEENS5_IJNS4_10UnderscoreES13_S13_EEEEENS4_28SM100_TMA_2SM_LOAD_MULTICASTENS4_14ComposedLayoutINS4_7SwizzleILi1ELi4ELi3EEENS4_18smem_ptr_flag_bitsILi8EEENSY_INS5_IJNSA_ILi8EEESI_EEENS5_IJSI_SD_EEEEEEEvNS4_8identityES16_S1G_vS1H_EENS_8epilogue10collective18CollectiveEpilogueINS1J_23Sm100TmaWarpSpecializedILi4ELi2ELi32ELb0ELb0EEEJNS5_IJNSA_ILi64EEESH_SI_EEENS5_IJNSY_IS1O_SD_EENSY_INS5_IJSI_SC_EEENS5_IJSD_SG_EEEEEEEESK_SL_SK_SL_NS1J_6fusion15FusionCallbacksIS1N_NS1V_17LinearCombinationISK_fSK_fLNS_15FloatRoundStyleE2EEES1P_S1U_JEEENS4_5SM1004TMEM4LOAD26SM100_TMEM_LOAD_32dp32b32xENS4_13SM90_TMA_LOADES1G_NS4_39AutoVectorizingCopyWithAssumedAlignmentILi128EEENS4_14SM90_TMA_STOREES1G_S27_S27_EEEvvEEEEvNT_6ParamsE)
        /*11fc*/ 	.short	0x0380
        /*11fe*/ 	.short	0x0800


	//----- nvinfo : EIATTR_SW_WAR
	.align		4
.L_56:
        /*1200*/ 	.byte	0x04, 0x36
        /*1202*/ 	.short	(.L_58 - .L_57)
.L_57:
        /*1204*/ 	.word	0x00000008
.L_58:


//--------------------- .nv.callgraph             --------------------------
	.section	.nv.callgraph,"",@"SHT_CUDA_CALLGRAPH"
	.align	4
	.sectionentsize	8
	.align		4
        /*0000*/ 	.word	0x00000000
	.align		4
        /*0004*/ 	.word	0xffffffff
	.align		4
        /*0008*/ 	.word	index@(_ZN7cutlass13device_kernelINS_4gemm6kernel13GemmUniversalIN4cute5tupleIJiiiiEEENS1_10collective13CollectiveMmaINS1_35MainloopSm100TmaUmmaWarpSpecializedILi33ELi2ELi4ENS5_IJNS4_1CILi4EEENSA_ILi2EEENSA_ILi1EEEEEEEENS5_IJNSA_ILi128EEENSA_ILi256EEENSA_ILi32EEEEEENS_12float_e4m3_tENS5_IJlSD_lEEESK_SL_NS4_8TiledMMAINS4_8MMA_AtomIJNS4_10MMA_TraitsINS4_25SM100_MMA_F8F6F4_2x1SM_SSEJSK_SK_fSG_SH_NS4_17integral_constantINS4_4UMMA5MajorELSS_0EEEST_NSQ_INSR_7ScaleInELSU_0EEESV_EEEEEENS4_6LayoutINS5_IJSD_SD_SD_EEENS5_IJNSA_ILi0EEES10_S10_EEEEENS5_IJNS4_10UnderscoreES13_S13_EEEEENS4_28SM100_TMA_2SM_LOAD_MULTICASTENS4_14ComposedLayoutINS4_7SwizzleILi1ELi4ELi3EEENS4_18smem_ptr_flag_bitsILi8EEENSY_INS5_IJNSA_ILi8EEESI_EEENS5_IJSI_SD_EEEEEEEvNS4_8identityES16_S1G_vS1H_EENS_8epilogue10collective18CollectiveEpilogueINS1J_23Sm100TmaWarpSpecializedILi4ELi2ELi32ELb0ELb0EEEJNS5_IJNSA_ILi64EEESH_SI_EEENS5_IJNSY_IS1O_SD_EENSY_INS5_IJSI_SC_EEENS5_IJSD_SG_EEEEEEEESK_SL_SK_SL_NS1J_6fusion15FusionCallbacksIS1N_NS1V_17LinearCombinationISK_fSK_fLNS_15FloatRoundStyleE2EEES1P_S1U_JEEENS4_5SM1004TMEM4LOAD26SM100_TMEM_LOAD_32dp32b32xENS4_13SM90_TMA_LOADES1G_NS4_39AutoVectorizingCopyWithAssumedAlignmentILi128EEENS4_14SM90_TMA_STOREES1G_S27_S27_EEEvvEEEEvNT_6ParamsE)
	.align		4
        /*000c*/ 	.word	index@(__assertfail)
	.align		4
        /*0010*/ 	.word	0x00000000
	.align		4
        /*0014*/ 	.word	0xfffffffe
	.align		4
        /*0018*/ 	.word	0x00000000
	.align		4
        /*001c*/ 	.word	0xfffffffd
	.align		4
        /*0020*/ 	.word	0x00000000
	.align		4
        /*0024*/ 	.word	0xfffffffc


//--------------------- .nv.constant4             --------------------------
	.section	.nv.constant4,"a",@progbits
	.align	8
	.align		8
.nv.constant4:
        /*0000*/ 	.dword	__assertfail
	.align		8
        /*0008*/ 	.dword	__unnamed_1
	.align		8
        /*0010*/ 	.dword	__unnamed_2
	.align		8
        /*0018*/ 	.dword	__unnamed_3
	.align		8
        /*0020*/ 	.dword	_ZN40_INTERNAL_e3d4b91f_4_k_cu_533af761_302214cuda3std3__45__cpo5beginE
	.align		8
        /*0028*/ 	.dword	_ZN40_INTERNAL_e3d4b91f_4_k_cu_533af761_302214cuda3std3__45__cpo3endE
	.align		8
        /*0030*/ 	.dword	_ZN40_INTERNAL_e3d4b91f_4_k_cu_533af761_302214cuda3std3__45__cpo6cbeginE
	.align		8
        /*0038*/ 	.dword	_ZN40_INTERNAL_e3d4b91f_4_k_cu_533af761_302214cuda3std3__45__cpo4cendE
	.align		8
        /*0040*/ 	.dword	_ZN40_INTERNAL_e3d4b91f_4_k_cu_533af761_302214cuda3std3__442_GLOBAL__N__e3d4b91f_4_k_cu_533af761_302216ignoreE
	.align		8
        /*0048*/ 	.dword	_ZN40_INTERNAL_e3d4b91f_4_k_cu_533af761_302214cuda3std3__419piecewise_constructE
	.align		8
        /*0050*/ 	.dword	_ZN40_INTERNAL_e3d4b91f_4_k_cu_533af761_302214cuda3std3__48in_placeE
	.align		8
        /*0058*/ 	.dword	_ZN40_INTERNAL_e3d4b91f_4_k_cu_533af761_302214cuda3std6ranges3__45__cpo4swapE
	.align		8
        /*0060*/ 	.dword	_ZN40_INTERNAL_e3d4b91f_4_k_cu_533af761_302214cuda3std6ranges3__45__cpo9iter_moveE
	.align		8
        /*0068*/ 	.dword	_ZN40_INTERNAL_e3d4b91f_4_k_cu_533af761_302214cute7productE
	.align		8
        /*0070*/ 	.dword	_ZN40_INTERNAL_e3d4b91f_4_k_cu_533af761_302214cute1_E
	.align		8
        /*0078*/ 	.dword	$str$25
	.align		8
        /*0080*/ 	.dword	$str$26
	.align		8
        /*0088*/ 	.dword	$str$27
	.align		8
        /*0090*/ 	.dword	$str$28


//--------------------- .text._ZN7cutlass13device_kernelINS_4gemm6kernel13GemmUniversalIN4cute5tupleIJiiiiEEENS1_10collective13CollectiveMmaINS1_35MainloopSm100TmaUmmaWarpSpecializedILi33ELi2ELi4ENS5_IJNS4_1CILi4EEENSA_ILi2EEENSA_ILi1EEEEEEEENS5_IJNSA_ILi128EEENSA_ILi256EEENSA_ILi32EEEEEENS_12float_e4m3_tENS5_IJlSD_lEEESK_SL_NS4_8TiledMMAINS4_8MMA_AtomIJNS4_10MMA_TraitsINS4_25SM100_MMA_F8F6F4_2x1SM_SSEJSK_SK_fSG_SH_NS4_17integral_constantINS4_4UMMA5MajorELSS_0EEEST_NSQ_INSR_7ScaleInELSU_0EEESV_EEEEEENS4_6LayoutINS5_IJSD_SD_SD_EEENS5_IJNSA_ILi0EEES10_S10_EEEEENS5_IJNS4_10UnderscoreES13_S13_EEEEENS4_28SM100_TMA_2SM_LOAD_MULTICASTENS4_14ComposedLayoutINS4_7SwizzleILi1ELi4ELi3EEENS4_18smem_ptr_flag_bitsILi8EEENSY_INS5_IJNSA_ILi8EEESI_EEENS5_IJSI_SD_EEEEEEEvNS4_8identityES16_S1G_vS1H_EENS_8epilogue10collective18CollectiveEpilogueINS1J_23Sm100TmaWarpSpecializedILi4ELi2ELi32ELb0ELb0EEEJNS5_IJNSA_ILi64EEESH_SI_EEENS5_IJNSY_IS1O_SD_EENSY_INS5_IJSI_SC_EEENS5_IJSD_SG_EEEEEEEESK_SL_SK_SL_NS1J_6fusion15FusionCallbacksIS1N_NS1V_17LinearCombinationISK_fSK_fLNS_15FloatRoundStyleE2EEES1P_S1U_JEEENS4_5SM1004TMEM4LOAD26SM100_TMEM_LOAD_32dp32b32xENS4_13SM90_TMA_LOADES1G_NS4_39AutoVectorizingCopyWithAssumedAlignmentILi128EEENS4_14SM90_TMA_STOREES1G_S27_S27_EEEvvEEEEvNT_6ParamsE --------------------------
	.section	.text._ZN7cutlass13device_kernelINS_4gemm6kernel13GemmUniversalIN4cute5tupleIJiiiiEEENS1_10collective13CollectiveMmaINS1_35MainloopSm100TmaUmmaWarpSpecializedILi33ELi2ELi4ENS5_IJNS4_1CILi4EEENSA_ILi2EEENSA_ILi1EEEEEEEENS5_IJNSA_ILi128EEENSA_ILi256EEENSA_ILi32EEEEEENS_12float_e4m3_tENS5_IJlSD_lEEESK_SL_NS4_8TiledMMAINS4_8MMA_AtomIJNS4_10MMA_TraitsINS4_25SM100_MMA_F8F6F4_2x1SM_SSEJSK_SK_fSG_SH_NS4_17integral_constantINS4_4UMMA5MajorELSS_0EEEST_NSQ_INSR_7ScaleInELSU_0EEESV_EEEEEENS4_6LayoutINS5_IJSD_SD_SD_EEENS5_IJNSA_ILi0EEES10_S10_EEEEENS5_IJNS4_10UnderscoreES13_S13_EEEEENS4_28SM100_TMA_2SM_LOAD_MULTICASTENS4_14ComposedLayoutINS4_7SwizzleILi1ELi4ELi3EEENS4_18smem_ptr_flag_bitsILi8EEENSY_INS5_IJNSA_ILi8EEESI_EEENS5_IJSI_SD_EEEEEEEvNS4_8identityES16_S1G_vS1H_EENS_8epilogue10collective18CollectiveEpilogueINS1J_23Sm100TmaWarpSpecializedILi4ELi2ELi32ELb0ELb0EEEJNS5_IJNSA_ILi64EEESH_SI_EEENS5_IJNSY_IS1O_SD_EENSY_INS5_IJSI_SC_EEENS5_IJSD_SG_EEEEEEEESK_SL_SK_SL_NS1J_6fusion15FusionCallbacksIS1N_NS1V_17LinearCombinationISK_fSK_fLNS_15FloatRoundStyleE2EEES1P_S1U_JEEENS4_5SM1004TMEM4LOAD26SM100_TMEM_LOAD_32dp32b32xENS4_13SM90_TMA_LOADES1G_NS4_39AutoVectorizingCopyWithAssumedAlignmentILi128EEENS4_14SM90_TMA_STOREES1G_S27_S27_EEEvvEEEEvNT_6ParamsE,"ax",@progbits
	.align	128
.text._ZN7cutlass13device_kernelINS_4gemm6kernel13GemmUniversalIN4cute5tupleIJiiiiEEENS1_10collective13CollectiveMmaINS1_35MainloopSm100TmaUmmaWarpSpecializedILi33ELi2ELi4ENS5_IJNS4_1CILi4EEENSA_ILi2EEENSA_ILi1EEEEEEEENS5_IJNSA_ILi128EEENSA_ILi256EEENSA_ILi32EEEEEENS_12float_e4m3_tENS5_IJlSD_lEEESK_SL_NS4_8TiledMMAINS4_8MMA_AtomIJNS4_10MMA_TraitsINS4_25SM100_MMA_F8F6F4_2x1SM_SSEJSK_SK_fSG_SH_NS4_17integral_constantINS4_4UMMA5MajorELSS_0EEEST_NSQ_INSR_7ScaleInELSU_0EEESV_EEEEEENS4_6LayoutINS5_IJSD_SD_SD_EEENS5_IJNSA_ILi0EEES10_S10_EEEEENS5_IJNS4_10UnderscoreES13_S13_EEEEENS4_28SM100_TMA_2SM_LOAD_MULTICASTENS4_14ComposedLayoutINS4_7SwizzleILi1ELi4ELi3EEENS4_18smem_ptr_flag_bitsILi8EEENSY_INS5_IJNSA_ILi8EEESI_EEENS5_IJSI_SD_EEEEEEEvNS4_8identityES16_S1G_vS1H_EENS_8epilogue10collective18CollectiveEpilogueINS1J_23Sm100TmaWarpSpecializedILi4ELi2ELi32ELb0ELb0EEEJNS5_IJNSA_ILi64EEESH_SI_EEENS5_IJNSY_IS1O_SD_EENSY_INS5_IJSI_SC_EEENS5_IJSD_SG_EEEEEEEESK_SL_SK_SL_NS1J_6fusion15FusionCallbacksIS1N_NS1V_17LinearCombinationISK_fSK_fLNS_15FloatRoundStyleE2EEES1P_S1U_JEEENS4_5SM1004TMEM4LOAD26SM100_TMEM_LOAD_32dp32b32xENS4_13SM90_TMA_LOADES1G_NS4_39AutoVectorizingCopyWithAssumedAlignmentILi128EEENS4_14SM90_TMA_STOREES1G_S27_S27_EEEvvEEEEvNT_6ParamsE:
        .type           _ZN7cutlass13device_kernelINS_4gemm6kernel13GemmUniversalIN4cute5tupleIJiiiiEEENS1_10collective13CollectiveMmaINS1_35MainloopSm100TmaUmmaWarpSpecializedILi33ELi2ELi4ENS5_IJNS4_1CILi4EEENSA_ILi2EEENSA_ILi1EEEEEEEENS5_IJNSA_ILi128EEENSA_ILi256EEENSA_ILi32EEEEEENS_12float_e4m3_tENS5_IJlSD_lEEESK_SL_NS4_8TiledMMAINS4_8MMA_AtomIJNS4_10MMA_TraitsINS4_25SM100_MMA_F8F6F4_2x1SM_SSEJSK_SK_fSG_SH_NS4_17integral_constantINS4_4UMMA5MajorELSS_0EEEST_NSQ_INSR_7ScaleInELSU_0EEESV_EEEEEENS4_6LayoutINS5_IJSD_SD_SD_EEENS5_IJNSA_ILi0EEES10_S10_EEEEENS5_IJNS4_10UnderscoreES13_S13_EEEEENS4_28SM100_TMA_2SM_LOAD_MULTICASTENS4_14ComposedLayoutINS4_7SwizzleILi1ELi4ELi3EEENS4_18smem_ptr_flag_bitsILi8EEENSY_INS5_IJNSA_ILi8EEESI_EEENS5_IJSI_SD_EEEEEEEvNS4_8identityES16_S1G_vS1H_EENS_8epilogue10collective18CollectiveEpilogueINS1J_23Sm100TmaWarpSpecializedILi4ELi2ELi32ELb0ELb0EEEJNS5_IJNSA_ILi64EEESH_SI_EEENS5_IJNSY_IS1O_SD_EENSY_INS5_IJSI_SC_EEENS5_IJSD_SG_EEEEEEEESK_SL_SK_SL_NS1J_6fusion15FusionCallbacksIS1N_NS1V_17LinearCombinationISK_fSK_fLNS_15FloatRoundStyleE2EEES1P_S1U_JEEENS4_5SM1004TMEM4LOAD26SM100_TMEM_LOAD_32dp32b32xENS4_13SM90_TMA_LOADES1G_NS4_39AutoVectorizingCopyWithAssumedAlignmentILi128EEENS4_14SM90_TMA_STOREES1G_S27_S27_EEEvvEEEEvNT_6ParamsE,@function
        .size           _ZN7cutlass13device_kernelINS_4gemm6kernel13GemmUniversalIN4cute5tupleIJiiiiEEENS1_10collective13CollectiveMmaINS1_35MainloopSm100TmaUmmaWarpSpecializedILi33ELi2ELi4ENS5_IJNS4_1CILi4EEENSA_ILi2EEENSA_ILi1EEEEEEEENS5_IJNSA_ILi128EEENSA_ILi256EEENSA_ILi32EEEEEENS_12float_e4m3_tENS5_IJlSD_lEEESK_SL_NS4_8TiledMMAINS4_8MMA_AtomIJNS4_10MMA_TraitsINS4_25SM100_MMA_F8F6F4_2x1SM_SSEJSK_SK_fSG_SH_NS4_17integral_constantINS4_4UMMA5MajorELSS_0EEEST_NSQ_INSR_7ScaleInELSU_0EEESV_EEEEEENS4_6LayoutINS5_IJSD_SD_SD_EEENS5_IJNSA_ILi0EEES10_S10_EEEEENS5_IJNS4_10UnderscoreES13_S13_EEEEENS4_28SM100_TMA_2SM_LOAD_MULTICASTENS4_14ComposedLayoutINS4_7SwizzleILi1ELi4ELi3EEENS4_18smem_ptr_flag_bitsILi8EEENSY_INS5_IJNSA_ILi8EEESI_EEENS5_IJSI_SD_EEEEEEEvNS4_8identityES16_S1G_vS1H_EENS_8epilogue10collective18CollectiveEpilogueINS1J_23Sm100TmaWarpSpecializedILi4ELi2ELi32ELb0ELb0EEEJNS5_IJNSA_ILi64EEESH_SI_EEENS5_IJNSY_IS1O_SD_EENSY_INS5_IJSI_SC_EEENS5_IJSD_SG_EEEEEEEESK_SL_SK_SL_NS1J_6fusion15FusionCallbacksIS1N_NS1V_17LinearCombinationISK_fSK_fLNS_15FloatRoundStyleE2EEES1P_S1U_JEEENS4_5SM1004TMEM4LOAD26SM100_TMEM_LOAD_32dp32b32xENS4_13SM90_TMA_LOADES1G_NS4_39AutoVectorizingCopyWithAssumedAlignmentILi128EEENS4_14SM90_TMA_STOREES1G_S27_S27_EEEvvEEEEvNT_6ParamsE,(.L_x_279 - _ZN7cutlass13device_kernelINS_4gemm6kernel13GemmUniversalIN4cute5tupleIJiiiiEEENS1_10collective13CollectiveMmaINS1_35MainloopSm100TmaUmmaWarpSpecializedILi33ELi2ELi4ENS5_IJNS4_1CILi4EEENSA_ILi2EEENSA_ILi1EEEEEEEENS5_IJNSA_ILi128EEENSA_ILi256EEENSA_ILi32EEEEEENS_12float_e4m3_tENS5_IJlSD_lEEESK_SL_NS4_8TiledMMAINS4_8MMA_AtomIJNS4_10MMA_TraitsINS4_25SM100_MMA_F8F6F4_2x1SM_SSEJSK_SK_fSG_SH_NS4_17integral_constantINS4_4UMMA5MajorELSS_0EEEST_NSQ_INSR_7ScaleInELSU_0EEESV_EEEEEENS4_6LayoutINS5_IJSD_SD_SD_EEENS5_IJNSA_ILi0EEES10_S10_EEEEENS5_IJNS4_10UnderscoreES13_S13_EEEEENS4_28SM100_TMA_2SM_LOAD_MULTICASTENS4_14ComposedLayoutINS4_7SwizzleILi1ELi4ELi3EEENS4_18smem_ptr_flag_bitsILi8EEENSY_INS5_IJNSA_ILi8EEESI_EEENS5_IJSI_SD_EEEEEEEvNS4_8identityES16_S1G_vS1H_EENS_8epilogue10collective18CollectiveEpilogueINS1J_23Sm100TmaWarpSpecializedILi4ELi2ELi32ELb0ELb0EEEJNS5_IJNSA_ILi64EEESH_SI_EEENS5_IJNSY_IS1O_SD_EENSY_INS5_IJSI_SC_EEENS5_IJSD_SG_EEEEEEEESK_SL_SK_SL_NS1J_6fusion15FusionCallbacksIS1N_NS1V_17LinearCombinationISK_fSK_fLNS_15FloatRoundStyleE2EEES1P_S1U_JEEENS4_5SM1004TMEM4LOAD26SM100_TMEM_LOAD_32dp32b32xENS4_13SM90_TMA_LOADES1G_NS4_39AutoVectorizingCopyWithAssumedAlignmentILi128EEENS4_14SM90_TMA_STOREES1G_S27_S27_EEEvvEEEEvNT_6ParamsE)
        .other          _ZN7cutlass13device_kernelINS_4gemm6kernel13GemmUniversalIN4cute5tupleIJiiiiEEENS1_10collective13CollectiveMmaINS1_35MainloopSm100TmaUmmaWarpSpecializedILi33ELi2ELi4ENS5_IJNS4_1CILi4EEENSA_ILi2EEENSA_ILi1EEEEEEEENS5_IJNSA_ILi128EEENSA_ILi256EEENSA_ILi32EEEEEENS_12float_e4m3_tENS5_IJlSD_lEEESK_SL_NS4_8TiledMMAINS4_8MMA_AtomIJNS4_10MMA_TraitsINS4_25SM100_MMA_F8F6F4_2x1SM_SSEJSK_SK_fSG_SH_NS4_17integral_constantINS4_4UMMA5MajorELSS_0EEEST_NSQ_INSR_7ScaleInELSU_0EEESV_EEEEEENS4_6LayoutINS5_IJSD_SD_SD_EEENS5_IJNSA_ILi0EEES10_S10_EEEEENS5_IJNS4_10UnderscoreES13_S13_EEEEENS4_28SM100_TMA_2SM_LOAD_MULTICASTENS4_14ComposedLayoutINS4_7SwizzleILi1ELi4ELi3EEENS4_18smem_ptr_flag_bitsILi8EEENSY_INS5_IJNSA_ILi8EEESI_EEENS5_IJSI_SD_EEEEEEEvNS4_8identityES16_S1G_vS1H_EENS_8epilogue10collective18CollectiveEpilogueINS1J_23Sm100TmaWarpSpecializedILi4ELi2ELi32ELb0ELb0EEEJNS5_IJNSA_ILi64EEESH_SI_EEENS5_IJNSY_IS1O_SD_EENSY_INS5_IJSI_SC_EEENS5_IJSD_SG_EEEEEEEESK_SL_SK_SL_NS1J_6fusion15FusionCallbacksIS1N_NS1V_17LinearCombinationISK_fSK_fLNS_15FloatRoundStyleE2EEES1P_S1U_JEEENS4_5SM1004TMEM4LOAD26SM100_TMEM_LOAD_32dp32b32xENS4_13SM90_TMA_LOADES1G_NS4_39AutoVectorizingCopyWithAssumedAlignmentILi128EEENS4_14SM90_TMA_STOREES1G_S27_S27_EEEvvEEEEvNT_6ParamsE,@"STO_CUDA_ENTRY STV_DEFAULT"
_ZN7cutlass13device_kernelINS_4gemm6kernel13GemmUniversalIN4cute5tupleIJiiiiEEENS1_10collective13CollectiveMmaINS1_35MainloopSm100TmaUmmaWarpSpecializedILi33ELi2ELi4ENS5_IJNS4_1CILi4EEENSA_ILi2EEENSA_ILi1EEEEEEEENS5_IJNSA_ILi128EEENSA_ILi256EEENSA_ILi32EEEEEENS_12float_e4m3_tENS5_IJlSD_lEEESK_SL_NS4_8TiledMMAINS4_8MMA_AtomIJNS4_10MMA_TraitsINS4_25SM100_MMA_F8F6F4_2x1SM_SSEJSK_SK_fSG_SH_NS4_17integral_constantINS4_4UMMA5MajorELSS_0EEEST_NSQ_INSR_7ScaleInELSU_0EEESV_EEEEEENS4_6LayoutINS5_IJSD_SD_SD_EEENS5_IJNSA_ILi0EEES10_S10_EEEEENS5_IJNS4_10UnderscoreES13_S13_EEEEENS4_28SM100_TMA_2SM_LOAD_MULTICASTENS4_14ComposedLayoutINS4_7SwizzleILi1ELi4ELi3EEENS4_18smem_ptr_flag_bitsILi8EEENSY_INS5_IJNSA_ILi8EEESI_EEENS5_IJSI_SD_EEEEEEEvNS4_8identityES16_S1G_vS1H_EENS_8epilogue10collective18CollectiveEpilogueINS1J_23Sm100TmaWarpSpecializedILi4ELi2ELi32ELb0ELb0EEEJNS5_IJNSA_ILi64EEESH_SI_EEENS5_IJNSY_IS1O_SD_EENSY_INS5_IJSI_SC_EEENS5_IJSD_SG_EEEEEEEESK_SL_SK_SL_NS1J_6fusion15FusionCallbacksIS1N_NS1V_17LinearCombinationISK_fSK_fLNS_15FloatRoundStyleE2EEES1P_S1U_JEEENS4_5SM1004TMEM4LOAD26SM100_TMEM_LOAD_32dp32b32xENS4_13SM90_TMA_LOADES1G_NS4_39AutoVectorizingCopyWithAssumedAlignmentILi128EEENS4_14SM90_TMA_STOREES1G_S27_S27_EEEvvEEEEvNT_6ParamsE:
[----:B------:R-:W1:Y:S01]  /*0000*/  LDC R1, c[0x0][0x37c] ;  /* 0x0000df00ff017b82 */ /* 0x000e620000000800 */
[----:B------:R-:W2:Y:S01]  /*0010*/  S2R R99, SR_TID.X ;  /* 0x0000000000637919 */ /* 0x000ea20000002100 */
[----:B------:R-:W3:Y:S06]  /*0020*/  LDCU.64 UR8, c[0x0][0x890] ;  /* 0x00011200ff0877ac */ /* 0x000eec0008000a00 */
[----:B------:R-:W4:Y:S01]  /*0030*/  S2UR UR58, SR_CgaCtaId ;  /* 0x00000000003a79c3 */ /* 0x000f220000008800 */
[----:B------:R-:W-:Y:S02]  /*0040*/  PRMT R90, RZ, 0x7610, R90 ;  /* 0x00007610ff5a7816 */ /* 0x000fe4000000005a */
[----:B------:R-:W-:-:S02]  /*0050*/  ELECT P0, URZ, PT ;  /* 0x0000000000ff782f */ /* 0x000fc40003800000 */
[----:B---3--:R-:W-:-:S04]  /*0060*/  ISETP.NE.U32.AND P1, PT, RZ, UR8, PT ;  /* 0x00000008ff007c0c */ /* 0x008fc8000bf25070 */
[----:B------:R-:W-:Y:S01]  /*0070*/  ISETP.NE.AND.EX P2, PT, RZ, UR9, PT, P1 ;  /* 0x00000009ff007c0c */ /* 0x000fe2000bf45310 */
[----:B----4-:R-:W-:Y:S02]  /*0080*/  ULOP3.LUT UR34, UR58, 0x1, URZ, 0xc0, !UPT ;  /* 0x000000013a227892 */ /* 0x010fe4000f8ec0ff */
[----:B------:R-:W-:Y:S01]  /*0090*/  ULOP3.LUT UR29, UR58, 0x1, URZ, 0x3c, !UPT ;  /* 0x000000013a1d7892 */ /* 0x000fe2000f8e3cff */
[----:B--2---:R-:W-:-:S05]  /*00a0*/  SHF.R.U32.HI R91, RZ, 0x5, R99 ;  /* 0x00000005ff5b7819 */ /* 0x004fca0000011663 */
[----:B------:R-:W2:Y:S02]  /*00b0*/  SHFL.IDX PT, R0, R91, RZ, 0x1f ;  /* 0x00001fff5b007589 */ /* 0x000ea400000e0000 */
[----:B--2---:R-:W-:Y:S02]  /*00c0*/  R2UR UR22, R0 ;  /* 0x00000000001672ca */ /* 0x004fe400000e0000 */
[----:B-1----:R-:W-:Y:S05]  /*00d0*/  @P2 BRA `(.L_x_0) ;  /* 0x0000000000302947 */ /* 0x002fea0003800000 */
[----:B------:R-:W1:Y:S02]  /*00e0*/  LDCU.64 UR4, c[0x0][0x888] ;  /* 0x00011100ff0477ac */ /* 0x000e640008000a00 */
[----:B-1----:R-:W-:-:S04]  /*00f0*/  UISETP.NE.U32.AND UP0, UPT, UR4, URZ, UPT ;  /* 0x000000ff0400728c */ /* 0x002fc8000bf05070 */
[----:B------:R-:W-:-:S09]  /*0100*/  UISETP.NE.AND.EX UP0, UPT, UR5, URZ, UPT, UP0 ;  /* 0x000000ff0500728c */ /* 0x000fd2000bf05300 */
[----:B------:R-:W-:Y:S05]  /*0110*/  BRA.U !UP0, `(.L_x_1) ;  /* 0x0000000108147547 */ /* 0x000fea000b800000 */
[----:B------:R-:W1:Y:S01]  /*0120*/  LDC.64 R2, c[0x0][0x888] ;  /* 0x00022200ff027b82 */ /* 0x000e620000000a00 */
[----:B------:R-:W1:Y:S02]  /*0130*/  LDCU.64 UR4, c[0x0][0x358] ;  /* 0x00006b00ff0477ac */ /* 0x000e640008000a00 */
[----:B-1----:R1:W5:Y:S01]  /*0140*/  LDG.E R41, desc[UR4][R2.64] ;  /* 0x0000000402297981 */ /* 0x002362000c1e1900 */
[----:B------:R-:W-:Y:S01]  /*0150*/  HFMA2 R90, -RZ, RZ, 0, 5.9604644775390625e-08 ;  /* 0x00000001ff5a7431 */ /* 0x000fe200000001ff */
[----:B------:R-:W-:Y:S05]  /*0160*/  BRA `(.L_x_0) ;  /* 0x00000000000c7947 */ /* 0x000fea0003800000 */
.L_x_1:
[----:B------:R-:W1:Y:S01]  /*0170*/  LDCU UR4, c[0x0][0x880] ;  /* 0x00011000ff0477ac */ /* 0x000e620008000800 */
[----:B------:R-:W-:Y:S01]  /*0180*/  HFMA2 R90, -RZ, RZ, 0, 5.9604644775390625e-08 ;  /* 0x00000001ff5a7431 */ /* 0x000fe200000001ff */
[----:B-1----:R-:W-:-:S07]  /*0190*/  MOV R41, UR4 ;  /* 0x0000000400297c02 */ /* 0x002fce0008000f00 */
.L_x_0:
[----:B------:R-:W2:Y:S02]  /*01a0*/  LDCU.64 UR4, c[0x0][0x8b0] ;  /* 0x00011600ff0477ac */ /* 0x000ea40008000a00 */
[----:B--2---:R-:W-:-:S04]  /*01b0*/  UISETP.NE.U32.AND UP0, UPT, UR4, URZ, UPT ;  /* 0x000000ff0400728c */ /* 0x004fc8000bf05070 */
[----:B------:R-:W-:-:S09]  /*01c0*/  UISETP.NE.AND.EX UP0, UPT, UR5, URZ, UPT, UP0 ;  /* 0x000000ff0500728c */ /* 0x000fd2000bf05300 */
[----:B------:R-:W-:Y:S05]  /*01d0*/  BRA.U UP0, `(.L_x_2) ;  /* 0x0000000100287547 */ /* 0x000fea000b800000 */
[----:B------:R-:W2:Y:S02]  /*01e0*/  LDCU.64 UR4, c[0x0][0x8a8] ;  /* 0x00011500ff0477ac */ /* 0x000ea40008000a00 */
[----:B--2---:R-:W-:-:S04]  /*01f0*/  UISETP.NE.U32.AND UP0, UPT, UR4, URZ, UPT ;  /* 0x000000ff0400728c */ /* 0x004fc8000bf05070 */
[----:B------:R-:W-:-:S09]  /*0200*/  UISETP.NE.AND.EX UP0, UPT, UR5, URZ, UPT, UP0 ;  /* 0x000000ff0500728c */ /* 0x000fd2000bf05300 */
[----:B------:R-:W-:Y:S05]  /*0210*/  BRA.U !UP0, `(.L_x_3) ;  /* 0x0000000108107547 */ /* 0x000fea000b800000 */
[----:B------:R-:W2:Y:S01]  /*0220*/  LDC.64 R38, c[0x0][0x8a8] ;  /* 0x00022a00ff267b82 */ /* 0x000ea20000000a00 */
[----:B------:R-:W2:Y:S02]  /*0230*/  LDCU.64 UR4, c[0x0][0x358] ;  /* 0x00006b00ff0477ac */ /* 0x000ea40008000a00 */
[----:B--2---:R2:W5:Y:S01]  /*0240*/  LDG.E R38, desc[UR4][R38.64] ;  /* 0x0000000426267981 */ /* 0x004562000c1e1900 */
[----:B------:R-:W-:Y:S05]  /*0250*/  BRA `(.L_x_2) ;  /* 0x0000000000087947 */ /* 0x000fea0003800000 */
.L_x_3:
[----:B------:R-:W2:Y:S02]  /*0260*/  LDCU UR4, c[0x0][0x8a0] ;  /* 0x00011400ff0477ac */ /* 0x000ea40008000800 */
[----:B--2---:R-:W-:Y:S02]  /*0270*/  MOV R38, UR4 ;  /* 0x0000000400267c02 */ /* 0x004fe40008000f00 */
.L_x_2:
[----:B------:R-:W-:Y:S01]  /*0280*/  IMAD.U32 R0, RZ, RZ, UR22 ;  /* 0x00000016ff007e24 */ /* 0x000fe2000f8e00ff */
[----:B------:R-:W-:Y:S04]  /*0290*/  BSSY.RECONVERGENT B0, `(.L_x_4) ;  /* 0x000000c000007945 */ /* 0x000fe80003800200 */
[C---:B------:R-:W-:Y:S02]  /*02a0*/  ISETP.NE.OR P3, PT, R0.reuse, 0x1, !P0 ;  /* 0x000000010000780c */ /* 0x040fe40004765670 */
[----:B------:R-:W-:-:S11]  /*02b0*/  ISETP.NE.OR P2, PT, R0, 0x3, !P0 ;  /* 0x000000030000780c */ /* 0x000fd60004745670 */
[----:B------:R-:W-:Y:S05]  /*02c0*/  @P3 BRA `(.L_x_5) ;  /* 0x0000000000203947 */ /* 0x000fea0003800000 */
[----:B------:R-:W3:Y:S02]  /*02d0*/  LDCU.64 UR4, c[0x0][0x348] ;  /* 0x00006900ff0477ac */ /* 0x000ee40008000a00 */
[----:B---3--:R-:W-:Y:S02]  /*02e0*/  UIADD3 UR6, UP1, UPT, UR4, 0x80, URZ ;  /* 0x0000008004067890 */ /* 0x008fe4000ff3e0ff */
[----:B------:R-:W-:Y:S02]  /*02f0*/  UIADD3 UR4, UP0, UPT, UR4, 0x180, URZ ;  /* 0x0000018004047890 */ /* 0x000fe4000ff1e0ff */
[----:B------:R-:W-:Y:S02]  /*0300*/  UIADD3.X UR7, UPT, UPT, URZ, UR5, URZ, UP1, !UPT ;  /* 0x00000005ff077290 */ /* 0x000fe40008ffe4ff */
[----:B------:R-:W-:-:S07]  /*0310*/  UIADD3.X UR5, UPT, UPT, URZ, UR5, URZ, UP0, !UPT ;  /* 0x00000005ff057290 */ /* 0x000fce00087fe4ff */
[----:B------:R3:W-:Y:S02]  /*0320*/  UTMACCTL.PF [UR6] ;  /* 0x00000000060079b9 */ /* 0x0007e40008040000 */
[----:B------:R3:W-:Y:S02]  /*0330*/  UTMACCTL.PF [UR4] ;  /* 0x00000000040079b9 */ /* 0x0007e40008040000 */
[----:B---3--:R-:W-:Y:S01]  /*0340*/  NOP ;  /* 0x0000000000007918 */ /* 0x008fe20000000000 */
.L_x_5:
[----:B------:R-:W-:Y:S05]  /*0350*/  BSYNC.RECONVERGENT B0 ;  /* 0x0000000000007941 */ /* 0x000fea0003800200 */
.L_x_4:
[----:B------:R-:W-:Y:S04]  /*0360*/  BSSY.RECONVERGENT B0, `(.L_x_6) ;  /* 0x000000a000007945 */ /* 0x000fe80003800200 */
        /* <DEDUP_REMOVED lines=9> */
.L_x_7:
[----:B------:R-:W-:Y:S05]  /*0400*/  BSYNC.RECONVERGENT B0 ;  /* 0x0000000000007941 */ /* 0x000fea0003800200 */
.L_x_6:
[----:B------:R-:W3:Y:S01]  /*0410*/  LDCU.64 UR4, c[0x0][0x888] ;  /* 0x00011100ff0477ac */ /* 0x000ee20008000a00 */
[----:B------:R-:W-:Y:S01]  /*0420*/  ISETP.NE.AND.EX P1, PT, RZ, UR9, PT, P1 ;  /* 0x00000009ff007c0c */ /* 0x000fe2000bf25310 */
[----:B------:R-:W-:Y:S01]  /*0430*/  UPLOP3.LUT UP5, UPT, UPT, UPT, UPT, 0x80, 0x8 ;  /* 0x000000000008789c */ /* 0x000fe20003faf070 */
[----:B---3--:R-:W-:-:S04]  /*0440*/  ISETP.NE.U32.AND P2, PT, RZ, UR4, PT ;  /* 0x00000004ff007c0c */ /* 0x008fc8000bf45070 */
[----:B------:R-:W-:-:S13]  /*0450*/  ISETP.NE.AND.EX P2, PT, RZ, UR5, PT, P2 ;  /* 0x00000005ff007c0c */ /* 0x000fda000bf45320 */
[----:B------:R-:W-:Y:S05]  /*0460*/  @P2 BRA P1, `(.L_x_8) ;  /* 0x0000000000282947 */ /* 0x000fea0000800000 */
[----:B------:R-:W-:Y:S01]  /*0470*/  UISETP.NE.U32.AND UP0, UPT, UR8, URZ, UPT ;  /* 0x000000ff0800728c */ /* 0x000fe2000bf05070 */
[----:B-----5:R-:W-:Y:S01]  /*0480*/  FSETP.NEU.AND P1, PT, R41, RZ, PT ;  /* 0x000000ff2900720b */ /* 0x020fe20003f2d000 */
[----:B------:R-:W-:Y:S02]  /*0490*/  UISETP.NE.U32.AND UP2, UPT, UR4, URZ, UPT ;  /* 0x000000ff0400728c */ /* 0x000fe4000bf45070 */
[----:B------:R-:W-:Y:S02]  /*04a0*/  UISETP.NE.AND.EX UP1, UPT, UR9, URZ, UPT, UP0 ;  /* 0x000000ff0900728c */ /* 0x000fe4000bf25300 */
[----:B------:R-:W-:-:S04]  /*04b0*/  UISETP.NE.AND.EX UP0, UPT, UR5, URZ, UPT, UP2 ;  /* 0x000000ff0500728c */ /* 0x000fc8000bf05320 */
[----:B------:R-:W-:-:S04]  /*04c0*/  USEL UR4, URZ, 0xffffffff, UP0 ;  /* 0xffffffffff047887 */ /* 0x000fc80008000000 */
[----:B------:R-:W-:Y:S01]  /*04d0*/  VOTEU.ANY UP0, P1 ;  /* 0x0000000000ff7886 */ /* 0x000fe20000800100 */
[----:B------:R-:W-:-:S04]  /*04e0*/  @!UP1 USEL UR4, URZ, 0xffffffff, UP0 ;  /* 0xffffffffff049887 */ /* 0x000fc80008000000 */
[----:B------:R-:W-:-:S04]  /*04f0*/  ULOP3.LUT UR4, UR4, 0x1, URZ, 0xc0, !UPT ;  /* 0x0000000104047892 */ /* 0x000fc8000f8ec0ff */
[----:B------:R-:W-:-:S11]  /*0500*/  UISETP.NE.U32.AND UP5, UPT, UR4, 0x1, UPT ;  /* 0x000000010400788c */ /* 0x000fd6000bfa5070 */
.L_x_8:
[----:B------:R-:W3:Y:S01]  /*0510*/  SHFL.IDX PT, R0, R91, RZ, 0x1f ;  /* 0x00001fff5b007589 */ /* 0x000ee200000e0000 */
[----:B------:R-:W-:-:S04]  /*0520*/  UISETP.NE.AND UP0, UPT, UR22, 0x2, UPT ;  /* 0x000000021600788c */ /* 0x000fc8000bf05270 */
[----:B------:R-:W-:Y:S02]  /*0530*/  UISETP.EQ.AND UP1, UPT, UR34, URZ, !UP0 ;  /* 0x000000ff2200728c */ /* 0x000fe4000c722270 */
[----:B------:R-:W-:-:S04]  /*0540*/  USEL UR53, URZ, 0x1, UP0 ;  /* 0x00000001ff357887 */ /* 0x000fc80008000000 */
[----:B------:R-:W-:Y:S02]  /*0550*/  PLOP3.LUT P3, PT, P0, PT, UP1, 0x80, 0x8 ;  /* 0x000000000008781c */ /* 0x000fe4000076f018 */
[----:B---3--:R-:W-:-:S13]  /*0560*/  ISETP.NE.AND P1, PT, R0, RZ, PT ;  /* 0x000000ff0000720c */ /* 0x008fda0003f25270 */
[----:B------:R-:W-:Y:S05]  /*0570*/  @P1 BRA `(.L_x_9) ;  /* 0x0000000400481947 */ /* 0x000fea0003800000 */
[----:B------:R-:W-:Y:S01]  /*0580*/  ELECT P1, URZ, PT ;  /* 0x0000000000ff782f */ /* 0x000fe20003820000 */
[----:B------:R-:W-:-:S12]  /*0590*/  BSSY.RECONVERGENT B0, `(.L_x_9) ;  /* 0x0000050000007945 */ /* 0x000fd80003800200 */
[----:B------:R-:W-:Y:S05]  /*05a0*/  @!P1 BRA `(.L_x_10) ;  /* 0x0000000400389947 */ /* 0x000fea0003800000 */
[----:B------:R-:W-:Y:S01]  /*05b0*/  UMOV UR4, 0x400 ;  /* 0x0000040000047882 */ /* 0x000fe20000000000 */
[----:B------:R-:W-:Y:S01]  /*05c0*/  UMOV UR8, 0x1 ;  /* 0x0000000100087882 */ /* 0x000fe20000000000 */
[----:B------:R-:W-:Y:S01]  /*05d0*/  UMOV UR6, 0x3 ;  /* 0x0000000300067882 */ /* 0x000fe20000000000 */
[----:B------:R-:W-:Y:S02]  /*05e0*/  ULEA UR4, UR58, UR4, 0x18 ;  /* 0x000000043a047291 */ /* 0x000fe4000f8ec0ff */
[----:B------:R-:W-:-:S04]  /*05f0*/  UIADD3 UR8, UPT, UPT, -UR8, 0x100000, URZ ;  /* 0x0010000008087890 */ /* 0x000fc8000fffe1ff */
[----:B------:R-:W-:Y:S02]  /*0600*/  USHF.L.U32 UR9, UR8, 0xb, URZ ;  /* 0x0000000b08097899 */ /* 0x000fe400080006ff */
[----:B------:R-:W-:Y:S02]  /*0610*/  USHF.L.U32 UR8, UR8, 0x1, URZ ;  /* 0x0000000108087899 */ /* 0x000fe400080006ff */
[----:B------:R-:W-:-:S04]  /*0620*/  UIADD3 UR6, UPT, UPT, -UR6, 0x100000, URZ ;  /* 0x0010000006067890 */ /* 0x000fc8000fffe1ff */
[----:B------:R-:W-:Y:S02]  /*0630*/  USHF.L.U32 UR7, UR6, 0xb, URZ ;  /* 0x0000000b06077899 */ /* 0x000fe400080006ff */
[----:B------:R-:W-:Y:S01]  /*0640*/  USHF.L.U32 UR6, UR6, 0x1, URZ ;  /* 0x0000000106067899 */ /* 0x000fe200080006ff */
[----:B------:R-:W3:Y:S03]  /*0650*/  FENCE.VIEW.ASYNC.S ;  /* 0x00000000000073c6 */ /* 0x000ee60000000000 */
[----:B---3--:R3:W4:Y:S08]  /*0660*/  SYNCS.EXCH.64 URZ, [UR4], UR8 ;  /* 0x0000000804ff75b2 */ /* 0x0087300008000100 */
[----:B------:R3:W1:Y:S01]  /*0670*/  SYNCS.EXCH.64 URZ, [UR4+0x108], UR6 ;  /* 0x0001080604ff75b2 */ /* 0x0006620008000100 */
        /* <DEDUP_REMOVED lines=63> */
[----:B------:R3:W1:Y:S02]  /*0a70*/  SYNCS.EXCH.64 URZ, [UR4+0x208], UR6 ;  /* 0x0002080604ff75b2 */ /* 0x0006640008000100 */
[----:B---34-:R-:W-:Y:S01]  /*0a80*/  NOP ;  /* 0x0000000000007918 */ /* 0x018fe20000000000 */
.L_x_10:
[----:B------:R-:W-:Y:S05]  /*0a90*/  BSYNC.RECONVERGENT B0 ;  /* 0x0000000000007941 */ /* 0x000fea0003800200 */
.L_x_9:
[----:B------:R-:W3:Y:S01]  /*0aa0*/  SHFL.IDX PT, R0, R91, RZ, 0x1f ;  /* 0x00001fff5b007589 */ /* 0x000ee200000e0000 */
[----:B------:R-:W-:Y:S01]  /*0ab0*/  NOP ;  /* 0x0000000000007918 */ /* 0x000fe20000000000 */
[----:B---3--:R-:W-:-:S13]  /*0ac0*/  ISETP.NE.AND P1, PT, R0, 0x1, PT ;  /* 0x000000010000780c */ /* 0x008fda0003f25270 */
[----:B------:R-:W-:Y:S05]  /*0ad0*/  @P1 BRA `(.L_x_11) ;  /* 0x0000000000541947 */ /* 0x000fea0003800000 */
        /* <DEDUP_REMOVED lines=10> */
[----:B------:R-:W-:Y:S01]  /*0b80*/  ELECT P1, URZ, PT ;  /* 0x0000000000ff782f */ /* 0x000fe20003820000 */
[----:B------:R-:W3:Y:S02]  /*0b90*/  FENCE.VIEW.ASYNC.S ;  /* 0x00000000000073c6 */ /* 0x000ee40000000000 */
[----:B---3--:R3:W4:Y:S08]  /*0ba0*/  SYNCS.EXCH.64 URZ, [UR4+0x210], UR8 ;  /* 0x0002100804ff75b2 */ /* 0x0087300008000100 */
[----:B------:R3:W1:Y:S01]  /*0bb0*/  SYNCS.EXCH.64 URZ, [UR4+0x230], UR6 ;  /* 0x0002300604ff75b2 */ /* 0x0006620008000100 */
[----:B------:R3:W1:Y:S01]  /*0bc0*/  SYNCS.EXCH.64 URZ, [UR4+0x218], UR8 ;  /* 0x0002180804ff75b2 */ /* 0x0006620008000100 */
[----:B------:R3:W1:Y:S01]  /*0bd0*/  SYNCS.EXCH.64 URZ, [UR4+0x238], UR6 ;  /* 0x0002380604ff75b2 */ /* 0x0006620008000100 */
[----:B------:R3:W1:Y:S01]  /*0be0*/  SYNCS.EXCH.64 URZ, [UR4+0x220], UR8 ;  /* 0x0002200804ff75b2 */ /* 0x0006620008000100 */
[----:B------:R3:W1:Y:S01]  /*0bf0*/  SYNCS.EXCH.64 URZ, [UR4+0x240], UR6 ;  /* 0x0002400604ff75b2 */ /* 0x0006620008000100 */
[----:B------:R3:W1:Y:S01]  /*0c00*/  SYNCS.EXCH.64 URZ, [UR4+0x228], UR8 ;  /* 0x0002280804ff75b2 */ /* 0x0006620008000100 */
[----:B------:R3:W1:Y:S01]  /*0c10*/  SYNCS.EXCH.64 URZ, [UR4+0x248], UR6 ;  /* 0x0002480604ff75b2 */ /* 0x0006620008000100 */
[----:B------:R-:W-:Y:S01]  /*0c20*/  NOP ;  /* 0x0000000000007918 */ /* 0x000fe20000000000 */
.L_x_11:
[----:B------:R-:W2:Y:S01]  /*0c30*/  SHFL.IDX PT, R0, R91, RZ, 0x1f ;  /* 0x00001fff5b007589 */ /* 0x000ea200000e0000 */
[----:B------:R-:W-:Y:S01]  /*0c40*/  NOP ;  /* 0x0000000000007918 */ /* 0x000fe20000000000 */
[----:B--2---:R-:W-:-:S13]  /*0c50*/  ISETP.NE.AND P1, PT, R0, 0x3, PT ;  /* 0x000000030000780c */ /* 0x004fda0003f25270 */
[----:B------:R-:W-:Y:S05]  /*0c60*/  @P1 BRA `(.L_x_12) ;  /* 0x00000000002c1947 */ /* 0x000fea0003800000 */
[----:B---3--:R-:W-:Y:S01]  /*0c70*/  UMOV UR4, 0x400 ;  /* 0x0000040000047882 */ /* 0x008fe20000000000 */
[----:B------:R-:W-:Y:S01]  /*0c80*/  UMOV UR5, 0x20 ;  /* 0x0000002000057882 */ /* 0x000fe20000000000 */
[----:B------:R-:W-:Y:S02]  /*0c90*/  ULEA UR6, UR58, UR4, 0x18 ;  /* 0x000000043a067291 */ /* 0x000fe4000f8ec0ff */
[----:B------:R-:W-:-:S04]  /*0ca0*/  UIADD3 UR4, UPT, UPT, -UR5, 0x100000, URZ ;  /* 0x0010000005047890 */ /* 0x000fc8000fffe1ff */
[----:B------:R-:W-:Y:S02]  /*0cb0*/  USHF.L.U32 UR5, UR4, 0xb, URZ ;  /* 0x0000000b04057899 */ /* 0x000fe400080006ff */
[----:B------:R-:W-:Y:S01]  /*0cc0*/  USHF.L.U32 UR4, UR4, 0x1, URZ ;  /* 0x0000000104047899 */ /* 0x000fe200080006ff */
[----:B------:R-:W-:Y:S01]  /*0cd0*/  ELECT P1, URZ, PT ;  /* 0x0000000000ff782f */ /* 0x000fe20003820000 */
[----:B------:R-:W2:Y:S10]  /*0ce0*/  FENCE.VIEW.ASYNC.S ;  /* 0x00000000000073c6 */ /* 0x000eb40000000000 */
[----:B--2---:R2:W3:Y:S01]  /*0cf0*/  SYNCS.EXCH.64 URZ, [UR6+0x250], UR4 ;  /* 0x0002500406ff75b2 */ /* 0x0044e20008000100 */
[----:B------:R2:W1:Y:S01]  /*0d00*/  SYNCS.EXCH.64 URZ, [UR6+0x258], UR4 ;  /* 0x0002580406ff75b2 */ /* 0x0004620008000100 */
[----:B------:R-:W-:Y:S01]  /*0d10*/  NOP ;  /* 0x0000000000007918 */ /* 0x000fe20000000000 */
.L_x_12:
[----:B------:R-:W4:Y:S01]  /*0d20*/  SHFL.IDX PT, R0, R91, RZ, 0x1f ;  /* 0x00001fff5b007589 */ /* 0x000f2200000e0000 */
[----:B------:R-:W-:Y:S01]  /*0d30*/  NOP ;  /* 0x0000000000007918 */ /* 0x000fe20000000000 */
[----:B----4-:R-:W-:-:S13]  /*0d40*/  ISETP.NE.AND P1, PT, R0, 0x4, PT ;  /* 0x000000040000780c */ /* 0x010fda0003f25270 */
[----:B------:R-:W-:Y:S05]  /*0d50*/  @P1 BRA `(.L_x_13) ;  /* 0x0000000000481947 */ /* 0x000fea0003800000 */
[----:B--23--:R-:W-:Y:S01]  /*0d60*/  UMOV UR4, 0x720 ;  /* 0x0000072000047882 */ /* 0x00cfe20000000000 */
[----:B------:R-:W-:Y:S01]  /*0d70*/  UMOV UR6, 0x400 ;  /* 0x0000040000067882 */ /* 0x000fe20000000000 */
[----:B------:R-:W-:Y:S01]  /*0d80*/  USEL UR4, UR4, 0x620, UP5 ;  /* 0x0000062004047887 */ /* 0x000fe2000a800000 */
        /* <DEDUP_REMOVED lines=9> */
[----:B------:R-:W2:Y:S02]  /*0e20*/  FENCE.VIEW.ASYNC.S ;  /* 0x00000000000073c6 */ /* 0x000ea40000000000 */
[----:B--2---:R4:W2:Y:S08]  /*0e30*/  SYNCS.EXCH.64 URZ, [UR6+0x260], UR8 ;  /* 0x0002600806ff75b2 */ /* 0x0048b00008000100 */
[----:B------:R4:W3:Y:S01]  /*0e40*/  SYNCS.EXCH.64 URZ, [UR6+0x270], UR4 ;  /* 0x0002700406ff75b2 */ /* 0x0008e20008000100 */
[----:B------:R4:W1:Y:S01]  /*0e50*/  SYNCS.EXCH.64 URZ, [UR6+0x268], UR8 ;  /* 0x0002680806ff75b2 */ /* 0x0008620008000100 */
[----:B------:R4:W1:Y:S02]  /*0e60*/  SYNCS.EXCH.64 URZ, [UR6+0x278], UR4 ;  /* 0x0002780406ff75b2 */ /* 0x0008640008000100 */
[----:B----4-:R-:W-:Y:S01]  /*0e70*/  NOP ;  /* 0x0000000000007918 */ /* 0x010fe20000000000 */
.L_x_13:
[----:B------:R-:W4:Y:S01]  /*0e80*/  SHFL.IDX PT, R0, R91, RZ, 0x1f ;  /* 0x00001fff5b007589 */ /* 0x000f2200000e0000 */
[----:B------:R-:W-:Y:S01]  /*0e90*/  NOP ;  /* 0x0000000000007918 */ /* 0x000fe20000000000 */
[----:B----4-:R-:W-:-:S13]  /*0ea0*/  ISETP.NE.AND P1, PT, R0, 0x5, PT ;  /* 0x000000050000780c */ /* 0x010fda0003f25270 */
[----:B------:R-:W-:Y:S05]  /*0eb0*/  @P1 BRA `(.L_x_14) ;  /* 0x0000000000541947 */ /* 0x000fea0003800000 */
[----:B--23--:R-:W-:Y:S01]  /*0ec0*/  UMOV UR4, 0x400 ;  /* 0x0000040000047882 */ /* 0x00cfe20000000000 */
        /* <DEDUP_REMOVED lines=14> */
[----:B------:R4:W1:Y:S01]  /*0fb0*/  SYNCS.EXCH.64 URZ, [UR4+0x2a8], UR8 ;  /* 0x0002a80804ff75b2 */ /* 0x0008620008000100 */
[----:B------:R4:W1:Y:S01]  /*0fc0*/  SYNCS.EXCH.64 URZ, [UR4+0x290], UR6 ;  /* 0x0002900604ff75b2 */ /* 0x0008620008000100 */
[----:B------:R4:W1:Y:S01]  /*0fd0*/  SYNCS.EXCH.64 URZ, [UR4+0x2b0], UR8 ;  /* 0x0002b00804ff75b2 */ /* 0x0008620008000100 */
[----:B------:R4:W1:Y:S01]  /*0fe0*/  SYNCS.EXCH.64 URZ, [UR4+0x298], UR6 ;  /* 0x0002980604ff75b2 */ /* 0x0008620008000100 */
[----:B------:R4:W1:Y:S02]  /*0ff0*/  SYNCS.EXCH.64 URZ, [UR4+0x2b8], UR8 ;  /* 0x0002b80804ff75b2 */ /* 0x0008640008000100 */
[----:B----4-:R-:W-:Y:S01]  /*1000*/  NOP ;  /* 0x0000000000007918 */ /* 0x010fe20000000000 */
.L_x_14:
[----:B------:R-:W4:Y:S01]  /*1010*/  SHFL.IDX PT, R0, R91, RZ, 0x1f ;  /* 0x00001fff5b007589 */ /* 0x000f2200000e0000 */
[----:B------:R-:W-:Y:S01]  /*1020*/  ISETP.NE.OR P0, PT, RZ, UR22, !P0 ;  /* 0x00000016ff007c0c */ /* 0x000fe2000c705670 */
[----:B------:R-:W-:Y:S01]  /*1030*/  NOP ;  /* 0x0000000000007918 */ /* 0x000fe20000000000 */
[----:B----4-:R-:W-:-:S13]  /*1040*/  ISETP.NE.AND P1, PT, R0, 0x3, PT ;  /* 0x000000030000780c */ /* 0x010fda0003f25270 */
[----:B------:R-:W-:Y:S05]  /*1050*/  @P1 BRA `(.L_x_15) ;  /* 0x0000000000341947 */ /* 0x000fea0003800000 */
[----:B--23--:R-:W-:Y:S01]  /*1060*/  UMOV UR4, 0x400 ;  /* 0x0000040000047882 */ /* 0x00cfe20000000000 */
[----:B------:R-:W-:Y:S01]  /*1070*/  UMOV UR6, 0x20 ;  /* 0x0000002000067882 */ /* 0x000fe20000000000 */
[----:B------:R-:W-:Y:S02]  /*1080*/  ULEA UR4, UR58, UR4, 0x18 ;  /* 0x000000043a047291 */ /* 0x000fe4000f8ec0ff */
[----:B------:R-:W-:-:S04]  /*1090*/  UIADD3 UR6, UPT, UPT, -UR6, 0x100000, URZ ;  /* 0x0010000006067890 */ /* 0x000fc8000fffe1ff */
[----:B------:R-:W-:Y:S02]  /*10a0*/  USHF.L.U32 UR7, UR6, 0xb, URZ ;  /* 0x0000000b06077899 */ /* 0x000fe400080006ff */
[----:B------:R-:W-:Y:S01]  /*10b0*/  USHF.L.U32 UR6, UR6, 0x1, URZ ;  /* 0x0000000106067899 */ /* 0x000fe200080006ff */
[----:B------:R-:W-:Y:S01]  /*10c0*/  ELECT P1, URZ, PT ;  /* 0x0000000000ff782f */ /* 0x000fe20003820000 */
[----:B------:R-:W2:Y:S10]  /*10d0*/  FENCE.VIEW.ASYNC.S ;  /* 0x00000000000073c6 */ /* 0x000eb40000000000 */
[----:B--2---:R4:W2:Y:S01]  /*10e0*/  SYNCS.EXCH.64 URZ, [UR4+0x2c0], UR6 ;  /* 0x0002c00604ff75b2 */ /* 0x0048a20008000100 */
[----:B------:R4:W3:Y:S01]  /*10f0*/  SYNCS.EXCH.64 URZ, [UR4+0x2d0], UR6 ;  /* 0x0002d00604ff75b2 */ /* 0x0008e20008000100 */
[----:B------:R4:W1:Y:S01]  /*1100*/  SYNCS.EXCH.64 URZ, [UR4+0x2c8], UR6 ;  /* 0x0002c80604ff75b2 */ /* 0x0008620008000100 */
[----:B------:R4:W1:Y:S02]  /*1110*/  SYNCS.EXCH.64 URZ, [UR4+0x2d8], UR6 ;  /* 0x0002d80604ff75b2 */ /* 0x0008640008000100 */
[----:B----4-:R-:W-:Y:S01]  /*1120*/  NOP ;  /* 0x0000000000007918 */ /* 0x010fe20000000000 */
.L_x_15:
[----:B------:R-:W-:Y:S01]  /*1130*/  VOTEU.ALL UP0, P0 ;  /* 0x0000000000ff7886 */ /* 0x000fe20000000000 */
[----:B--23--:R-:W-:Y:S01]  /*1140*/  UMOV UR4, 0x20 ;  /* 0x0000002000047882 */ /* 0x00cfe20000000000 */
[----:B------:R-:W2:Y:S01]  /*1150*/  LDCU UR37, c[0x0][0x36c] ;  /* 0x00006d80ff2577ac */ /* 0x000ea20008000800 */
[----:B------:R-:W-:Y:S01]  /*1160*/  NOP ;  /* 0x0000000000007918 */ /* 0x000fe20000000000 */
[----:B------:R-:W-:Y:S01]  /*1170*/  LOP3.LUT R0, R99, 0x1f, RZ, 0xc0, !PT ;  /* 0x0000001f63007812 */ /* 0x000fe200078ec0ff */
[----:B------:R-:W-:Y:S01]  /*1180*/  @!UP0 UMOV UR6, 0x400 ;  /* 0x0000040000068882 */ /* 0x000fe20000000000 */
[----:B------:R-:W-:-:S04]  /*1190*/  @!UP0 UIADD3 UR4, UPT, UPT, -UR4, 0x100000, URZ ;  /* 0x0010000004048890 */ /* 0x000fc8000fffe1ff */
[----:B------:R-:W-:Y:S02]  /*11a0*/  @!UP0 USHF.L.U32 UR5, UR4, 0xb, URZ ;  /* 0x0000000b04058899 */ /* 0x000fe400080006ff */
[----:B------:R-:W-:Y:S02]  /*11b0*/  @!UP0 USHF.L.U32 UR4, UR4, 0x1, URZ ;  /* 0x0000000104048899 */ /* 0x000fe400080006ff */
[----:B------:R-:W-:Y:S01]  /*11c0*/  @!UP0 ULEA UR6, UR58, UR6, 0x18 ;  /* 0x000000063a068291 */ /* 0x000fe2000f8ec0ff */
[----:B------:R-:W-:Y:S01]  /*11d0*/  VOTEU.ALL UP0, P0 ;  /* 0x0000000000ff7886 */ /* 0x000fe20000000000 */
[----:B------:R-:W-:Y:S02]  /*11e0*/  UISETP.NE.AND UP6, UPT, UR22, URZ, UPT ;  /* 0x000000ff1600728c */ /* 0x000fe4000bfc5270 */
[----:B--2---:R-:W-:Y:S01]  /*11f0*/  UISETP.EQ.U32.AND UP1, UPT, UR37, 0x1, UPT ;  /* 0x000000012500788c */ /* 0x004fe2000bf22070 */
[----:B------:R-:W2:Y:S07]  /*1200*/  FENCE.VIEW.ASYNC.S ;  /* 0x00000000000073c6 */ /* 0x000eae0000000000 */
[----:B--2---:R2:W3:Y:S01]  /*1210*/  @!UP0 SYNCS.EXCH.64 URZ, [UR6+0x2e0], UR4 ;  /* 0x0002e00406ff85b2 */ /* 0x0044e20008000100 */
[----:B------:R-:W-:Y:S05]  /*1220*/  BRA.U !UP1, `(.L_x_16) ;  /* 0x0000000109087547 */ /* 0x000fea000b800000 */
[----:B-1-3--:R-:W-:Y:S01]  /*1230*/  UCGABAR_ARV ;  /* 0x00000000000079c7 */ /* 0x00afe20008000000 */
[----:B------:R-:W-:Y:S05]  /*1240*/  BRA `(.L_x_17) ;  /* 0x0000000000047947 */ /* 0x000fea0003800000 */
.L_x_16:
[----:B-1-3--:R-:W-:Y:S01]  /*1250*/  NOP ;  /* 0x0000000000007918 */ /* 0x00afe20000000000 */
.L_x_17:
[----:B------:R-:W1:Y:S01]  /*1260*/  S2UR UR31, SR_CTAID.X ;  /* 0x00000000001f79c3 */ /* 0x000e620000002500 */
[----:B------:R-:W-:-:S05]  /*1270*/  CS2R.32 R3, SR_CgaSize ;  /* 0x0000000000037805 */ /* 0x000fca0000008a00 */
[----:B------:R-:W-:-:S05]  /*1280*/  IMAD R3, R3, -0xa0, RZ ;  /* 0xffffff6003037824 */ /* 0x000fca00078e02ff */
[----:B--2---:R-:W-:-:S14]  /*1290*/  R2UR UR5, R3 ;  /* 0x00000000030572ca */ /* 0x004fdc00000e0000 */
[----:B------:R-:W2:Y:S01]  /*12a0*/  LDCU UR5, c[0x0][UR5+0x2b0] ;  /* 0x00005600050577ac */ /* 0x000ea20008000800 */
[----:B------:R-:W-:-:S05]  /*12b0*/  CS2R.32 R3, SR_CgaSize ;  /* 0x0000000000037805 */ /* 0x000fca0000008a00 */
[----:B------:R-:W-:-:S05]  /*12c0*/  IMAD R3, R3, -0xa0, RZ ;  /* 0xffffff6003037824 */ /* 0x000fca00078e02ff */
[----:B------:R-:W-:-:S14]  /*12d0*/  R2UR UR4, R3 ;  /* 0x00000000030472ca */ /* 0x000fdc00000e0000 */
[----:B------:R-:W3:Y:S01]  /*12e0*/  LDCU UR4, c[0x0][UR4+0x2b4] ;  /* 0x00005680040477ac */ /* 0x000ee20008000800 */
[----:B------:R-:W4:Y:S01]  /*12f0*/  S2UR UR26, SR_CTAID.Y ;  /* 0x00000000001a79c3 */ /* 0x000f220000002600 */
[----:B------:R-:W-:-:S05]  /*1300*/  CS2R.32 R3, SR_CgaSize ;  /* 0x0000000000037805 */ /* 0x000fca0000008a00 */
[----:B------:R-:W-:-:S05]  /*1310*/  IMAD R3, R3, -0xa0, RZ ;  /* 0xffffff6003037824 */ /* 0x000fca00078e02ff */
[----:B------:R-:W-:-:S14]  /*1320*/  R2UR UR59, R3 ;  /* 0x00000000033b72ca */ /* 0x000fdc00000e0000 */
[----:B------:R-:W3:Y:S01]  /*1330*/  LDCU UR59, c[0x0][UR59+0x2a0] ;  /* 0x000054003b3b77ac */ /* 0x000ee20008000800 */
[----:B------:R-:W-:-:S05]  /*1340*/  CS2R.32 R3, SR_CgaSize ;  /* 0x0000000000037805 */ /* 0x000fca0000008a00 */
[----:B------:R-:W-:-:S05]  /*1350*/  IMAD R3, R3, -0xa0, RZ ;  /* 0xffffff6003037824 */ /* 0x000fca00078e02ff */
[----:B------:R-:W-:-:S14]  /*1360*/  R2UR UR62, R3 ;  /* 0x00000000033e72ca */ /* 0x000fdc00000e0000 */
[----:B------:R-:W3:Y:S01]  /*1370*/  LDCU UR62, c[0x0][UR62+0x2a4] ;  /* 0x000054803e3e77ac */ /* 0x000ee20008000800 */
[----:B------:R-:W-:Y:S02]  /*1380*/  ULOP3.LUT UR7, UR58, 0x3, URZ, 0xc0, !UPT ;  /* 0x000000033a077892 */ /* 0x000fe4000f8ec0ff */
[----:B------:R-:W-:Y:S02]  /*1390*/  USHF.R.U32.HI UR12, URZ, 0x1, UR58 ;  /* 0x00000001ff0c7899 */ /* 0x000fe4000801163a */
[----:B------:R-:W-:Y:S02]  /*13a0*/  UISETP.GT.U32.AND UP1, UPT, UR7, 0xffff, UPT ;  /* 0x0000ffff0700788c */ /* 0x000fe4000bf24070 */
[----:B------:R-:W-:Y:S01]  /*13b0*/  USHF.R.U32.HI UR11, URZ, 0x2, UR58 ;  /* 0x00000002ff0b7899 */ /* 0x000fe2000801163a */
[----:B-1----:R-:W-:Y:S01]  /*13c0*/  I2FP.F32.U32 R3, UR31 ;  /* 0x0000001f00037c45 */ /* 0x002fe20008201000 */
[----:B------:R-:W-:Y:S02]  /*13d0*/  USHF.L.U32 UR30, UR58, 0x8, URZ ;  /* 0x000000083a1e7899 */ /* 0x000fe400080006ff */
[----:B------:R-:W-:-:S02]  /*13e0*/  USHF.L.U32 UR27, UR58, 0xa, URZ ;  /* 0x0000000a3a1b7899 */ /* 0x000fc400080006ff */
[----:B--2---:R-:W-:Y:S01]  /*13f0*/  FMUL R3, R3, UR5 ;  /* 0x0000000503037c20 */ /* 0x004fe20008400000 */
[----:B------:R-:W1:Y:S01]  /*1400*/  LDCU UR23, c[0x0][0xb24] ;  /* 0x00016480ff1777ac */ /* 0x000e620008000800 */
[----:B----4-:R-:W-:Y:S01]  /*1410*/  I2FP.F32.U32 R2, UR26 ;  /* 0x0000001a00027c45 */ /* 0x010fe20008201000 */
[----:B------:R-:W2:Y:S03]  /*1420*/  LDCU UR45, c[0x0][0xb24] ;  /* 0x00016480ff2d77ac */ /* 0x000ea60008000800 */
[----:B------:R-:W4:Y:S01]  /*1430*/  F2I.U32.TRUNC.NTZ R3, R3 ;  /* 0x0000000300037305 */ /* 0x000f22000020f000 */
[----:B---3--:R-:W-:Y:S01]  /*1440*/  FMUL R2, R2, UR4 ;  /* 0x0000000402027c20 */ /* 0x008fe20008400000 */
[----:B------:R-:W-:Y:S01]  /*1450*/  ULOP3.LUT UR4, UR58, 0x4, URZ, 0xc0, !UPT ;  /* 0x000000043a047892 */ /* 0x000fe2000f8ec0ff */
[----:B------:R-:W3:Y:S05]  /*1460*/  LDCU UR35, c[0x0][0xb30] ;  /* 0x00016600ff2377ac */ /* 0x000eea0008000800 */
[----:B------:R-:W1:Y:S01]  /*1470*/  F2I.U32.TRUNC.NTZ R2, R2 ;  /* 0x0000000200027305 */ /* 0x000e62000020f000 */
[----:B------:R-:W-:Y:S01]  /*1480*/  ULOP3.LUT UR4, UR4, 0x1, UR58, 0xf8, !UPT ;  /* 0x0000000104047892 */ /* 0x000fe2000f8ef83a */
[----:B------:R-:W-:Y:S01]  /*1490*/  UMOV UR13, 0x11 ;  /* 0x00000011000d7882 */ /* 0x000fe20000000000 */
[----:B------:R-:W-:-:S02]  /*14a0*/  UMOV UR14, 0x5 ;  /* 0x00000005000e7882 */ /* 0x000fc40000000000 */
[----:B------:R-:W-:Y:S01]  /*14b0*/  UISETP.GT.U32.AND UP0, UPT, UR4, 0xffff, UPT ;  /* 0x0000ffff0400788c */ /* 0x000fe2000bf04070 */
[----:B----4-:R-:W-:Y:S01]  /*14c0*/  R2UR UR5, R3 ;  /* 0x00000000030572ca */ /* 0x010fe200000e0000 */
[----:B------:R-:W-:Y:S01]  /*14d0*/  USEL UR25, UR7, 0xffff, !UP1 ;  /* 0x0000ffff07197887 */ /* 0x000fe2000c800000 */
[----:B------:R-:W-:Y:S01]  /*14e0*/  PRMT R3, RZ, 0x7610, R3 ;  /* 0x00007610ff037816 */ /* 0x000fe20000000003 */
[----:B------:R-:W-:Y:S01]  /*14f0*/  USEL UR24, UR4, 0xffff, !UP0 ;  /* 0x0000ffff04187887 */ /* 0x000fe2000c000000 */
[----:B-1----:R-:W-:Y:S02]  /*1500*/  R2UR UR6, R2 ;  /* 0x00000000020672ca */ /* 0x002fe400000e0000 */
[----:B------:R-:W-:-:S07]  /*1510*/  PRMT R2, RZ, 0x7610, R2 ;  /* 0x00007610ff027816 */ /* 0x000fce0000000002 */
[----:B------:R-:W-:-:S04]  /*1520*/  UIADD3 UR5, UPT, UPT, -UR5, URZ, URZ ;  /* 0x000000ff05057290 */ /* 0x000fc8000fffe1ff */
[----:B------:R-:W-:Y:S02]  /*1530*/  UIMAD UR59, UR59, UR5, UR31 ;  /* 0x000000053b3b72a4 */ /* 0x000fe4000f8e021f */
[----:B------:R-:W-:-:S04]  /*1540*/  UIADD3 UR4, UPT, UPT, -UR6, URZ, URZ ;  /* 0x000000ff06047290 */ /* 0x000fc8000fffe1ff */
[----:B------:R-:W-:Y:S01]  /*1550*/  UIMAD UR62, UR62, UR4, UR26 ;  /* 0x000000043e3e72a4 */ /* 0x000fe2000f8e021a */
[----:B--23--:R-:W-:Y:S11]  /*1560*/  BRA.U UP6, `(.L_x_18) ;  /* 0x0000000106647547 */ /* 0x00cff6000b800000 */
[----:B------:R-:W-:Y:S02]  /*1570*/  UISETP.NE.AND UP0, UPT, UR62, URZ, UPT ;  /* 0x000000ff3e00728c */ /* 0x000fe4000bf05270 */
[----:B------:R-:W-:Y:S02]  /*1580*/  UISETP.NE.AND UP2, UPT, UR62, 0x1, UPT ;  /* 0x000000013e00788c */ /* 0x000fe4000bf45270 */
[----:B------:R-:W-:Y:S02]  /*1590*/  ULOP3.LUT UR4, UR59, 0x2, URZ, 0x3c, !UPT ;  /* 0x000000023b047892 */ /* 0x000fe4000f8e3cff */
[----:B------:R-:W-:Y:S02]  /*15a0*/  UISETP.GT.U32.AND UP4, UPT, UR59, 0x1, UP0 ;  /* 0x000000013b00788c */ /* 0x000fe40008784070 */
[----:B------:R-:W-:Y:S02]  /*15b0*/  UISETP.GT.U32.AND UP3, UPT, UR59, 0x1, UP2 ;  /* 0x000000013b00788c */ /* 0x000fe40009764070 */
[----:B------:R-:W-:-:S02]  /*15c0*/  UISETP.GT.U32.AND UP1, UPT, UR4, 0x1, UP0 ;  /* 0x000000010400788c */ /* 0x000fc40008724070 */
[----:B------:R-:W-:Y:S02]  /*15d0*/  UISETP.GT.U32.AND UP0, UPT, UR4, 0x1, UP2 ;  /* 0x000000010400788c */ /* 0x000fe40009704070 */
[----:B------:R-:W-:Y:S02]  /*15e0*/  USEL UR6, URZ, 0x1, UP4 ;  /* 0x00000001ff067887 */ /* 0x000fe4000a000000 */
[----:B------:R-:W-:Y:S02]  /*15f0*/  USEL UR5, URZ, 0x10, UP3 ;  /* 0x00000010ff057887 */ /* 0x000fe40009800000 */
[----:B------:R-:W-:Y:S02]  /*1600*/  USEL UR4, URZ, 0x2, UP4 ;  /* 0x00000002ff047887 */ /* 0x000fe4000a000000 */
[----:B------:R-:W-:Y:S02]  /*1610*/  USEL UR9, URZ, 0x20, UP3 ;  /* 0x00000020ff097887 */ /* 0x000fe40009800000 */
[----:B------:R-:W-:-:S02]  /*1620*/  USEL UR8, URZ, 0x4, UP1 ;  /* 0x00000004ff087887 */ /* 0x000fc40008800000 */
[----:B------:R-:W-:Y:S02]  /*1630*/  UIADD3 UR4, UPT, UPT, UR4, UR5, UR6 ;  /* 0x0000000504047290 */ /* 0x000fe4000fffe006 */
[----:B------:R-:W-:Y:S02]  /*1640*/  USEL UR6, URZ, 0x8, UP1 ;  /* 0x00000008ff067887 */ /* 0x000fe40008800000 */
[----:B------:R-:W-:Y:S02]  /*1650*/  ULOP3.LUT UR10, UR59, 0xfffffffe, URZ, 0xc0, !UPT ;  /* 0xfffffffe3b0a7892 */ /* 0x000fe4000f8ec0ff */
[----:B------:R-:W-:Y:S02]  /*1660*/  USEL UR7, URZ, 0x40, UP0 ;  /* 0x00000040ff077887 */ /* 0x000fe40008000000 */
[----:B------:R-:W-:Y:S02]  /*1670*/  UIADD3 UR5, UPT, UPT, UR8, UR9, UR4 ;  /* 0x0000000908057290 */ /* 0x000fe4000fffe004 */
[----:B------:R-:W-:-:S02]  /*1680*/  ULEA UR4, UR62, UR10, 0x2 ;  /* 0x0000000a3e047291 */ /* 0x000fc4000f8e10ff */
[----:B------:R-:W-:Y:S02]  /*1690*/  USEL UR8, URZ, 0x80, UP0 ;  /* 0x00000080ff087887 */ /* 0x000fe40008000000 */
[----:B------:R-:W-:-:S03]  /*16a0*/  UIADD3 UR5, UPT, UPT, UR6, UR7, UR5 ;  /* 0x0000000706057290 */ /* 0x000fc6000fffe005 */
[----:B------:R-:W-:Y:S01]  /*16b0*/  UMOV UR6, 0x3 ;  /* 0x0000000300067882 */ /* 0x000fe20000000000 */
[----:B------:R-:W-:Y:S02]  /*16c0*/  UIADD3 UR5, UPT, UPT, UR5, UR8, URZ ;  /* 0x0000000805057290 */ /* 0x000fe4000fffe0ff */
[----:B------:R-:W-:-:S04]  /*16d0*/  USHF.L.U32 UR4, UR6, UR4, URZ ;  /* 0x0000000406047299 */ /* 0x000fc800080006ff */
[----:B------:R-:W-:Y:S02]  /*16e0*/  MOV R3, UR5 ;  /* 0x0000000500037c02 */ /* 0x000fe40008000f00 */
[----:B------:R-:W-:-:S07]  /*16f0*/  MOV R2, UR4 ;  /* 0x0000000400027c02 */ /* 0x000fce0008000f00 */
.L_x_18:
[----:B------:R-:W1:Y:S01]  /*1700*/  S2UR UR36, SR_CTAID.Z ;  /* 0x00000000002479c3 */ /* 0x000e620000002700 */
[----:B------:R-:W-:Y:S02]  /*1710*/  UISETP.GE.AND UP0, UPT, UR23, 0x1, UPT ;  /* 0x000000011700788c */ /* 0x000fe4000bf06270 */
[----:B------:R-:W-:Y:S02]  /*1720*/  ULOP3.LUT UR25, UR25, 0xffff, URZ, 0xc0, !UPT ;  /* 0x0000ffff19197892 */ /* 0x000fe4000f8ec0ff */
[----:B------:R-:W-:Y:S02]  /*1730*/  ULOP3.LUT UR24, UR24, 0xffff, URZ, 0xc0, !UPT ;  /* 0x0000ffff18187892 */ /* 0x000fe4000f8ec0ff */
[----:B------:R-:W-:Y:S02]  /*1740*/  UISETP.NE.AND UP3, UPT, UR22, 0x2, UPT ;  /* 0x000000021600788c */ /* 0x000fe4000bf65270 */
[----:B------:R-:W-:Y:S02]  /*1750*/  ULOP3.LUT UR33, UR12, 0x1, URZ, 0xc0, !UPT ;  /* 0x000000010c217892 */ /* 0x000fe4000f8ec0ff */
[----:B------:R-:W-:-:S02]  /*1760*/  ULOP3.LUT UR32, UR11, 0x1, URZ, 0xc0, !UPT ;  /* 0x000000010b207892 */ /* 0x000fc4000f8ec0ff */
[----:B------:R-:W-:Y:S02]  /*1770*/  ULOP3.LUT UR30, UR30, 0x400, URZ, 0xc0, !UPT ;  /* 0x000004001e1e7892 */ /* 0x000fe4000f8ec0ff */
[----:B------:R-:W-:Y:S02]  /*1780*/  ULOP3.LUT UR27, UR27, 0x800, URZ, 0xc0, !UPT ;  /* 0x000008001b1b7892 */ /* 0x000fe4000f8ec0ff */
[----:B------:R-:W-:Y:S02]  /*1790*/  USHF.L.U32 UR25, UR13, UR25, URZ ;  /* 0x000000190d197299 */ /* 0x000fe400080006ff */
[----:B------:R-:W-:Y:S01]  /*17a0*/  USHF.L.U32 UR24, UR14, UR24, URZ ;  /* 0x000000180e187299 */ /* 0x000fe200080006ff */
[----:B------:R-:W-:Y:S01]  /*17b0*/  UMOV UR20, UR31 ;  /* 0x0000001f00147c82 */ /* 0x000fe20008000000 */
[----:B------:R-:W-:Y:S10]  /*17c0*/  BRA.U !UP0, `(.L_x_19) ;  /* 0x0000000108d47547 */ /* 0x000ff4000b800000 */
[----:B------:R-:W2:Y:S01]  /*17d0*/  LDCU.128 UR12, c[0x0][0xb10] ;  /* 0x00016200ff0c77ac */ /* 0x000ea20008000c00 */
[----:B------:R-:W3:Y:S01]  /*17e0*/  LDCU UR6, c[0x0][0x370] ;  /* 0x00006e00ff0677ac */ /* 0x000ee20008000800 */
[----:B------:R-:W4:Y:S01]  /*17f0*/  LDCU UR5, c[0x0][0x374] ;  /* 0x00006e80ff0577ac */ /* 0x000f220008000800 */
[----:B------:R-:W1:Y:S01]  /*1800*/  LDCU UR28, c[0x0][0xb0c] ;  /* 0x00016180ff1c77ac */ /* 0x000e620008000800 */
[----:B------:R-:W1:Y:S01]  /*1810*/  LDCU UR4, c[0x0][0xb20] ;  /* 0x00016400ff0477ac */ /* 0x000e620008000800 */
[----:B------:R-:W1:Y:S01]  /*1820*/  LDCU.64 UR8, c[0x0][0xb28] ;  /* 0x00016500ff0877ac */ /* 0x000e620008000a00 */
[----:B--2---:R-:W-:Y:S02]  /*1830*/  UISETP.NE.AND UP0, UPT, UR14, 0x1, UPT ;  /* 0x000000010e00788c */ /* 0x004fe4000bf05270 */
[----:B----4-:R-:W-:Y:S02]  /*1840*/  UIMAD.WIDE.U32 UR10, UR5, UR15, URZ ;  /* 0x0000000f050a72a5 */ /* 0x010fe4000f8e00ff */
[----:B---3--:R-:W-:-:S02]  /*1850*/  UIMAD.WIDE.U32 UR18, UR6, UR12, URZ ;  /* 0x0000000c061272a5 */ /* 0x008fc4000f8e00ff */
[----:B-1----:R-:W-:Y:S02]  /*1860*/  UISETP.NE.AND UP1, UPT, UR28, 0x1, UPT ;  /* 0x000000011c00788c */ /* 0x002fe4000bf25270 */
[----:B------:R-:W-:Y:S01]  /*1870*/  UISETP.NE.AND UP2, UPT, UR23, 0x1, UPT ;  /* 0x000000011700788c */ /* 0x000fe2000bf45270 */
[----:B------:R-:W-:Y:S02]  /*1880*/  UMOV UR10, UR11 ;  /* 0x0000000b000a7c82 */ /* 0x000fe40008000000 */
[----:B------:R-:W-:Y:S01]  /*1890*/  UMOV UR18, UR19 ;  /* 0x0000001300127c82 */ /* 0x000fe20008000000 */
[----:B------:R-:W-:Y:S02]  /*18a0*/  @UP0 USHF.R.U32.HI UR5, URZ, UR4, UR10 ;  /* 0x00000004ff050299 */ /* 0x000fe4000801160a */
[----:B------:R-:W-:Y:S02]  /*18b0*/  UIMAD.WIDE.U32 UR20, UR26, UR15, URZ ;  /* 0x0000000f1a1472a5 */ /* 0x000fe4000f8e00ff */
[----:B------:R-:W-:-:S02]  /*18c0*/  UIMAD.WIDE.U32 UR10, UR5, UR8, URZ ;  /* 0x00000008050a72a5 */ /* 0x000fc4000f8e00ff */
[----:B------:R-:W-:Y:S02]  /*18d0*/  @UP1 USHF.R.U32.HI UR6, URZ, UR13, UR18 ;  /* 0x0000000dff061299 */ /* 0x000fe40008011612 */
[----:B------:R-:W-:Y:S02]  /*18e0*/  UIMAD.WIDE.U32 UR16, UR31, UR12, URZ ;  /* 0x0000000c1f1072a5 */ /* 0x000fe4000f8e00ff */
[----:B------:R-:W-:Y:S01]  /*18f0*/  UIMAD.WIDE.U32 UR18, UR6, UR8, URZ ;  /* 0x00000008061272a5 */ /* 0x000fe2000f8e00ff */
[----:B------:R-:W-:Y:S01]  /*1900*/  UMOV UR20, UR21 ;  /* 0x0000001500147c82 */ /* 0x000fe20008000000 */
[----:B------:R-:W-:Y:S01]  /*1910*/  UMOV UR10, UR11 ;  /* 0x0000000b000a7c82 */ /* 0x000fe20008000000 */
[----:B------:R-:W-:Y:S02]  /*1920*/  USHF.R.U32.HI UR20, URZ, UR4, UR20 ;  /* 0x00000004ff147299 */ /* 0x000fe40008011614 */
[----:B------:R-:W-:Y:S02]  /*1930*/  @UP2 USHF.R.U32.HI UR5, URZ, UR9, UR10 ;  /* 0x00000009ff052299 */ /* 0x000fe4000801160a */
[----:B------:R-:W-:Y:S01]  /*1940*/  UMOV UR7, UR19 ;  /* 0x0000001300077c82 */ /* 0x000fe20008000000 */
[----:B------:R-:W-:Y:S01]  /*1950*/  UMOV UR16, UR17 ;  /* 0x0000001100107c82 */ /* 0x000fe20008000000 */
[----:B------:R-:W-:-:S02]  /*1960*/  @UP2 USHF.R.U32.HI UR6, URZ, UR9, UR7 ;  /* 0x00000009ff062299 */ /* 0x000fc40008011607 */
[----:B------:R-:W-:Y:S02]  /*1970*/  USHF.R.U32.HI UR16, URZ, UR13, UR16 ;  /* 0x0000000dff107299 */ /* 0x000fe40008011610 */
[----:B------:R-:W-:Y:S02]  /*1980*/  USEL UR4, UR26, UR20, !UP0 ;  /* 0x000000141a047287 */ /* 0x000fe4000c000000 */
[----:B------:R-:W-:Y:S02]  /*1990*/  UIMAD UR7, UR5, UR23, URZ ;  /* 0x00000017050772a4 */ /* 0x000fe4000f8e02ff */
[----:B------:R-:W-:Y:S02]  /*19a0*/  USEL UR5, UR31, UR16, !UP1 ;  /* 0x000000101f057287 */ /* 0x000fe4000c800000 */
[----:B------:R-:W-:Y:S02]  /*19b0*/  UIMAD UR12, UR6, UR23, URZ ;  /* 0x00000017060c72a4 */ /* 0x000fe4000f8e02ff */
[----:B------:R-:W-:-:S02]  /*19c0*/  UISETP.GE.AND UP0, UPT, UR4, UR7, UPT ;  /* 0x000000070400728c */ /* 0x000fc4000bf06270 */
[----:B------:R-:W-:Y:S02]  /*19d0*/  UIMAD.WIDE.U32 UR10, UR4, UR8, URZ ;  /* 0x00000008040a72a5 */ /* 0x000fe4000f8e00ff */
[----:B------:R-:W-:Y:S02]  /*19e0*/  UISETP.GE.OR UP0, UPT, UR5, UR12, UP0 ;  /* 0x0000000c0500728c */ /* 0x000fe40008706670 */
[----:B------:R-:W-:Y:S02]  /*19f0*/  UIMAD.WIDE.U32 UR12, UR5, UR8, URZ ;  /* 0x00000008050c72a5 */ /* 0x000fe4000f8e00ff */
[----:B------:R-:W-:Y:S01]  /*1a00*/  UIADD3 UR10, UPT, UPT, -UR4, URZ, URZ ;  /* 0x000000ff040a7290 */ /* 0x000fe2000fffe1ff */
[----:B------:R-:W-:Y:S01]  /*1a10*/  UMOV UR8, UR11 ;  /* 0x0000000b00087c82 */ /* 0x000fe20008000000 */
[----:B------:R-:W-:Y:S02]  /*1a20*/  UIADD3 UR20, UPT, UPT, -UR5, URZ, URZ ;  /* 0x000000ff05147290 */ /* 0x000fe4000fffe1ff */
[----:B------:R-:W-:-:S03]  /*1a30*/  USHF.R.U32.HI UR8, URZ, UR9, UR8 ;  /* 0x00000009ff087299 */ /* 0x000fc60008011608 */
[----:B------:R-:W-:Y:S01]  /*1a40*/  @!UP0 UMOV UR7, UR13 ;  /* 0x0000000d00078c82 */ /* 0x000fe20008000000 */
[----:B------:R-:W-:Y:S02]  /*1a50*/  UIMAD UR26, UR14, UR10, UR26 ;  /* 0x0000000a0e1a72a4 */ /* 0x000fe4000f8e021a */
[----:B------:R-:W-:Y:S02]  /*1a60*/  USEL UR8, UR4, UR8, !UP2 ;  /* 0x0000000804087287 */ /* 0x000fe4000d000000 */
[----:B------:R-:W-:Y:S02]  /*1a70*/  @!UP0 USHF.R.U32.HI UR7, URZ, UR9, UR7 ;  /* 0x00000009ff078299 */ /* 0x000fe40008011607 */
[----:B------:R-:W-:Y:S02]  /*1a80*/  UIADD3 UR9, UPT, UPT, -UR8, URZ, URZ ;  /* 0x000000ff08097290 */ /* 0x000fe4000fffe1ff */
[----:B------:R-:W-:Y:S02]  /*1a90*/  @!UP0 USEL UR7, UR5, UR7, !UP2 ;  /* 0x0000000705078287 */ /* 0x000fe4000d000000 */
[----:B------:R-:W-:-:S02]  /*1aa0*/  UIMAD UR9, UR23, UR9, UR4 ;  /* 0x00000009170972a4 */ /* 0x000fc4000f8e0204 */
[----:B------:R-:W-:Y:S02]  /*1ab0*/  @!UP0 UIADD3 UR8, UPT, UPT, UR8, -UR7, URZ ;  /* 0x8000000708088290 */ /* 0x000fe4000fffe0ff */
[----:B------:R-:W-:Y:S02]  /*1ac0*/  @!UP0 UIMAD UR6, UR9, UR6, UR7 ;  /* 0x00000006090682a4 */ /* 0x000fe4000f8e0207 */
[----:B------:R-:W-:Y:S02]  /*1ad0*/  @!UP0 UIMAD UR4, UR8, UR23, UR5 ;  /* 0x00000017080482a4 */ /* 0x000fe4000f8e0205 */
[----:B------:R-:W-:Y:S02]  /*1ae0*/  UIMAD UR20, UR28, UR20, UR31 ;  /* 0x000000141c1472a4 */ /* 0x000fe4000f8e021f */
[----:B------:R-:W-:Y:S01]  /*1af0*/  UIMAD UR26, UR4, UR14, UR26 ;  /* 0x0000000e041a72a4 */ /* 0x000fe2000f8e021a */
[----:B------:R-:W-:Y:S02]  /*1b00*/  @!UP0 UMOV UR5, UR6 ;  /* 0x0000000600058c82 */ /* 0x000fe40008000000 */
[----:B------:R-:W-:-:S12]  /*1b10*/  UIMAD UR20, UR5, UR28, UR20 ;  /* 0x0000001c051472a4 */ /* 0x000fd8000f8e0214 */
.L_x_19:
[----:B------:R-:W-:-:S09]  /*1b20*/  UISETP.NE.AND UP0, UPT, UR35, 0x1, UPT ;  /* 0x000000012300788c */ /* 0x000fd2000bf05270 */
[----:B------:R-:W-:Y:S05]  /*1b30*/  BRA.U UP0, `(.L_x_20) ;  /* 0x0000000100447547 */ /* 0x000fea000b800000 */
[----:B------:R-:W2:Y:S01]  /*1b40*/  LDCU.128 UR8, c[0x0][0xb10] ;  /* 0x00016200ff0877ac */ /* 0x000ea20008000c00 */
[----:B------:R-:W3:Y:S01]  /*1b50*/  LDCU UR12, c[0x0][0xb0c] ;  /* 0x00016180ff0c77ac */ /* 0x000ee20008000800 */
[----:B------:R-:W4:Y:S01]  /*1b60*/  LDCU UR13, c[0x0][0xb20] ;  /* 0x00016400ff0d77ac */ /* 0x000f220008000800 */
[----:B--2---:R-:W-:Y:S02]  /*1b70*/  UIMAD.WIDE.U32 UR6, UR20, UR8, URZ ;  /* 0x00000008140672a5 */ /* 0x004fe4000f8e00ff */
[----:B------:R-:W-:Y:S02]  /*1b80*/  UIMAD.WIDE.U32 UR4, UR26, UR11, URZ ;  /* 0x0000000b1a0472a5 */ /* 0x000fe4000f8e00ff */
[----:B---3--:R-:W-:Y:S02]  /*1b90*/  UISETP.NE.AND UP1, UPT, UR12, 0x1, UPT ;  /* 0x000000010c00788c */ /* 0x008fe4000bf25270 */
[----:B------:R-:W-:Y:S01]  /*1ba0*/  UISETP.NE.AND UP0, UPT, UR10, 0x1, UPT ;  /* 0x000000010a00788c */ /* 0x000fe2000bf05270 */
[----:B------:R-:W-:-:S02]  /*1bb0*/  UMOV UR6, UR7 ;  /* 0x0000000700067c82 */ /* 0x000fc40008000000 */
[----:B------:R-:W-:Y:S01]  /*1bc0*/  UMOV UR4, UR5 ;  /* 0x0000000500047c82 */ /* 0x000fe20008000000 */
[----:B------:R-:W-:Y:S02]  /*1bd0*/  USHF.R.U32.HI UR6, URZ, UR9, UR6 ;  /* 0x00000009ff067299 */ /* 0x000fe40008011606 */
[----:B----4-:R-:W-:Y:S02]  /*1be0*/  USHF.R.U32.HI UR4, URZ, UR13, UR4 ;  /* 0x0000000dff047299 */ /* 0x010fe40008011604 */
[----:B------:R-:W-:Y:S02]  /*1bf0*/  USEL UR5, UR20, UR6, !UP1 ;  /* 0x0000000614057287 */ /* 0x000fe4000c800000 */
[----:B------:R-:W-:-:S04]  /*1c00*/  USEL UR4, UR26, UR4, !UP0 ;  /* 0x000000041a047287 */ /* 0x000fc8000c000000 */
[----:B------:R-:W-:Y:S02]  /*1c10*/  UIADD3 UR6, UPT, UPT, -UR4, UR5, URZ ;  /* 0x0000000504067290 */ /* 0x000fe4000fffe1ff */
[----:B------:R-:W-:Y:S02]  /*1c20*/  UIADD3 UR4, UPT, UPT, UR4, -UR5, URZ ;  /* 0x8000000504047290 */ /* 0x000fe4000fffe0ff */
[----:B------:R-:W-:Y:S02]  /*1c30*/  UIMAD UR26, UR6, UR10, UR26 ;  /* 0x0000000a061a72a4 */ /* 0x000fe4000f8e021a */
[----:B------:R-:W-:-:S12]  /*1c40*/  UIMAD UR20, UR4, UR12, UR20 ;  /* 0x0000000c041472a4 */ /* 0x000fd8000f8e0214 */
.L_x_20:
[----:B------:R-:W-:-:S09]  /*1c50*/  UISETP.EQ.U32.AND UP0, UPT, UR37, 0x1, UPT ;  /* 0x000000012500788c */ /* 0x000fd2000bf02070 */
[----:B------:R-:W-:Y:S05]  /*1c60*/  BRA.U !UP0, `(.L_x_21) ;  /* 0x00000001080c7547 */ /* 0x000fea000b800000 */
[----:B------:R-:W-:Y:S01]  /*1c70*/  UCGABAR_WAIT ;  /* 0x0000000000007dc7 */ /* 0x000fe20008000000 */
[----:B------:R-:W-:Y:S01]  /*1c80*/  CCTL.IVALL ;  /* 0x00000000ff00798f */ /* 0x000fe20002000000 */
[----:B------:R-:W-:Y:S05]  /*1c90*/  BRA `(.L_x_22) ;  /* 0x0000000000047947 */ /* 0x000fea0003800000 */
.L_x_21:
[----:B------:R-:W-:Y:S06]  /*1ca0*/  BAR.SYNC.DEFER_BLOCKING 0x0 ;  /* 0x0000000000007b1d */ /* 0x000fec0000010000 */
.L_x_22:
[----:B------:R-:W-:Y:S05]  /*1cb0*/  BRA.U UP3, `(.L_x_23) ;  /* 0x0000002103f87547 */ /* 0x000fea000b800000 */
[----:B------:R-:W2:Y:S01]  /*1cc0*/  LDCU UR6, c[0x0][0x38c] ;  /* 0x00007180ff0677ac */ /* 0x000ea20008000800 */
[----:B------:R-:W-:Y:S01]  /*1cd0*/  PLOP3.LUT P1, PT, PT, PT, UP5, 0x80, 0x8 ;  /* 0x000000000008781c */ /* 0x000fe20003f2f058 */
[----:B------:R-:W-:Y:S01]  /*1ce0*/  IMAD.MOV.U32 R12, RZ, RZ, 0x1 ;  /* 0x00000001ff0c7424 */ /* 0x000fe200078e00ff */
[----:B------:R-:W-:Y:S01]  /*1cf0*/  ISETP.NE.AND P2, PT, R0, RZ, P3 ;  /* 0x000000ff0000720c */ /* 0x000fe20001f45270 */
[----:B------:R-:W-:Y:S01]  /*1d00*/  USHF.L.U32 UR48, UR31, 0x7, URZ ;  /* 0x000000071f307899 */ /* 0x000fe200080006ff */
[----:B------:R-:W-:Y:S01]  /*1d10*/  PLOP3.LUT P1, PT, P1, PT, PT, 0x8, 0x80 ;  /* 0x000000000080781c */ /* 0x000fe20000f2e170 */
[----:B------:R-:W-:Y:S01]  /*1d20*/  USHF.L.U32 UR47, UR31, 0x6, URZ ;  /* 0x000000061f2f7899 */ /* 0x000fe200080006ff */
[----:B------:R-:W-:Y:S01]  /*1d30*/  CS2R R10, SRZ ;  /* 0x00000000000a7805 */ /* 0x000fe2000001ff00 */
[----:B------:R-:W-:Y:S01]  /*1d40*/  UMOV UR13, 0x400 ;  /* 0x00000400000d7882 */ /* 0x000fe20000000000 */
[----:B------:R-:W-:Y:S01]  /*1d50*/  UISETP.NE.AND UP1, UPT, UR22, URZ, UPT ;  /* 0x000000ff1600728c */ /* 0x000fe2000bf25270 */
[----:B------:R-:W-:Y:S01]  /*1d60*/  IMAD.MOV.U32 R9, RZ, RZ, RZ ;  /* 0x000000ffff097224 */ /* 0x000fe200078e00ff */
[----:B------:R-:W-:Y:S01]  /*1d70*/  ULEA UR13, UR58, UR13, 0x18 ;  /* 0x0000000d3a0d7291 */ /* 0x000fe2000f8ec0ff */
[----:B------:R-:W-:Y:S01]  /*1d80*/  IMAD.MOV.U32 R8, RZ, RZ, 0x1 ;  /* 0x00000001ff087424 */ /* 0x000fe200078e00ff */
[----:B------:R-:W-:-:S02]  /*1d90*/  ULOP3.LUT UR48, UR48, 0x80, URZ, 0xc0, !UPT ;  /* 0x0000008030307892 */ /* 0x000fc4000f8ec0ff */
[----:B------:R-:W-:Y:S01]  /*1da0*/  ULOP3.LUT UR47, UR47, 0x40, URZ, 0xc0, !UPT ;  /* 0x000000402f2f7892 */ /* 0x000fe2000f8ec0ff */
[----:B------:R-:W3:Y:S01]  /*1db0*/  LDCU UR42, c[0x0][0x370] ;  /* 0x00006e00ff2a77ac */ /* 0x000ee20008000800 */
[----:B--2---:R-:W-:Y:S02]  /*1dc0*/  UIADD3 UR5, UPT, UPT, UR6, 0x1f, URZ ;  /* 0x0000001f06057890 */ /* 0x004fe4000fffe0ff */
[----:B------:R-:W-:Y:S02]  /*1dd0*/  UIADD3 UR50, UPT, UPT, UR6, 0x3e, URZ ;  /* 0x0000003e06327890 */ /* 0x000fe4000fffe0ff */
[----:B------:R-:W-:Y:S01]  /*1de0*/  USHF.R.S32.HI UR4, URZ, 0x1f, UR5 ;  /* 0x0000001fff047899 */ /* 0x000fe20008011405 */
[----:B------:R-:W2:Y:S03]  /*1df0*/  LDCU.64 UR28, c[0x0][0x348] ;  /* 0x00006900ff1c77ac */ /* 0x000ea60008000a00 */
[----:B------:R-:W-:-:S02]  /*1e00*/  ULEA.HI UR4, UR4, UR5, URZ, 0x5 ;  /* 0x0000000504047291 */ /* 0x000fc4000f8f28ff */
[----:B------:R-:W-:Y:S02]  /*1e10*/  UIADD3 UR5, UPT, UPT, UR6, -0x1, URZ ;  /* 0xffffffff06057890 */ /* 0x000fe4000fffe0ff */
[----:B------:R-:W-:Y:S02]  /*1e20*/  USHF.R.S32.HI UR44, URZ, 0x5, UR4 ;  /* 0x00000005ff2c7899 */ /* 0x000fe40008011404 */
[----:B------:R-:W-:Y:S02]  /*1e30*/  UISETP.GE.U32.AND UP2, UPT, UR5, -0x3f, UPT ;  /* 0xffffffc10500788c */ /* 0x000fe4000bf46070 */
[----:B------:R-:W-:Y:S01]  /*1e40*/  UISETP.LT.U32.AND UP0, UPT, UR44, 0x21, UPT ;  /* 0x000000212c00788c */ /* 0x000fe2000bf01070 */
[----:B------:R-:W4:Y:S03]  /*1e50*/  LDCU UR41, c[0x0][0x374] ;  /* 0x00006e80ff2977ac */ /* 0x000f260008000800 */
[----:B------:R-:W-:-:S02]  /*1e60*/  USEL UR43, UR44, 0x21, UP0 ;  /* 0x000000212c2b7887 */ /* 0x000fc40008000000 */
[----:B------:R-:W-:Y:S02]  /*1e70*/  USEL UR21, UR53, 0x2, UP1 ;  /* 0x0000000235157887 */ /* 0x000fe40008800000 */
[----:B------:R-:W-:Y:S02]  /*1e80*/  UIADD3 UR4, UPT, UPT, UR43, -0x1, URZ ;  /* 0xffffffff2b047890 */ /* 0x000fe4000fffe0ff */
[----:B------:R-:W-:Y:S02]  /*1e90*/  @UP2 UIADD3 UR4, UPT, UPT, UR43, URZ, URZ ;  /* 0x000000ff2b042290 */ /* 0x000fe4000fffe0ff */
[----:B------:R-:W-:Y:S02]  /*1ea0*/  UIADD3 UR38, UPT, UPT, UR13, 0x6500, UR30 ;  /* 0x000065000d267890 */ /* 0x000fe4000fffe01e */
[----:B------:R-:W-:Y:S02]  /*1eb0*/  UIADD3 UR37, UPT, UPT, UR13, 0x16d00, UR27 ;  /* 0x00016d000d257890 */ /* 0x000fe4000fffe01b */
[----:B------:R-:W-:-:S02]  /*1ec0*/  ULEA UR48, UR33, UR48, 0x6 ;  /* 0x0000003021307291 */ /* 0x000fc4000f8e30ff */
[----:B------:R-:W-:Y:S02]  /*1ed0*/  ULEA UR47, UR32, UR47, 0x5 ;  /* 0x0000002f202f7291 */ /* 0x000fe4000f8e28ff */
[----:B------:R-:W-:Y:S02]  /*1ee0*/  UIADD3 UR49, UPT, UPT, UR44, -UR43, URZ ;  /* 0x8000002b2c317290 */ /* 0x000fe4000fffe0ff */
[----:B------:R-:W-:Y:S02]  /*1ef0*/  UIADD3 UR31, UPT, UPT, UR4, 0x1, URZ ;  /* 0x00000001041f7890 */ /* 0x000fe4000fffe0ff */
[----:B------:R-:W-:Y:S01]  /*1f00*/  UIADD3 UR46, UPT, UPT, -UR4, URZ, URZ ;  /* 0x000000ff042e7290 */ /* 0x000fe2000fffe1ff */
[----:B--234-:R-:W-:-:S11]  /*1f10*/  UMOV UR6, URZ ;  /* 0x000000ff00067c82 */ /* 0x01cfd60008000000 */
.L_x_43:
[----:B------:R-:W-:-:S09]  /*1f20*/  UISETP.NE.AND UP0, UPT, UR58, URZ, UPT ;  /* 0x000000ff3a00728c */ /* 0x000fd2000bf05270 */
[----:B-1----:R-:W-:Y:S05]  /*1f30*/  BRA.U UP0, `(.L_x_24) ;  /* 0x0000000100287547 */ /* 0x002fea000b800000 */
[----:B------:R-:W-:Y:S02]  /*1f40*/  LEA R0, R9, UR13, 0x3 ;  /* 0x0000000d09007c11 */ /* 0x000fe4000f8e18ff */
[----:B------:R-:W-:-:S04]  /*1f50*/  SHF.L.U32 R3, R8, 0x1f, RZ ;  /* 0x0000001f08037819 */ /* 0x000fc800000006ff */
[----:B------:R-:W2:Y:S02]  /*1f60*/  SYNCS.PHASECHK.TRANS64.TRYWAIT P0, [R0+URZ+0x2d0], R3 ;  /* 0x0002d003000075a7 */ /* 0x000ea400080011ff */
[----:B--2---:R-:W-:Y:S05]  /*1f70*/  @!P0 BRA `(.L_x_25) ;  /* 0x0000009000d48947 */ /* 0x004fea0003800000 */
.L_x_173:
[----:B------:R3:W-:Y:S01]  /*1f80*/  SYNCS.ARRIVE.TRANS64.A1T0 RZ, [R0+URZ+0x2c0], RZ ;  /* 0x0002c0ff00ff79a7 */ /* 0x0007e200081000ff */
[----:B------:R-:W-:-:S05]  /*1f90*/  VIADD R9, R9, 0x1 ;  /* 0x0000000109097836 */ /* 0x000fca0000000000 */
[----:B------:R-:W-:-:S04]  /*1fa0*/  ISETP.NE.AND P0, PT, R9, 0x2, PT ;  /* 0x000000020900780c */ /* 0x000fc80003f05270 */
[----:B--2---:R-:W-:Y:S02]  /*1fb0*/  SEL R3, RZ, 0x1, P0 ;  /* 0x00000001ff037807 */ /* 0x004fe40000000000 */
[----:B------:R-:W-:Y:S02]  /*1fc0*/  SEL R9, R9, RZ, P0 ;  /* 0x000000ff09097207 */ /* 0x000fe40000000000 */
[----:B------:R-:W-:-:S07]  /*1fd0*/  LOP3.LUT R8, R8, R3, RZ, 0x3c, !PT ;  /* 0x0000000308087212 */ /* 0x000fce00078e3cff */
.L_x_24:
[----:B------:R-:W-:Y:S01]  /*1fe0*/  ULEA UR4, UR6, UR13, 0x3 ;  /* 0x0000000d06047291 */ /* 0x000fe2000f8e18ff */
[----:B---3--:R-:W-:Y:S01]  /*1ff0*/  SHF.L.U32 R0, R12, 0x1f, RZ ;  /* 0x0000001f0c007819 */ /* 0x008fe200000006ff */
[----:B------:R-:W-:Y:S02]  /*2000*/  UISETP.GE.U32.AND UP0, UPT, UR50, 0x3f, UPT ;  /* 0x0000003f3200788c */ /* 0x000fe4000bf06070 */
[----:B------:R-:W-:Y:S01]  /*2010*/  ULEA UR11, UR26, UR48, 0x8 ;  /* 0x000000301a0b7291 */ /* 0x000fe2000f8e40ff */
[----:B------:R-:W-:-:S04]  /*2020*/  UMOV UR7, URZ ;  /* 0x000000ff00077c82 */ /* 0x000fc80008000000 */
[----:B------:R2:W3:Y:S01]  /*2030*/  SYNCS.PHASECHK.TRANS64.TRYWAIT P0, [UR4+0x108], R0 ;  /* 0x00010800ff0075a7 */ /* 0x0004e20008001104 */
[----:B------:R-:W-:-:S04]  /*2040*/  ULEA.HI UR4, UR20, UR20, URZ, 0x1 ;  /* 0x0000001414047291 */ /* 0x000fc8000f8f08ff */
[----:B------:R-:W-:-:S04]  /*2050*/  USHF.L.U32 UR4, UR4, 0x6, URZ ;  /* 0x0000000604047899 */ /* 0x000fc800080006ff */
[----:B------:R-:W-:-:S04]  /*2060*/  ULOP3.LUT UR35, UR4, 0xffffff80, URZ, 0xc0, !UPT ;  /* 0xffffff8004237892 */ /* 0x000fc8000f8ec0ff */
[----:B------:R-:W-:Y:S01]  /*2070*/  UIADD3 UR35, UPT, UPT, UR47, UR35, URZ ;  /* 0x000000232f237290 */ /* 0x000fe2000fffe0ff */
[----:B------:R-:W-:Y:S11]  /*2080*/  BRA.U !UP0, `(.L_x_26) ;  /* 0x0000000108c87547 */ /* 0x000ff6000b800000 */
[----:B------:R-:W-:Y:S01]  /*2090*/  UMOV UR16, UR46 ;  /* 0x0000002e00107c82 */ /* 0x000fe20008000000 */
[----:B------:R-:W-:Y:S01]  /*20a0*/  UMOV UR4, UR6 ;  /* 0x0000000600047c82 */ /* 0x000fe20008000000 */
[----:B------:R-:W-:-:S05]  /*20b0*/  UMOV UR34, URZ ;  /* 0x000000ff00227c82 */ /* 0x000fca0008000000 */
.L_x_32:
[----:B------:R-:W-:Y:S01]  /*20c0*/  ULEA UR33, UR4, UR13, 0x3 ;  /* 0x0000000d04217291 */ /* 0x000fe2000f8e18ff */
[----:B------:R-:W-:Y:S01]  /*20d0*/  @P3 MOV R2, 0x3000 ;  /* 0x0000300000023802 */ /* 0x000fe20000000f00 */
[----:B-1-34-:R-:W-:Y:S10]  /*20e0*/  @P0 BRA `(.L_x_27) ;  /* 0x00000000000c0947 */ /* 0x01aff40003800000 */
[----:B------:R-:W-:-:S04]  /*20f0*/  SHF.L.U32 R3, R12, 0x1f, RZ ;  /* 0x0000001f0c037819 */ /* 0x000fc800000006ff */
[----:B------:R-:W3:Y:S02]  /*2100*/  SYNCS.PHASECHK.TRANS64.TRYWAIT P0, [UR33+0x108], R3 ;  /* 0x00010803ff0075a7 */ /* 0x000ee40008001121 */
[----:B---3--:R-:W-:Y:S05]  /*2110*/  @!P0 BRA `(.L_x_28) ;  /* 0x0000009000808947 */ /* 0x008fea0003800000 */
.L_x_27:
[----:B------:R3:W-:Y:S01]  /*2120*/  @P3 SYNCS.ARRIVE.TRANS64 RZ, [UR33], R2 ;  /* 0x00000002ffff39a7 */ /* 0x0007e20008000021 */
[----:B------:R-:W-:Y:S02]  /*2130*/  ULOP3.LUT UR5, UR21, 0x2, URZ, 0xfc, !UPT ;  /* 0x0000000215057892 */ /* 0x000fe4000f8efcff */
[----:B------:R-:W-:Y:S02]  /*2140*/  UIADD3 UR16, UPT, UPT, UR16, 0x1, URZ ;  /* 0x0000000110107890 */ /* 0x000fe4000fffe0ff */
[----:B------:R-:W-:Y:S02]  /*2150*/  UISETP.NE.AND UP0, UPT, UR5, 0x2, UPT ;  /* 0x000000020500788c */ /* 0x000fe4000bf05270 */
[----:B------:R-:W-:-:S07]  /*2160*/  UISETP.NE.AND UP2, UPT, UR16, 0x1, UPT ;  /* 0x000000011000788c */ /* 0x000fce000bf45270 */
[----:B------:R-:W-:Y:S05]  /*2170*/  BRA.U UP0, `(.L_x_29) ;  /* 0x0000000100047547 */ /* 0x000fea000b800000 */
[----:B-1----:R-:W-:Y:S05]  /*2180*/  BPT.TRAP 0x1 ;  /* 0x000000040000795c */ /* 0x002fea0000300000 */
.L_x_29:
[----:B------:R-:W-:Y:S04]  /*2190*/  BSSY.RECONVERGENT B0, `(.L_x_30) ;  /* 0x0000003000007945 */ /* 0x000fe80003800200 */
[----:B------:R-:W-:Y:S05]  /*21a0*/  @!P2 BRA `(.L_x_31) ;  /* 0x000000000004a947 */ /* 0x000fea0003800000 */
[----:B-1----:R-:W-:Y:S05]  /*21b0*/  BPT.TRAP 0x1 ;  /* 0x000000040000795c */ /* 0x002fea0000300000 */
.L_x_31:
[----:B-1----:R-:W-:Y:S05]  /*21c0*/  BSYNC.RECONVERGENT B0 ;  /* 0x0000000000007941 */ /* 0x002fea0003800200 */
.L_x_30:
[----:B------:R-:W-:Y:S02]  /*21d0*/  UIADD3 UR5, UPT, UPT, UR4, 0x1, URZ ;  /* 0x0000000104057890 */ /* 0x000fe4000fffe0ff */
[----:B------:R-:W-:Y:S02]  /*21e0*/  ULEA UR32, UR4, UR30, 0xb ;  /* 0x0000001e04207291 */ /* 0x000fe4000f8e58ff */
[----:B------:R-:W-:Y:S02]  /*21f0*/  UISETP.NE.AND UP0, UPT, UR5, 0x21, UPT ;  /* 0x000000210500788c */ /* 0x000fe4000bf05270 */
[----:B------:R-:W-:Y:S02]  /*2200*/  UIADD3 UR14, UP1, UPT, UR28, 0x80, URZ ;  /* 0x000000801c0e7890 */ /* 0x000fe4000ff3e0ff */
[----:B------:R-:W-:Y:S02]  /*2210*/  USEL UR7, URZ, 0x1, UP0 ;  /* 0x00000001ff077887 */ /* 0x000fe40008000000 */
[----:B------:R-:W-:-:S02]  /*2220*/  USEL UR6, UR5, URZ, UP0 ;  /* 0x000000ff05067287 */ /* 0x000fc40008000000 */
[----:B------:R-:W-:Y:S02]  /*2230*/  ULEA UR8, UR4, UR27, 0xc ;  /* 0x0000001b04087291 */ /* 0x000fe4000f8e60ff */
[----:B------:R-:W-:Y:S01]  /*2240*/  ULEA UR5, UR6, UR13, 0x3 ;  /* 0x0000000d06057291 */ /* 0x000fe2000f8e18ff */
[----:B------:R-:W-:Y:S01]  /*2250*/  LOP3.LUT R12, R12, UR7, RZ, 0x3c, !PT ;  /* 0x000000070c0c7c12 */ /* 0x000fe2000f8e3cff */
[----:B------:R-:W-:Y:S02]  /*2260*/  UIADD3 UR4, UP0, UPT, UR28, 0x180, URZ ;  /* 0x000001801c047890 */ /* 0x000fe4000ff1e0ff */
[----:B------:R-:W-:Y:S01]  /*2270*/  ULOP3.LUT UR33, UR33, 0xfefffff8, URZ, 0xc0, !UPT ;  /* 0xfefffff821217892 */ /* 0x000fe2000f8ec0ff */
[----:B--2---:R-:W-:Y:S01]  /*2280*/  SHF.L.U32 R0, R12, 0x1f, RZ ;  /* 0x0000001f0c007819 */ /* 0x004fe200000006ff */
[----:B------:R-:W-:Y:S02]  /*2290*/  UIADD3.X UR15, UPT, UPT, URZ, UR29, URZ, UP1, !UPT ;  /* 0x0000001dff0f7290 */ /* 0x000fe40008ffe4ff */
[----:B------:R-:W-:Y:S01]  /*22a0*/  UIADD3 UR32, UPT, UPT, UR13, 0x6500, UR32 ;  /* 0x000065000d207890 */ /* 0x000fe2000fffe020 */
[----:B------:R4:W1:Y:S01]  /*22b0*/  SYNCS.PHASECHK.TRANS64.TRYWAIT P0, [UR5+0x108], R0 ;  /* 0x00010800ff0075a7 */ /* 0x0008620008001105 */
[----:B------:R-:W-:-:S02]  /*22c0*/  UPRMT UR17, URZ, 0x5410, UR25 ;  /* 0x00005410ff117896 */ /* 0x000fc40008000019 */
[----:B------:R-:W-:Y:S02]  /*22d0*/  UIADD3 UR8, UPT, UPT, UR13, 0x16d00, UR8 ;  /* 0x00016d000d087890 */ /* 0x000fe4000fffe008 */
[----:B------:R-:W-:Y:S02]  /*22e0*/  UIADD3.X UR5, UPT, UPT, URZ, UR29, URZ, UP0, !UPT ;  /* 0x0000001dff057290 */ /* 0x000fe400087fe4ff */
[----:B------:R-:W-:Y:S01]  /*22f0*/  UPRMT UR7, URZ, 0x5410, UR24 ;  /* 0x00005410ff077896 */ /* 0x000fe20008000018 */
[----:B------:R-:W-:Y:S01]  /*2300*/  UMOV UR18, 0x0 ;  /* 0x0000000000127882 */ /* 0x000fe20000000000 */
[----:B------:R-:W-:Y:S01]  /*2310*/  UMOV UR19, 0x10000000 ;  /* 0x1000000000137882 */ /* 0x000fe20000000000 */
[----:B------:R-:W-:Y:S01]  /*2320*/  UMOV UR10, UR34 ;  /* 0x00000022000a7c82 */ /* 0x000fe20008000000 */
[----:B------:R-:W-:Y:S01]  /*2330*/  UMOV UR12, UR36 ;  /* 0x00000024000c7c82 */ /* 0x000fe20008000000 */
[----:B------:R-:W-:Y:S01]  /*2340*/  UMOV UR9, UR33 ;  /* 0x0000002100097c82 */ /* 0x000fe20008000000 */
[----:B------:R2:W-:Y:S03]  /*2350*/  UTMALDG.3D.MULTICAST.2CTA [UR32], [UR14], UR17, desc[UR18] ;  /* 0x000012200e0073b4 */ /* 0x0005e60008211811 */
[----:B------:R3:W-:Y:S01]  /*2360*/  UTMALDG.3D.MULTICAST.2CTA [UR8], [UR4], UR7, desc[UR18] ;  /* 0x00001208040073b4 */ /* 0x0007e20008211807 */
[----:B--2---:R-:W-:Y:S01]  /*2370*/  UIADD3 UR34, UPT, UPT, UR34, 0x20, URZ ;  /* 0x0000002022227890 */ /* 0x004fe2000fffe0ff */
[----:B---3--:R-:W-:Y:S01]  /*2380*/  UMOV UR7, UR31 ;  /* 0x0000001f00077c82 */ /* 0x008fe20008000000 */
[----:B------:R-:W-:Y:S01]  /*2390*/  UMOV UR4, UR6 ;  /* 0x0000000600047c82 */ /* 0x000fe20008000000 */
[----:B------:R-:W-:Y:S09]  /*23a0*/  BRA.U UP2, `(.L_x_32) ;  /* 0xfffffffd02447547 */ /* 0x000ff2000b83ffff */
.L_x_26:
[----:B------:R-:W-:Y:S01]  /*23b0*/  ULEA UR4, UR6, UR13, 0x3 ;  /* 0x0000000d06047291 */ /* 0x000fe2000f8e18ff */
[----:B--2-4-:R-:W-:Y:S01]  /*23c0*/  SHF.L.U32 R0, R12, 0x1f, RZ ;  /* 0x0000001f0c007819 */ /* 0x014fe200000006ff */
[----:B------:R-:W-:Y:S01]  /*23d0*/  @!P1 SYNCS.ARRIVE.TRANS64.A1T0 RZ, [UR13+0x258], RZ ;  /* 0x000258ffffff99a7 */ /* 0x000fe2000810000d */
[----:B------:R-:W-:-:S06]  /*23e0*/  UISETP.GT.AND UP0, UPT, UR44, UR43, UPT ;  /* 0x0000002b2c00728c */ /* 0x000fcc000bf04270 */
[----:B-1-3--:R1:W2:Y:S03]  /*23f0*/  SYNCS.PHASECHK.TRANS64.TRYWAIT P0, [UR4+0x108], R0 ;  /* 0x00010800ff0075a7 */ /* 0x00a2a60008001104 */
[----:B------:R-:W-:Y:S05]  /*2400*/  BRA.U !UP0, `(.L_x_33) ;  /* 0x0000000108c07547 */ /* 0x000fea000b800000 */
[----:B------:R-:W-:Y:S01]  /*2410*/  UIADD3 UR26, UPT, UPT, UR49, UR7, URZ ;  /* 0x00000007311a7290 */ /* 0x000fe2000fffe0ff */
[----:B------:R-:W-:-:S11]  /*2420*/  UMOV UR4, UR6 ;  /* 0x0000000600047c82 */ /* 0x000fd60008000000 */
.L_x_39:
[----:B------:R-:W-:Y:S01]  /*2430*/  ULEA UR17, UR4, UR13, 0x3 ;  /* 0x0000000d04117291 */ /* 0x000fe2000f8e18ff */
[----:B--2---:R-:W-:Y:S01]  /*2440*/  @P3 MOV R2, 0x3000 ;  /* 0x0000300000023802 */ /* 0x004fe20000000f00 */
[----:B--2-4-:R-:W-:Y:S10]  /*2450*/  @P0 BRA `(.L_x_34) ;  /* 0x00000000000c0947 */ /* 0x014ff40003800000 */
[----:B------:R-:W-:-:S04]  /*2460*/  SHF.L.U32 R3, R12, 0x1f, RZ ;  /* 0x0000001f0c037819 */ /* 0x000fc800000006ff */
[----:B------:R-:W2:Y:S02]  /*2470*/  SYNCS.PHASECHK.TRANS64.TRYWAIT P0, [UR17+0x108], R3 ;  /* 0x00010803ff0075a7 */ /* 0x000ea40008001111 */
[----:B--2---:R-:W-:Y:S05]  /*2480*/  @!P0 BRA `(.L_x_35) ;  /* 0x0000008c00bc8947 */ /* 0x004fea0003800000 */
.L_x_34:
[----:B------:R2:W-:Y:S01]  /*2490*/  @P3 SYNCS.ARRIVE.TRANS64 RZ, [UR17], R2 ;  /* 0x00000002ffff39a7 */ /* 0x0005e20008000011 */
[----:B------:R-:W-:-:S04]  /*24a0*/  ULOP3.LUT UR5, UR21, 0x2, URZ, 0xfc, !UPT ;  /* 0x0000000215057892 */ /* 0x000fc8000f8efcff */
[----:B------:R-:W-:-:S09]  /*24b0*/  UISETP.NE.AND UP0, UPT, UR5, 0x2, UPT ;  /* 0x000000020500788c */ /* 0x000fd2000bf05270 */
[----:B------:R-:W-:Y:S05]  /*24c0*/  BRA.U UP0, `(.L_x_36) ;  /* 0x0000000100047547 */ /* 0x000fea000b800000 */
[----:B------:R-:W-:Y:S05]  /*24d0*/  BPT.TRAP 0x1 ;  /* 0x000000040000795c */ /* 0x000fea0000300000 */
.L_x_36:
[----:B------:R-:W-:Y:S04]  /*24e0*/  BSSY.RECONVERGENT B0, `(.L_x_37) ;  /* 0x0000003000007945 */ /* 0x000fe80003800200 */
[----:B------:R-:W-:Y:S05]  /*24f0*/  @!P2 BRA `(.L_x_38) ;  /* 0x000000000004a947 */ /* 0x000fea0003800000 */
[----:B------:R-:W-:Y:S05]  /*2500*/  BPT.TRAP 0x1 ;  /* 0x000000040000795c */ /* 0x000fea0000300000 */
.L_x_38:
[----:B------:R-:W-:Y:S05]  /*2510*/  BSYNC.RECONVERGENT B0 ;  /* 0x0000000000007941 */ /* 0x000fea0003800200 */
.L_x_37:
[----:B------:R-:W-:Y:S02]  /*2520*/  UIADD3 UR5, UPT, UPT, UR4, 0x1, URZ ;  /* 0x0000000104057890 */ /* 0x000fe4000fffe0ff */
[----:B------:R-:W-:Y:S02]  /*2530*/  UIADD3 UR14, UP1, UPT, UR28, 0x80, URZ ;  /* 0x000000801c0e7890 */ /* 0x000fe4000ff3e0ff */
[----:B------:R-:W-:Y:S02]  /*2540*/  UISETP.NE.AND UP0, UPT, UR5, 0x21, UPT ;  /* 0x000000210500788c */ /* 0x000fe4000bf05270 */
[----:B------:R-:W-:Y:S02]  /*2550*/  ULEA UR16, UR4, UR38, 0xb ;  /* 0x0000002604107291 */ /* 0x000fe4000f8e58ff */
[----:B------:R-:W-:Y:S02]  /*2560*/  USEL UR8, URZ, 0x1, UP0 ;  /* 0x00000001ff087887 */ /* 0x000fe40008000000 */
[----:B------:R-:W-:-:S02]  /*2570*/  USEL UR6, UR5, URZ, UP0 ;  /* 0x000000ff05067287 */ /* 0x000fc40008000000 */
[----:B------:R-:W-:Y:S02]  /*2580*/  UIADD3 UR22, UP0, UPT, UR28, 0x180, URZ ;  /* 0x000001801c167890 */ /* 0x000fe4000ff1e0ff */
[----:B------:R-:W-:Y:S01]  /*2590*/  ULEA UR5, UR6, UR13, 0x3 ;  /* 0x0000000d06057291 */ /* 0x000fe2000f8e18ff */
[----:B------:R-:W-:Y:S01]  /*25a0*/  LOP3.LUT R12, R12, UR8, RZ, 0x3c, !PT ;  /* 0x000000080c0c7c12 */ /* 0x000fe2000f8e3cff */
[----:B------:R-:W-:Y:S02]  /*25b0*/  ULEA UR8, UR4, UR37, 0xc ;  /* 0x0000002504087291 */ /* 0x000fe4000f8e60ff */
[----:B------:R-:W-:Y:S01]  /*25c0*/  USHF.L.U32 UR18, UR7, 0x5, URZ ;  /* 0x0000000507127899 */ /* 0x000fe200080006ff */
[----:B-1----:R-:W-:Y:S01]  /*25d0*/  SHF.L.U32 R0, R12, 0x1f, RZ ;  /* 0x0000001f0c007819 */ /* 0x002fe200000006ff */
[----:B------:R-:W-:Y:S02]  /*25e0*/  ULOP3.LUT UR17, UR17, 0xfefffff8, URZ, 0xc0, !UPT ;  /* 0xfefffff811117892 */ /* 0x000fe4000f8ec0ff */
[----:B------:R-:W-:Y:S01]  /*25f0*/  UPRMT UR4, URZ, 0x5410, UR25 ;  /* 0x00005410ff047896 */ /* 0x000fe20008000019 */
[----:B------:R3:W4:Y:S01]  /*2600*/  SYNCS.PHASECHK.TRANS64.TRYWAIT P0, [UR5+0x108], R0 ;  /* 0x00010800ff0075a7 */ /* 0x0007220008001105 */
[----:B------:R-:W-:-:S02]  /*2610*/  UIADD3.X UR15, UPT, UPT, URZ, UR29, URZ, UP1, !UPT ;  /* 0x0000001dff0f7290 */ /* 0x000fc40008ffe4ff */
[----:B------:R-:W-:Y:S02]  /*2620*/  UPRMT UR5, URZ, 0x5410, UR24 ;  /* 0x00005410ff057896 */ /* 0x000fe40008000018 */
[----:B------:R-:W-:Y:S01]  /*2630*/  UIADD3.X UR23, UPT, UPT, URZ, UR29, URZ, UP0, !UPT ;  /* 0x0000001dff177290 */ /* 0x000fe200087fe4ff */
[----:B------:R-:W-:Y:S01]  /*2640*/  UMOV UR32, 0x0 ;  /* 0x0000000000207882 */ /* 0x000fe20000000000 */
[----:B------:R-:W-:Y:S01]  /*2650*/  UMOV UR33, 0x10000000 ;  /* 0x1000000000217882 */ /* 0x000fe20000000000 */
[----:B------:R-:W-:Y:S01]  /*2660*/  UMOV UR19, UR35 ;  /* 0x0000002300137c82 */ /* 0x000fe20008000000 */
[----:B------:R-:W-:Y:S01]  /*2670*/  UMOV UR20, UR36 ;  /* 0x0000002400147c82 */ /* 0x000fe20008000000 */
[----:B------:R-:W-:Y:S01]  /*2680*/  UMOV UR12, UR36 ;  /* 0x00000024000c7c82 */ /* 0x000fe20008000000 */
[----:B------:R-:W-:Y:S01]  /*2690*/  UMOV UR9, UR17 ;  /* 0x0000001100097c82 */ /* 0x000fe20008000000 */
[----:B------:R-:W-:Y:S01]  /*26a0*/  UMOV UR10, UR18 ;  /* 0x00000012000a7c82 */ /* 0x000fe20008000000 */
[----:B------:R1:W-:Y:S01]  /*26b0*/  UTMALDG.3D.MULTICAST.2CTA [UR16], [UR14], UR4, desc[UR32] ;  /* 0x000020100e0073b4 */ /* 0x0003e20008211804 */
[----:B------:R-:W-:-:S04]  /*26c0*/  UIADD3 UR7, UPT, UPT, UR7, 0x1, URZ ;  /* 0x0000000107077890 */ /* 0x000fc8000fffe0ff */
[----:B------:R-:W-:Y:S01]  /*26d0*/  UISETP.NE.AND UP0, UPT, UR7, UR26, UPT ;  /* 0x0000001a0700728c */ /* 0x000fe2000bf05270 */
[----:B------:R3:W-:Y:S01]  /*26e0*/  UTMALDG.3D.MULTICAST.2CTA [UR8], [UR22], UR5, desc[UR32] ;  /* 0x00002008160073b4 */ /* 0x0007e20008211805 */
[----:B-1----:R-:W-:-:S07]  /*26f0*/  UMOV UR4, UR6 ;  /* 0x0000000600047c82 */ /* 0x002fce0008000000 */
[----:B---3--:R-:W-:Y:S05]  /*2700*/  BRA.U UP0, `(.L_x_39) ;  /* 0xfffffffd00487547 */ /* 0x008fea000b83ffff */
.L_x_33:
[C---:B------:R-:W-:Y:S01]  /*2710*/  LEA R3, R11.reuse, UR13, 0x3 ;  /* 0x0000000d0b037c11 */ /* 0x040fe2000f8e18ff */
[----:B------:R-:W-:Y:S01]  /*2720*/  NOP ;  /* 0x0000000000007918 */ /* 0x000fe20000000000 */
[----:B-1----:R-:W-:Y:S02]  /*2730*/  SHF.L.U32 R0, R10, 0x1f, RZ ;  /* 0x0000001f0a007819 */ /* 0x002fe400000006ff */
[----:B------:R-:W-:Y:S02]  /*2740*/  LEA R5, R11, UR13, 0x4 ;  /* 0x0000000d0b057c11 */ /* 0x000fe4000f8e20ff */
[----:B--2-4-:R-:W1:Y:S02]  /*2750*/  SYNCS.PHASECHK.TRANS64.TRYWAIT P0, [R3+URZ+0x260], R0 ;  /* 0x00026000030075a7 */ /* 0x014e6400080011ff */
[----:B-1----:R-:W-:Y:S05]  /*2760*/  @!P0 BRA `(.L_x_40) ;  /* 0x0000008c001c8947 */ /* 0x002fea0003800000 */
.L_x_176:
[----:B------:R-:W2:Y:S01]  /*2770*/  LDS.128 R4, [R5+0x2f0] ;  /* 0x0002f00005047984 */ /* 0x000ea20000000c00 */
[----:B------:R-:W-:Y:S01]  /*2780*/  UISETP.GE.AND UP0, UPT, UR45, 0x1, UPT ;  /* 0x000000012d00788c */ /* 0x000fe2000bf06270 */
[----:B------:R-:W-:Y:S01]  /*2790*/  @!PT LDS RZ, [RZ] ;  /* 0x00000000fffff984 */ /* 0x000fe20000000800 */
[----:B------:R-:W-:Y:S01]  /*27a0*/  @!PT LDS RZ, [RZ] ;  /* 0x00000000fffff984 */ /* 0x000fe20000000800 */
[----:B------:R-:W-:Y:S01]  /*27b0*/  @!PT LDS RZ, [RZ] ;  /* 0x00000000fffff984 */ /* 0x000fe20000000800 */
[----:B------:R-:W-:Y:S01]  /*27c0*/  @!PT LDS RZ, [RZ] ;  /* 0x00000000fffff984 */ /* 0x000fe20000000800 */
[----:B------:R3:W-:Y:S06]  /*27d0*/  MEMBAR.ALL.CTA ;  /* 0x0000000000007992 */ /* 0x0007ec0000008000 */
[----:B---3--:R-:W3:Y:S01]  /*27e0*/  FENCE.VIEW.ASYNC.S ;  /* 0x00000000000073c6 */ /* 0x008ee20000000000 */
[----:B--2---:R-:W-:-:S13]  /*27f0*/  LOP3.LUT P0, RZ, R6, 0x1, RZ, 0xc0, !PT ;  /* 0x0000000106ff7812 */ /* 0x004fda000780c0ff */
[----:B---3--:R-:W-:Y:S01]  /*2800*/  VOTEU.ANY UP1, P0 ;  /* 0x0000000000ff7886 */ /* 0x008fe20000020100 */
[----:B------:R-:W-:-:S13]  /*2810*/  PLOP3.LUT P0, PT, PT, PT, UP1, 0x80, 0x8 ;  /* 0x000000000008781c */ /* 0x000fda0003f0f018 */
[----:B-1----:R-:W-:Y:S02]  /*2820*/  @P0 LOP3.LUT R0, R5, 0xffff, RZ, 0xc0, !PT ;  /* 0x0000ffff05000812 */ /* 0x002fe400078ec0ff */
[----:B------:R-:W-:Y:S02]  /*2830*/  @P0 MOV R2, R4 ;  /* 0x0000000400020202 */ /* 0x000fe40000000f00 */
[----:B------:R-:W-:Y:S01]  /*2840*/  @P0 R2UR UR5, R0 ;  /* 0x00000000000502ca */ /* 0x000fe200000e0000 */
[----:B------:R-:W-:Y:S01]  /*2850*/  VIADD R0, R3, 0x270 ;  /* 0x0000027003007836 */ /* 0x000fe20000000000 */
[----:B------:R-:W-:Y:S02]  /*2860*/  @P0 SHF.R.U32.HI R4, RZ, 0x10, R5 ;  /* 0x00000010ff040819 */ /* 0x000fe40000011605 */
[----:B------:R-:W-:Y:S02]  /*2870*/  @P0 R2UR UR7, R2 ;  /* 0x00000000020702ca */ /* 0x000fe400000e0000 */
[----:B------:R-:W-:-:S02]  /*2880*/  PRMT R0, RZ, 0x654, R0 ;  /* 0x00000654ff007816 */ /* 0x000fc40000000000 */
[----:B------:R-:W-:Y:S02]  /*2890*/  @P0 R2UR UR4, R4 ;  /* 0x00000000040402ca */ /* 0x000fe400000e0000 */
[----:B------:R1:W-:Y:S03]  /*28a0*/  SYNCS.ARRIVE.TRANS64.RED.A1T0 RZ, [R0+URZ], RZ ;  /* 0x000000ff00ff79a7 */ /* 0x0003e600081004ff */
[----:B------:R-:W-:-:S04]  /*28b0*/  @UP1 UMOV UR39, UR5 ;  /* 0x0000000500271c82 */ /* 0x000fc80008000000 */
[----:B------:R-:W-:-:S04]  /*28c0*/  @UP1 UMOV UR40, UR7 ;  /* 0x0000000700281c82 */ /* 0x000fc80008000000 */
[----:B------:R-:W-:Y:S01]  /*28d0*/  @UP1 UMOV UR36, UR4 ;  /* 0x0000000400241c82 */ /* 0x000fe20008000000 */
[----:B------:R-:W-:Y:S05]  /*28e0*/  BRA.U !UP0, `(.L_x_41) ;  /* 0x0000000108d47547 */ /* 0x000fea000b800000 */
[----:B------:R-:W2:Y:S01]  /*28f0*/  LDCU.128 UR16, c[0x0][0xb10] ;  /* 0x00016200ff1077ac */ /* 0x000ea20008000c00 */
[----:B------:R-:W3:Y:S01]  /*2900*/  LDCU UR12, c[0x0][0xb20] ;  /* 0x00016400ff0c77ac */ /* 0x000ee20008000800 */
[----:B------:R-:W4:Y:S01]  /*2910*/  LDCU UR20, c[0x0][0xb0c] ;  /* 0x00016180ff1477ac */ /* 0x000f220008000800 */
[----:B------:R-:W1:Y:S01]  /*2920*/  LDCU.64 UR8, c[0x0][0xb28] ;  /* 0x00016500ff0877ac */ /* 0x000e620008000a00 */
[----:B------:R-:W-:Y:S02]  /*2930*/  UISETP.NE.AND UP3, UPT, UR45, 0x1, UPT ;  /* 0x000000012d00788c */ /* 0x000fe4000bf65270 */
[----:B--2---:R-:W-:Y:S02]  /*2940*/  UIMAD.WIDE.U32 UR10, UR41, UR19, URZ ;  /* 0x00000013290a72a5 */ /* 0x004fe4000f8e00ff */
[----:B------:R-:W-:Y:S02]  /*2950*/  UIMAD.WIDE.U32 UR4, UR42, UR16, URZ ;  /* 0x000000102a0472a5 */ /* 0x000fe4000f8e00ff */
[----:B------:R-:W-:-:S02]  /*2960*/  UISETP.NE.AND UP0, UPT, UR18, 0x1, UPT ;  /* 0x000000011200788c */ /* 0x000fc4000bf05270 */
[----:B------:R-:W-:Y:S01]  /*2970*/  UIMAD.WIDE.U32 UR22, UR39, UR19, URZ ;  /* 0x00000013271672a5 */ /* 0x000fe2000f8e00ff */
[----:B------:R-:W-:Y:S02]  /*2980*/  UMOV UR10, UR11 ;  /* 0x0000000b000a7c82 */ /* 0x000fe40008000000 */
[----:B------:R-:W-:Y:S01]  /*2990*/  UMOV UR4, UR5 ;  /* 0x0000000500047c82 */ /* 0x000fe20008000000 */
[----:B---3--:R-:W-:Y:S02]  /*29a0*/  USHF.R.U32.HI UR10, URZ, UR12, UR10 ;  /* 0x0000000cff0a7299 */ /* 0x008fe4000801160a */
[----:B----4-:R-:W-:Y:S02]  /*29b0*/  UISETP.NE.AND UP2, UPT, UR20, 0x1, UPT ;  /* 0x000000011400788c */ /* 0x010fe4000bf45270 */
[----:B------:R-:W-:Y:S02]  /*29c0*/  USHF.R.U32.HI UR4, URZ, UR17, UR4 ;  /* 0x00000011ff047299 */ /* 0x000fe40008011604 */
[----:B------:R-:W-:-:S02]  /*29d0*/  USEL UR5, UR41, UR10, !UP0 ;  /* 0x0000000a29057287 */ /* 0x000fc4000c000000 */
[----:B------:R-:W-:Y:S02]  /*29e0*/  USEL UR7, UR42, UR4, !UP2 ;  /* 0x000000042a077287 */ /* 0x000fe4000d000000 */
[----:B-1----:R-:W-:Y:S01]  /*29f0*/  UIMAD.WIDE.U32 UR10, UR5, UR8, URZ ;  /* 0x00000008050a72a5 */ /* 0x002fe2000f8e00ff */
[----:B------:R-:W-:Y:S01]  /*2a00*/  UMOV UR4, UR23 ;  /* 0x0000001700047c82 */ /* 0x000fe20008000000 */
[----:B------:R-:W-:Y:S02]  /*2a10*/  UIMAD.WIDE.U32 UR14, UR40, UR16, URZ ;  /* 0x00000010280e72a5 */ /* 0x000fe4000f8e00ff */
[----:B------:R-:W-:-:S03]  /*2a20*/  UIMAD.WIDE.U32 UR22, UR7, UR8, URZ ;  /* 0x00000008071672a5 */ /* 0x000fc6000f8e00ff */
[----:B------:R-:W-:Y:S01]  /*2a30*/  UMOV UR10, UR11 ;  /* 0x0000000b000a7c82 */ /* 0x000fe20008000000 */
[----:B------:R-:W-:Y:S02]  /*2a40*/  USHF.R.U32.HI UR4, URZ, UR12, UR4 ;  /* 0x0000000cff047299 */ /* 0x000fe40008011604 */
[----:B------:R-:W-:Y:S01]  /*2a50*/  @UP3 USHF.R.U32.HI UR5, URZ, UR9, UR10 ;  /* 0x00000009ff053299 */ /* 0x000fe2000801160a */
[----:B------:R-:W-:Y:S01]  /*2a60*/  UMOV UR14, UR15 ;  /* 0x0000000f000e7c82 */ /* 0x000fe20008000000 */
[----:B------:R-:W-:Y:S01]  /*2a70*/  UMOV UR22, UR23 ;  /* 0x0000001700167c82 */ /* 0x000fe20008000000 */
[----:B------:R-:W-:Y:S02]  /*2a80*/  USHF.R.U32.HI UR17, URZ, UR17, UR14 ;  /* 0x00000011ff117299 */ /* 0x000fe4000801160e */
[----:B------:R-:W-:Y:S02]  /*2a90*/  USEL UR4, UR39, UR4, !UP0 ;  /* 0x0000000427047287 */ /* 0x000fe4000c000000 */
[----:B------:R-:W-:-:S02]  /*2aa0*/  @UP3 USHF.R.U32.HI UR7, URZ, UR9, UR22 ;  /* 0x00000009ff073299 */ /* 0x000fc40008011616 */
[----:B------:R-:W-:Y:S02]  /*2ab0*/  UIMAD UR10, UR45, UR5, URZ ;  /* 0x000000052d0a72a4 */ /* 0x000fe4000f8e02ff */
[----:B------:R-:W-:Y:S02]  /*2ac0*/  USEL UR5, UR40, UR17, !UP2 ;  /* 0x0000001128057287 */ /* 0x000fe4000d000000 */
[----:B------:R-:W-:Y:S02]  /*2ad0*/  UIMAD UR12, UR45, UR7, URZ ;  /* 0x000000072d0c72a4 */ /* 0x000fe4000f8e02ff */
[----:B------:R-:W-:Y:S02]  /*2ae0*/  UISETP.GE.AND UP0, UPT, UR4, UR10, UPT ;  /* 0x0000000a0400728c */ /* 0x000fe4000bf06270 */
[----:B------:R-:W-:Y:S02]  /*2af0*/  UIMAD.WIDE.U32 UR10, UR4, UR8, URZ ;  /* 0x00000008040a72a5 */ /* 0x000fe4000f8e00ff */
[----:B------:R-:W-:-:S02]  /*2b00*/  UISETP.GE.OR UP0, UPT, UR5, UR12, UP0 ;  /* 0x0000000c0500728c */ /* 0x000fc40008706670 */
        /* <DEDUP_REMOVED lines=19> */
.L_x_41:
[----:B------:R-:W2:Y:S02]  /*2c40*/  LDCU UR4, c[0x0][0xb30] ;  /* 0x00016600ff0477ac */ /* 0x000ea40008000800 */
[----:B--2---:R-:W-:-:S09]  /*2c50*/  UISETP.NE.AND UP0, UPT, UR4, 0x1, UPT ;  /* 0x000000010400788c */ /* 0x004fd2000bf05270 */
        /* <DEDUP_REMOVED lines=14> */
[----:B------:R-:W-:Y:S02]  /*2d40*/  UIADD3 UR7, UPT, UPT, UR5, -UR4, URZ ;  /* 0x8000000405077290 */ /* 0x000fe4000fffe0ff */
[----:B------:R-:W-:Y:S02]  /*2d50*/  UIADD3 UR4, UPT, UPT, -UR5, UR4, URZ ;  /* 0x0000000405047290 */ /* 0x000fe4000fffe1ff */
[----:B------:R-:W-:Y:S02]  /*2d60*/  UIMAD UR39, UR7, UR18, UR39 ;  /* 0x00000012072772a4 */ /* 0x000fe4000f8e0227 */
[----:B------:R-:W-:-:S12]  /*2d70*/  UIMAD UR40, UR4, UR10, UR40 ;  /* 0x0000000a042872a4 */ /* 0x000fd8000f8e0228 */
.L_x_42:
[----:B------:R-:W-:Y:S01]  /*2d80*/  VIADD R11, R11, 0x1 ;  /* 0x000000010b0b7836 */ /* 0x000fe20000000000 */
[----:B------:R-:W-:Y:S01]  /*2d90*/  PLOP3.LUT P1, PT, PT, PT, PT, 0x80, 0x8 ;  /* 0x000000000008781c */ /* 0x000fe20003f2f070 */
[----:B------:R-:W-:Y:S02]  /*2da0*/  UIADD3 UR20, UPT, UPT, UR40, UR59, URZ ;  /* 0x0000003b28147290 */ /* 0x000fe4000fffe0ff */
[----:B------:R-:W-:Y:S01]  /*2db0*/  UIADD3 UR26, UPT, UPT, UR39, UR62, URZ ;  /* 0x0000003e271a7290 */ /* 0x000fe2000fffe0ff */
[----:B------:R-:W-:-:S04]  /*2dc0*/  ISETP.NE.AND P0, PT, R11, 0x2, PT ;  /* 0x000000020b00780c */ /* 0x000fc80003f05270 */
[----:B------:R-:W-:Y:S02]  /*2dd0*/  SEL R3, RZ, 0x1, P0 ;  /* 0x00000001ff037807 */ /* 0x000fe40000000000 */
[----:B------:R-:W-:Y:S02]  /*2de0*/  SEL R11, R11, RZ, P0 ;  /* 0x000000ff0b0b7207 */ /* 0x000fe40000000000 */
[----:B------:R-:W-:Y:S01]  /*2df0*/  LOP3.LUT R10, R10, R3, RZ, 0x3c, !PT ;  /* 0x000000030a0a7212 */ /* 0x000fe200078e3cff */
[----:B------:R-:W-:Y:S06]  /*2e00*/  BRA.U UP1, `(.L_x_43) ;  /* 0xfffffff101447547 */ /* 0x000fec000b83ffff */
[----:B------:R-:W-:Y:S01]  /*2e10*/  UIADD3 UR13, UPT, UPT, UR13, 0x108, URZ ;  /* 0x000001080d0d7890 */ /* 0x000fe2000fffe0ff */
[----:B------:R-:W-:-:S03]  /*2e20*/  SHF.L.U32 R3, R12, 0x1f, RZ ;  /* 0x0000001f0c037819 */ /* 0x000fc600000006ff */
[----:B------:R-:W-:-:S09]  /*2e30*/  ULEA UR4, UR6, UR13, 0x3 ;  /* 0x0000000d06047291 */ /* 0x000fd2000f8e18ff */
[----:B------:R-:W2:Y:S02]  /*2e40*/  SYNCS.PHASECHK.TRANS64.TRYWAIT P0, [UR4], R3 ;  /* 0x00000003ff0075a7 */ /* 0x000ea40008001104 */
[----:B--2---:R-:W-:Y:S05]  /*2e50*/  @!P0 BRA `(.L_x_44) ;  /* 0x0000008400748947 */ /* 0x004fea0003800000 */
.L_x_178:
[----:B------:R-:W-:-:S04]  /*2e60*/  UIADD3 UR4, UPT, UPT, UR6, 0x1, URZ ;  /* 0x0000000106047890 */ /* 0x000fc8000fffe0ff */
[----:B------:R-:W-:-:S04]  /*2e70*/  UISETP.NE.AND UP0, UPT, UR4, 0x21, UPT ;  /* 0x000000210400788c */ /* 0x000fc8000bf05270 */
[----:B------:R-:W-:Y:S02]  /*2e80*/  USEL UR6, URZ, 0x1, UP0 ;  /* 0x00000001ff067887 */ /* 0x000fe40008000000 */
[----:B------:R-:W-:-:S04]  /*2e90*/  USEL UR4, UR4, URZ, UP0 ;  /* 0x000000ff04047287 */ /* 0x000fc80008000000 */
[----:B------:R-:W-:Y:S01]  /*2ea0*/  ULEA UR5, UR4, UR13, 0x3 ;  /* 0x0000000d04057291 */ /* 0x000fe2000f8e18ff */
[----:B------:R-:W-:-:S04]  /*2eb0*/  LOP3.LUT R2, R12, UR6, RZ, 0x3c, !PT ;  /* 0x000000060c027c12 */ /* 0x000fc8000f8e3cff */
[----:B-1----:R-:W-:-:S04]  /*2ec0*/  SHF.L.U32 R3, R2, 0x1f, RZ ;  /* 0x0000001f02037819 */ /* 0x002fc800000006ff */
[----:B------:R-:W1:Y:S02]  /*2ed0*/  SYNCS.PHASECHK.TRANS64.TRYWAIT P0, [UR5], R3 ;  /* 0x00000003ff0075a7 */ /* 0x000e640008001105 */
[----:B-1----:R-:W-:Y:S05]  /*2ee0*/  @!P0 BRA `(.L_x_45) ;  /* 0x0000008400688947 */ /* 0x002fea0003800000 */
.L_x_180:
        /* <DEDUP_REMOVED lines=9> */
.L_x_182:
        /* <DEDUP_REMOVED lines=9> */
.L_x_184:
        /* <DEDUP_REMOVED lines=9> */
.L_x_186:
        /* <DEDUP_REMOVED lines=9> */
.L_x_188:
        /* <DEDUP_REMOVED lines=9> */
.L_x_190:
        /* <DEDUP_REMOVED lines=9> */
.L_x_192:
        /* <DEDUP_REMOVED lines=9> */
.L_x_194:
        /* <DEDUP_REMOVED lines=9> */
.L_x_196:
        /* <DEDUP_REMOVED lines=9> */
.L_x_198:
        /* <DEDUP_REMOVED lines=9> */
.L_x_200:
        /* <DEDUP_REMOVED lines=9> */
.L_x_202:
        /* <DEDUP_REMOVED lines=9> */
.L_x_204:
        /* <DEDUP_REMOVED lines=9> */
.L_x_206:
        /* <DEDUP_REMOVED lines=9> */
.L_x_208:
        /* <DEDUP_REMOVED lines=9> */
.L_x_210:
        /* <DEDUP_REMOVED lines=9> */
.L_x_212:
        /* <DEDUP_REMOVED lines=9> */
.L_x_214:
        /* <DEDUP_REMOVED lines=9> */
.L_x_216:
        /* <DEDUP_REMOVED lines=9> */
.L_x_218:
        /* <DEDUP_REMOVED lines=9> */
.L_x_220:
        /* <DEDUP_REMOVED lines=9> */
.L_x_222:
        /* <DEDUP_REMOVED lines=9> */
.L_x_224:
        /* <DEDUP_REMOVED lines=9> */
.L_x_226:
        /* <DEDUP_REMOVED lines=9> */
.L_x_228:
        /* <DEDUP_REMOVED lines=9> */
.L_x_230:
        /* <DEDUP_REMOVED lines=9> */
.L_x_232:
        /* <DEDUP_REMOVED lines=9> */
.L_x_234:
        /* <DEDUP_REMOVED lines=9> */
.L_x_236:
        /* <DEDUP_REMOVED lines=9> */
.L_x_238:
        /* <DEDUP_REMOVED lines=9> */
.L_x_240:
[----:B------:R-:W-:-:S04]  /*3fd0*/  UIADD3 UR4, UPT, UPT, UR4, 0x1, URZ ;  /* 0x0000000104047890 */ /* 0x000fc8000fffe0ff */
[----:B------:R-:W-:-:S04]  /*3fe0*/  UISETP.NE.AND UP0, UPT, UR4, 0x21, UPT ;  /* 0x000000210400788c */ /* 0x000fc8000bf05270 */
[----:B------:R-:W-:Y:S02]  /*3ff0*/  USEL UR5, URZ, 0x1, UP0 ;  /* 0x00000001ff057887 */ /* 0x000fe40008000000 */
[----:B------:R-:W-:-:S04]  /*4000*/  USEL UR4, UR4, URZ, UP0 ;  /* 0x000000ff04047287 */ /* 0x000fc80008000000 */
[----:B------:R-:W-:Y:S01]  /*4010*/  ULEA UR4, UR4, UR13, 0x3 ;  /* 0x0000000d04047291 */ /* 0x000fe2000f8e18ff */
[----:B-1----:R-:W-:-:S04]  /*4020*/  LOP3.LUT R3, R2, UR5, RZ, 0x3c, !PT ;  /* 0x0000000502037c12 */ /* 0x002fc8000f8e3cff */
[----:B------:R-:W-:Y:S01]  /*4030*/  SHF.L.U32 R3, R3, 0x1f, RZ ;  /* 0x0000001f03037819 */ /* 0x000fe200000006ff */
[----:B------:R-:W-:-:S07]  /*4040*/  IMAD.U32 R0, RZ, RZ, UR4 ;  /* 0x00000004ff007e24 */ /* 0x000fce000f8e00ff */
.L_x_76:
[----:B-1----:R1:W2:Y:S02]  /*4050*/  SYNCS.PHASECHK.TRANS64.TRYWAIT P0, [R0+URZ], R3 ;  /* 0x00000003000075a7 */ /* 0x0022a400080011ff */
[----:B--2---:R-:W-:Y:S05]  /*4060*/  @!P0 NANOSLEEP.SYNCS 0x989680 ;  /* 0x009896800000895d */ /* 0x004fea0003900000 */
[----:B------:R-:W2:Y:S02]  /*4070*/  @!P0 SYNCS.PHASECHK.TRANS64 P0, [R0+URZ], R3 ;  /* 0x00000003000085a7 */ /* 0x000ea400080010ff */
[----:B--2---:R-:W-:Y:S05]  /*4080*/  @P0 EXIT ;  /* 0x000000000000094d */ /* 0x004fea0003800000 */
[----:B------:R-:W-:Y:S05]  /*4090*/  BRA `(.L_x_76) ;  /* 0xfffffffc00ec7947 */ /* 0x000fea000383ffff */
.L_x_23:
[----:B------:R-:W-:-:S04]  /*40a0*/  UISETP.NE.AND UP0, UPT, UR58, URZ, UPT ;  /* 0x000000ff3a00728c */ /* 0x000fc8000bf05270 */
[----:B------:R-:W-:-:S09]  /*40b0*/  UISETP.NE.OR UP0, UPT, UR22, 0x1, UP0 ;  /* 0x000000011600788c */ /* 0x000fd20008705670 */
[----:B------:R-:W-:Y:S05]  /*40c0*/  BRA.U UP0, `(.L_x_77) ;  /* 0x0000000500487547 */ /* 0x000fea000b800000 */
[----:B------:R-:W-:Y:S01]  /*40d0*/  ISETP.GE.U32.AND P2, PT, R0, 0x8, PT ;  /* 0x000000080000780c */ /* 0x000fe20003f46070 */
[----:B------:R-:W-:Y:S01]  /*40e0*/  IMAD.MOV.U32 R12, RZ, RZ, 0x1 ;  /* 0x00000001ff0c7424 */ /* 0x000fe200078e00ff */
[----:B------:R-:W-:Y:S02]  /*40f0*/  CS2R R10, SRZ ;  /* 0x00000000000a7805 */ /* 0x000fe4000001ff00 */
[----:B------:R-:W-:Y:S01]  /*4100*/  CS2R R8, SRZ ;  /* 0x0000000000087805 */ /* 0x000fe2000001ff00 */
[----:B------:R-:W-:Y:S01]  /*4110*/  UMOV UR4, 0x400 ;  /* 0x0000040000047882 */ /* 0x000fe20000000000 */
[----:B------:R-:W-:Y:S01]  /*4120*/  UMOV UR5, URZ ;  /* 0x000000ff00057c82 */ /* 0x000fe20008000000 */
[----:B------:R-:W-:-:S12]  /*4130*/  ULEA UR6, UR58, UR4, 0x18 ;  /* 0x000000043a067291 */ /* 0x000fd8000f8ec0ff */
.L_x_81:
[----:B------:R-:W-:Y:S02]  /*4140*/  LEA R2, R8, UR6, 0x3 ;  /* 0x0000000608027c11 */ /* 0x000fe4000f8e18ff */
[----:B------:R-:W-:-:S03]  /*4150*/  SHF.L.U32 R5, R9, 0x1f, RZ ;  /* 0x0000001f09057819 */ /* 0x000fc600000006ff */
[----:B------:R-:W-:Y:S01]  /*4160*/  VIADD R4, R2, 0x2d0 ;  /* 0x000002d002047836 */ /* 0x000fe20000000000 */
[----:B------:R-:W2:Y:S02]  /*4170*/  SYNCS.PHASECHK.TRANS64.TRYWAIT P0, [R2+URZ+0x2c0], R5 ;  /* 0x0002c005020075a7 */ /* 0x000ea400080011ff */
[----:B--2---:R-:W-:Y:S05]  /*4180*/  @!P0 BRA `(.L_x_78) ;  /* 0x0000007c00a88947 */ /* 0x004fea0003800000 */
.L_x_241:
[----:B------:R-:W-:Y:S01]  /*4190*/  ULEA UR4, UR5, UR6, 0x3 ;  /* 0x0000000605047291 */ /* 0x000fe2000f8e18ff */
[----:B------:R-:W-:Y:S02]  /*41a0*/  PRMT R4, RZ, 0x654, R4 ;  /* 0x00000654ff047816 */ /* 0x000fe40000000004 */
[----:B--2---:R-:W-:Y:S01]  /*41b0*/  SHF.L.U32 R5, R12, 0x1f, RZ ;  /* 0x0000001f0c057819 */ /* 0x004fe200000006ff */
[----:B------:R-:W-:Y:S01]  /*41c0*/  UIADD3 UR7, UPT, UPT, UR4, 0x260, URZ ;  /* 0x0000026004077890 */ /* 0x000fe2000fffe0ff */
[----:B------:R2:W-:Y:S05]  /*41d0*/  SYNCS.ARRIVE.TRANS64.RED.A1T0 RZ, [R4+URZ], RZ ;  /* 0x000000ff04ff79a7 */ /* 0x0005ea00081004ff */
[----:B------:R-:W-:Y:S01]  /*41e0*/  IMAD.U32 R7, RZ, RZ, UR7 ;  /* 0x00000007ff077e24 */ /* 0x000fe2000f8e00ff */
[----:B------:R-:W3:Y:S04]  /*41f0*/  SYNCS.PHASECHK.TRANS64.TRYWAIT P0, [UR4+0x270], R5 ;  /* 0x00027005ff0075a7 */ /* 0x000ee80008001104 */
[----:B------:R-:W-:Y:S01]  /*4200*/  PRMT R6, R0, 0x654, R7 ;  /* 0x0000065400067816 */ /* 0x000fe20000000007 */
[----:B--2---:R-:W-:Y:S01]  /*4210*/  @!P2 IMAD.MOV.U32 R4, RZ, RZ, 0x10 ;  /* 0x00000010ff04a424 */ /* 0x004fe200078e00ff */
[----:B---3--:R-:W-:Y:S06]  /*4220*/  @!P0 BRA `(.L_x_79) ;  /* 0x0000007c00948947 */ /* 0x008fec0003800000 */
.L_x_243:
[----:B------:R-:W-:Y:S01]  /*4230*/  ULEA UR8, UR5, UR6, 0x4 ;  /* 0x0000000605087291 */ /* 0x000fe2000f8e20ff */
[----:B------:R-:W-:Y:S01]  /*4240*/  SEL R3, R6, R3, !P2 ;  /* 0x0000000306037207 */ /* 0x000fe20005000000 */
[----:B------:R-:W-:Y:S01]  /*4250*/  UIADD3 UR9, UPT, UPT, UR4, 0x260, URZ ;  /* 0x0000026004097890 */ /* 0x000fe2000fffe0ff */
[----:B--2---:R-:W-:Y:S01]  /*4260*/  LEA R2, R11, UR6, 0x3 ;  /* 0x000000060b027c11 */ /* 0x004fe2000f8e18ff */
[----:B------:R-:W-:Y:S01]  /*4270*/  UIADD3 UR8, UPT, UPT, UR8, 0x2f0, URZ ;  /* 0x000002f008087890 */ /* 0x000fe2000fffe0ff */
[----:B------:R-:W-:Y:S01]  /*4280*/  SHF.L.U32 R5, R10, 0x1f, RZ ;  /* 0x0000001f0a057819 */ /* 0x000fe200000006ff */
[----:B------:R2:W-:Y:S01]  /*4290*/  @!P2 SYNCS.ARRIVE.TRANS64.RED RZ, [R3+URZ], R4 ;  /* 0x0000000403ffa9a7 */ /* 0x0005e200080004ff */
[----:B------:R-:W-:Y:S01]  /*42a0*/  UIADD3 UR4, UPT, UPT, UR5, 0x1, URZ ;  /* 0x0000000105047890 */ /* 0x000fe2000fffe0ff */
[----:B------:R-:W-:-:S03]  /*42b0*/  VIADD R8, R8, 0x1 ;  /* 0x0000000108087836 */ /* 0x000fc60000000000 */
[----:B------:R-:W-:Y:S02]  /*42c0*/  UISETP.NE.AND UP0, UPT, UR4, 0x2, UPT ;  /* 0x000000020400788c */ /* 0x000fe4000bf05270 */
[----:B------:R-:W-:Y:S06]  /*42d0*/  UGETNEXTWORKID.BROADCAST [UR8], [UR9] ;  /* 0x00000000080073ca */ /* 0x000fec0008000100 */
[----:B------:R-:W-:Y:S01]  /*42e0*/  USEL UR7, URZ, 0x1, UP0 ;  /* 0x00000001ff077887 */ /* 0x000fe20008000000 */
[----:B------:R-:W-:Y:S01]  /*42f0*/  ISETP.NE.AND P0, PT, R8, 0x2, PT ;  /* 0x000000020800780c */ /* 0x000fe20003f05270 */
[----:B------:R-:W-:Y:S01]  /*4300*/  USEL UR5, UR4, URZ, UP0 ;  /* 0x000000ff04057287 */ /* 0x000fe20008000000 */
[----:B------:R-:W3:Y:S03]  /*4310*/  SYNCS.PHASECHK.TRANS64.TRYWAIT P1, [R2+URZ+0x260], R5 ;  /* 0x00026005020075a7 */ /* 0x000ee600080211ff */
[----:B------:R-:W-:Y:S01]  /*4320*/  LOP3.LUT R12, R12, UR7, RZ, 0x3c, !PT ;  /* 0x000000070c0c7c12 */ /* 0x000fe2000f8e3cff */
[----:B--23--:R-:W-:Y:S07]  /*4330*/  @!P1 BRA `(.L_x_80) ;  /* 0x0000007c00689947 */ /* 0x00cfee0003800000 */
.L_x_244:
[C---:B------:R-:W-:Y:S01]  /*4340*/  LEA R4, R11.reuse, UR6, 0x4 ;  /* 0x000000060b047c11 */ /* 0x040fe2000f8e20ff */
[----:B--2---:R-:W-:Y:S01]  /*4350*/  VIADD R2, R2, 0x270 ;  /* 0x0000027002027836 */ /* 0x004fe20000000000 */
[----:B------:R-:W-:Y:S01]  /*4360*/  SEL R8, R8, RZ, P0 ;  /* 0x000000ff08087207 */ /* 0x000fe20000000000 */
[----:B------:R-:W-:-:S03]  /*4370*/  VIADD R11, R11, 0x1 ;  /* 0x000000010b0b7836 */ /* 0x000fc60000000000 */
[----:B------:R-:W2:Y:S01]  /*4380*/  LDS.128 R4, [R4+0x2f0] ;  /* 0x0002f00004047984 */ /* 0x000ea20000000c00 */
[----:B------:R-:W-:Y:S02]  /*4390*/  PRMT R2, RZ, 0x654, R2 ;  /* 0x00000654ff027816 */ /* 0x000fe40000000002 */
[C---:B------:R-:W-:Y:S01]  /*43a0*/  ISETP.NE.AND P1, PT, R11.reuse, 0x2, PT ;  /* 0x000000020b00780c */ /* 0x040fe20003f25270 */
[----:B------:R-:W-:Y:S01]  /*43b0*/  @!PT LDS RZ, [RZ] ;  /* 0x00000000fffff984 */ /* 0x000fe20000000800 */
[----:B------:R-:W-:Y:S01]  /*43c0*/  @!PT LDS RZ, [RZ] ;  /* 0x00000000fffff984 */ /* 0x000fe20000000800 */
[----:B------:R-:W-:Y:S01]  /*43d0*/  @!PT LDS RZ, [RZ] ;  /* 0x00000000fffff984 */ /* 0x000fe20000000800 */
[----:B------:R-:W-:Y:S01]  /*43e0*/  @!PT LDS RZ, [RZ] ;  /* 0x00000000fffff984 */ /* 0x000fe20000000800 */
[----:B------:R3:W-:Y:S06]  /*43f0*/  MEMBAR.ALL.CTA ;  /* 0x0000000000007992 */ /* 0x0007ec0000008000 */
[----:B---3--:R-:W3:Y:S01]  /*4400*/  FENCE.VIEW.ASYNC.S ;  /* 0x00000000000073c6 */ /* 0x008ee20000000000 */
[----:B------:R-:W-:Y:S01]  /*4410*/  SEL R11, R11, RZ, P1 ;  /* 0x000000ff0b0b7207 */ /* 0x000fe20000800000 */
[----:B---3--:R3:W-:Y:S01]  /*4420*/  SYNCS.ARRIVE.TRANS64.RED.A1T0 RZ, [R2+URZ], RZ ;  /* 0x000000ff02ff79a7 */ /* 0x0087e200081004ff */
[----:B--2---:R-:W-:-:S02]  /*4430*/  LOP3.LUT P3, RZ, R6, 0x1, RZ, 0xc0, !PT ;  /* 0x0000000106ff7812 */ /* 0x004fc4000786c0ff */
[----:B------:R-:W-:-:S04]  /*4440*/  SEL R5, RZ, 0x1, P1 ;  /* 0x00000001ff057807 */ /* 0x000fc80000800000 */
[----:B------:R-:W-:Y:S02]  /*4450*/  LOP3.LUT R10, R10, R5, RZ, 0x3c, !PT ;  /* 0x000000050a0a7212 */ /* 0x000fe400078e3cff */
[----:B---3--:R-:W-:-:S04]  /*4460*/  SEL R2, RZ, 0x1, P0 ;  /* 0x00000001ff027807 */ /* 0x008fc80000000000 */
[----:B------:R-:W-:Y:S01]  /*4470*/  LOP3.LUT R9, R9, R2, RZ, 0x3c, !PT ;  /* 0x0000000209097212 */ /* 0x000fe200078e3cff */
[----:B------:R-:W-:Y:S06]  /*4480*/  @P3 BRA `(.L_x_81) ;  /* 0xfffffffc002c3947 */ /* 0x000fec000383ffff */
[----:B------:R-:W-:Y:S01]  /*4490*/  ULEA UR4, UR5, UR6, 0x3 ;  /* 0x0000000605047291 */ /* 0x000fe2000f8e18ff */
[----:B------:R-:W-:-:S08]  /*44a0*/  SHF.L.U32 R3, R12, 0x1f, RZ ;  /* 0x0000001f0c037819 */ /* 0x000fd000000006ff */
[----:B------:R-:W2:Y:S02]  /*44b0*/  SYNCS.PHASECHK.TRANS64 P0, [UR4+0x270], R3 ;  /* 0x00027003ff0075a7 */ /* 0x000ea40008001004 */
[----:B--2---:R-:W-:Y:S05]  /*44c0*/  @P0 BRA `(.L_x_82) ;  /* 0x0000000000080947 */ /* 0x004fea0003800000 */
[----:B------:R-:W2:Y:S02]  /*44d0*/  SYNCS.PHASECHK.TRANS64.TRYWAIT P0, [UR4+0x270], R3 ;  /* 0x00027003ff0075a7 */ /* 0x000ea40008001104 */
[----:B--2---:R-:W-:Y:S05]  /*44e0*/  @!P0 BRA `(.L_x_83) ;  /* 0x0000007c00108947 */ /* 0x004fea0003800000 */
.L_x_82:
[----:B------:R-:W-:-:S04]  /*44f0*/  UIADD3 UR7, UPT, UPT, UR5, 0x1, URZ ;  /* 0x0000000105077890 */ /* 0x000fc8000fffe0ff */
[----:B------:R-:W-:-:S04]  /*4500*/  UISETP.NE.AND UP0, UPT, UR7, 0x2, UPT ;  /* 0x000000020700788c */ /* 0x000fc8000bf05270 */
[----:B------:R-:W-:Y:S02]  /*4510*/  USEL UR8, URZ, 0x1, UP0 ;  /* 0x00000001ff087887 */ /* 0x000fe40008000000 */
[----:B------:R-:W-:-:S04]  /*4520*/  USEL UR7, UR7, URZ, UP0 ;  /* 0x000000ff07077287 */ /* 0x000fc80008000000 */
[----:B------:R-:W-:Y:S01]  /*4530*/  ULEA UR7, UR7, UR6, 0x3 ;  /* 0x0000000607077291 */ /* 0x000fe2000f8e18ff */
[----:B--2---:R-:W-:-:S04]  /*4540*/  LOP3.LUT R3, R12, UR8, RZ, 0x3c, !PT ;  /* 0x000000080c037c12 */ /* 0x004fc8000f8e3cff */
[----:B------:R-:W-:-:S04]  /*4550*/  SHF.L.U32 R0, R3, 0x1f, RZ ;  /* 0x0000001f03007819 */ /* 0x000fc800000006ff */
[----:B------:R-:W2:Y:S02]  /*4560*/  SYNCS.PHASECHK.TRANS64 P0, [UR7+0x270], R0 ;  /* 0x00027000ff0075a7 */ /* 0x000ea40008001007 */
[----:B-12---:R-:W-:Y:S05]  /*4570*/  @P0 EXIT ;  /* 0x000000000000094d */ /* 0x006fea0003800000 */
[----:B------:R-:W-:Y:S02]  /*4580*/  SHF.L.U32 R3, R3, 0x1f, RZ ;  /* 0x0000001f03037819 */ /* 0x000fe400000006ff */
[----:B------:R-:W-:-:S07]  /*4590*/  MOV R0, UR7 ;  /* 0x0000000700007c02 */ /* 0x000fce0008000f00 */
.L_x_84:
[----:B-1----:R1:W2:Y:S02]  /*45a0*/  SYNCS.PHASECHK.TRANS64.TRYWAIT P0, [R0+URZ+0x270], R3 ;  /* 0x00027003000075a7 */ /* 0x0022a400080011ff */
[----:B--2---:R-:W-:Y:S05]  /*45b0*/  @!P0 NANOSLEEP.SYNCS 0x989680 ;  /* 0x009896800000895d */ /* 0x004fea0003900000 */
[----:B------:R-:W2:Y:S02]  /*45c0*/  @!P0 SYNCS.PHASECHK.TRANS64 P0, [R0+URZ+0x270], R3 ;  /* 0x00027003000085a7 */ /* 0x000ea400080010ff */
[----:B--2---:R-:W-:Y:S05]  /*45d0*/  @P0 EXIT ;  /* 0x000000000000094d */ /* 0x004fea0003800000 */
[----:B------:R-:W-:Y:S05]  /*45e0*/  BRA `(.L_x_84) ;  /* 0xfffffffc00ec7947 */ /* 0x000fea000383ffff */
.L_x_77:
[----:B------:R-:W-:Y:S05]  /*45f0*/  BRA.U UP6, `(.L_x_85) ;  /* 0x0000001106847547 */ /* 0x000fea000b800000 */
[----:B------:R-:W-:Y:S01]  /*4600*/  UMOV UR4, 0x40 ;  /* 0x0000004000047882 */ /* 0x000fe20000000000 */
[----:B------:R-:W-:Y:S01]  /*4610*/  NOP ;  /* 0x0000000000007918 */ /* 0x000fe20000000000 */
[----:B------:R-:W-:Y:S01]  /*4620*/  ULEA UR5, UR58, UR4, 0x18 ;  /* 0x000000043a057291 */ /* 0x000fe2000f8ec0ff */
[----:B------:R-:W-:Y:S02]  /*4630*/  UMOV UR6, 0x400 ;  /* 0x0000040000067882 */ /* 0x000fe40000000000 */
[----:B------:R-:W-:-:S06]  /*4640*/  ULEA UR6, UR58, UR6, 0x18 ;  /* 0x000000063a067291 */ /* 0x000fcc000f8ec0ff */
[----:B------:R-:W2:Y:S02]  /*4650*/  LDS.U8 R0, [UR5+0x1c] ;  /* 0x00001c05ff007984 */ /* 0x000ea40008000000 */
[----:B--2---:R-:W-:-:S13]  /*4660*/  ISETP.NE.AND P0, PT, R0, RZ, PT ;  /* 0x000000ff0000720c */ /* 0x004fda0003f05270 */
[----:B------:R-:W-:Y:S05]  /*4670*/  @P0 BRA `(.L_x_86) ;  /* 0x0000000400080947 */ /* 0x000fea0003800000 */
[----:B------:R-:W-:Y:S02]  /*4680*/  UISETP.NE.U32.AND UP1, UPT, UR34, 0x1, UPT ;  /* 0x000000012200788c */ /* 0x000fe4000bf25070 */
[----:B------:R-:W-:-:S07]  /*4690*/  UIADD3 UR7, UPT, UPT, UR5, 0x8, URZ ;  /* 0x0000000805077890 */ /* 0x000fce000fffe0ff */
[----:B------:R-:W-:Y:S05]  /*46a0*/  BRA.U !UP1, `(.L_x_87) ;  /* 0x00000001099c7547 */ /* 0x000fea000b800000 */
[----:B------:R-:W-:Y:S01]  /*46b0*/  ELECT P0, URZ, PT ;  /* 0x0000000000ff782f */ /* 0x000fe20003800000 */
[----:B------:R-:W-:-:S12]  /*46c0*/  BSSY B0, `(.L_x_87) ;  /* 0x0000025000007945 */ /* 0x000fd80003800000 */
[----:B------:R-:W-:Y:S05]  /*46d0*/  @!P0 BRA `(.L_x_88) ;  /* 0x00000000008c8947 */ /* 0x000fea0003800000 */
[----:B------:R-:W-:-:S05]  /*46e0*/  UMOV UR4, 0x10 ;  /* 0x0000001000047882 */ /* 0x000fca0000000000 */
[----:B------:R-:W-:Y:S04]  /*46f0*/  DEPBAR.LE SB2, 0x36 ;  /* 0x0000ad800000791a */ /* 0x000fe80000000000 */
[----:B------:R-:W2:Y:S02]  /*4700*/  UTCATOMSWS.2CTA.FIND_AND_SET.ALIGN UP0, UR4, UR4 ;  /* 0x00000004000475e3 */ /* 0x000ea40008200800 */
[----:B--2---:R-:W-:Y:S01]  /*4710*/  MOV R11, UR4 ;  /* 0x00000004000b7c02 */ /* 0x004fe20008000f00 */
[----:B------:R-:W-:Y:S06]  /*4720*/  BRA.U UP0, `(.L_x_89) ;  /* 0x0000000100187547 */ /* 0x000fec000b800000 */
.L_x_90:
[----:B------:R-:W-:Y:S05]  /*4730*/  NANOSLEEP 0x64 ;  /* 0x000000640000795d */ /* 0x000fea0003800000 */
[----:B------:R-:W-:-:S05]  /*4740*/  UMOV UR4, 0x10 ;  /* 0x0000001000047882 */ /* 0x000fca0000000000 */
[----:B------:R-:W-:Y:S04]  /*4750*/  DEPBAR.LE SB2, 0x36 ;  /* 0x0000ad800000791a */ /* 0x000fe80000000000 */
[----:B------:R-:W2:Y:S02]  /*4760*/  UTCATOMSWS.2CTA.FIND_AND_SET.ALIGN UP0, UR4, UR4 ;  /* 0x00000004000475e3 */ /* 0x000ea40008200800 */
[----:B--2---:R-:W-:Y:S01]  /*4770*/  MOV R11, UR4 ;  /* 0x00000004000b7c02 */ /* 0x004fe20008000f00 */
[----:B------:R-:W-:Y:S05]  /*4780*/  BRA.U !UP0, `(.L_x_90) ;  /* 0xfffffffd08e87547 */ /* 0x000fea000b83ffff */
.L_x_89:
[----:B------:R-:W2:Y:S01]  /*4790*/  LDS R7, [UR5+0x10] ;  /* 0x00001005ff077984 */ /* 0x000ea20008000800 */
[----:B------:R-:W-:Y:S01]  /*47a0*/  IMAD.U32 R5, RZ, RZ, UR6 ;  /* 0x00000006ff057e24 */ /* 0x000fe2000f8e00ff */
[----:B------:R-:W-:-:S03]  /*47b0*/  MOV R4, UR29 ;  /* 0x0000001d00047c02 */ /* 0x000fc60008000f00 */
[----:B------:R-:W-:Y:S01]  /*47c0*/  VIADD R5, R5, 0x310 ;  /* 0x0000031005057836 */ /* 0x000fe20000000000 */
[----:B--2---:R-:W-:-:S04]  /*47d0*/  SHF.L.U32 R7, R7, 0x1f, RZ ;  /* 0x0000001f07077819 */ /* 0x004fc800000006ff */
[----:B------:R-:W2:Y:S02]  /*47e0*/  SYNCS.PHASECHK.TRANS64.TRYWAIT P0, [UR5+0x8], R7 ;  /* 0x00000807ff0075a7 */ /* 0x000ea40008001105 */
[----:B--2---:R-:W-:Y:S05]  /*47f0*/  @P0 BRA `(.L_x_91) ;  /* 0x0000000000080947 */ /* 0x004fea0003800000 */
[----:B------:R-:W2:Y:S02]  /*4800*/  SYNCS.PHASECHK.TRANS64.TRYWAIT P0, [UR5+0x8], R7 ;  /* 0x00000807ff0075a7 */ /* 0x000ea40008001105 */
[----:B--2---:R-:W-:Y:S05]  /*4810*/  @!P0 BRA `(.L_x_92) ;  /* 0x00000078005c8947 */ /* 0x004fea0003800000 */
.L_x_91:
[----:B--2---:R-:W-:Y:S01]  /*4820*/  HFMA2 R0, -RZ, RZ, 0, 5.9604644775390625e-08 ;  /* 0x00000001ff007431 */ /* 0x004fe200000001ff */
[----:B------:R-:W-:Y:S01]  /*4830*/  UPRMT UR4, UR29, 0x654, UR7 ;  /* 0x000006541d047896 */ /* 0x000fe20008000007 */
[----:B------:R-:W-:Y:S01]  /*4840*/  IMAD.MOV.U32 R8, RZ, RZ, 0xffff ;  /* 0x0000ffffff087424 */ /* 0x000fe200078e00ff */
[----:B------:R-:W-:Y:S01]  /*4850*/  PRMT R4, R4, 0x654, R5 ;  /* 0x0000065404047816 */ /* 0x000fe20000000005 */
[----:B------:R-:W-:Y:S02]  /*4860*/  IMAD.MOV.U32 R6, RZ, RZ, 0x4 ;  /* 0x00000004ff067424 */ /* 0x000fe400078e00ff */
[----:B------:R-:W-:Y:S01]  /*4870*/  IMAD.SHL.U32 R9, R11, 0x20, RZ ;  /* 0x000000200b097824 */ /* 0x000fe200078e00ff */
[----:B------:R-:W-:Y:S02]  /*4880*/  MOV R5, UR4 ;  /* 0x0000000400057c02 */ /* 0x000fe40008000f00 */
[-C--:B------:R-:W-:Y:S01]  /*4890*/  SHF.L.U32 R8, R8, R11.reuse, RZ ;  /* 0x0000000b08087219 */ /* 0x080fe200000006ff */
[----:B------:R2:W-:Y:S01]  /*48a0*/  SYNCS.ARRIVE.TRANS64.RED RZ, [UR4], R6 ;  /* 0x00000006ffff79a7 */ /* 0x0005e20008000404 */
[----:B------:R-:W-:Y:S01]  /*48b0*/  SHF.L.U32 R7, R0, R11, RZ ;  /* 0x0000000b00077219 */ /* 0x000fe200000006ff */
[----:B------:R2:W-:Y:S04]  /*48c0*/  STS [UR6+0x310], R9 ;  /* 0x00031009ff007988 */ /* 0x0005e80008000806 */
[----:B------:R2:W-:Y:S04]  /*48d0*/  STAS [R4.64], R11 ;  /* 0x0000000b04007dbd */ /* 0x0005e8000c0008ff */
[----:B------:R2:W-:Y:S04]  /*48e0*/  ATOMS.OR RZ, [UR5+0x14], R8 ;  /* 0x00001408ffff798c */ /* 0x0005e8000b000005 */
[----:B------:R2:W-:Y:S04]  /*48f0*/  ATOMS.OR RZ, [UR5+0x18], R7 ;  /* 0x00001807ffff798c */ /* 0x0005e8000b000005 */
[----:B------:R2:W-:Y:S02]  /*4900*/  ATOMS.XOR RZ, [UR5+0x10], R0 ;  /* 0x00001000ffff798c */ /* 0x0005e4000b800005 */
.L_x_88:
[----:B-1----:R-:W-:Y:S05]  /*4910*/  BSYNC B0 ;  /* 0x0000000000007941 */ /* 0x002fea0003800000 */
.L_x_87:
[----:B------:R-:W-:Y:S05]  /*4920*/  BRA.U UP1, `(.L_x_93) ;  /* 0x00000001016c7547 */ /* 0x000fea000b800000 */
[----:B------:R-:W-:-:S03]  /*4930*/  UMOV UR4, 0xffffffff ;  /* 0xffffffff00047882 */ /* 0x000fc60000000000 */
[----:B------:R-:W-:Y:S05]  /*4940*/  BRA.DIV UR4, `(.L_x_94) ;  /* 0x0000007a04287947 */ /* 0x000fea000b800000 */
[----:B------:R-:W-:-:S13]  /*4950*/  ELECT P6, URZ, PT ;  /* 0x0000000000ff782f */ /* 0x000fda00038c0000 */
.L_x_248:
[----:B------:R-:W-:Y:S05]  /*4960*/  @!P6 BRA `(.L_x_93) ;  /* 0x00000000005ce947 */ /* 0x000fea0003800000 */
[----:B--2---:R-:W2:Y:S02]  /*4970*/  LDS R5, [UR5+0x10] ;  /* 0x00001005ff057984 */ /* 0x004ea40008000800 */
[----:B--2---:R-:W-:-:S04]  /*4980*/  SHF.L.U32 R5, R5, 0x1f, RZ ;  /* 0x0000001f05057819 */ /* 0x004fc800000006ff */
[----:B------:R-:W2:Y:S02]  /*4990*/  SYNCS.PHASECHK.TRANS64.TRYWAIT P0, [UR5+0x8], R5 ;  /* 0x00000805ff0075a7 */ /* 0x000ea40008001105 */
[----:B--2---:R-:W-:Y:S05]  /*49a0*/  @P0 BRA `(.L_x_95) ;  /* 0x0000000000080947 */ /* 0x004fea0003800000 */
[----:B------:R-:W2:Y:S02]  /*49b0*/  SYNCS.PHASECHK.TRANS64.TRYWAIT P0, [UR5+0x8], R5 ;  /* 0x00000805ff0075a7 */ /* 0x000ea40008001105 */
[----:B--2---:R-:W-:Y:S05]  /*49c0*/  @!P0 BRA `(.L_x_96) ;  /* 0x0000007800288947 */ /* 0x004fea0003800000 */
.L_x_95:
[----:B------:R-:W3:Y:S01]  /*49d0*/  LDS R7, [UR6+0x310] ;  /* 0x00031006ff077984 */ /* 0x000ee20008000800 */
[----:B--2---:R-:W-:Y:S02]  /*49e0*/  HFMA2 R0, -RZ, RZ, 0, 5.9604644775390625e-08 ;  /* 0x00000001ff007431 */ /* 0x004fe400000001ff */
[----:B------:R-:W-:Y:S01]  /*49f0*/  IMAD.MOV.U32 R4, RZ, RZ, 0xffff ;  /* 0x0000ffffff047424 */ /* 0x000fe200078e00ff */
[----:B------:R-:W-:Y:S01]  /*4a00*/  UPRMT UR4, UR29, 0x654, UR7 ;  /* 0x000006541d047896 */ /* 0x000fe20008000007 */
[----:B---3--:R-:W-:-:S03]  /*4a10*/  IMAD.SHL.U32 R5, R7, 0x20, RZ ;  /* 0x0000002007057824 */ /* 0x008fc600078e00ff */
[-C--:B------:R-:W-:Y:S02]  /*4a20*/  SHF.L.U32 R4, R4, R7.reuse, RZ ;  /* 0x0000000704047219 */ /* 0x080fe400000006ff */
[----:B------:R-:W-:Y:S01]  /*4a30*/  SHF.L.U32 R7, R0, R7, RZ ;  /* 0x0000000700077219 */ /* 0x000fe200000006ff */
[----:B------:R3:W-:Y:S04]  /*4a40*/  STS [UR6+0x310], R5 ;  /* 0x00031005ff007988 */ /* 0x0007e80008000806 */
[----:B------:R3:W-:Y:S04]  /*4a50*/  ATOMS.OR RZ, [UR5+0x14], R4 ;  /* 0x00001404ffff798c */ /* 0x0007e8000b000005 */
[----:B------:R3:W-:Y:S01]  /*4a60*/  ATOMS.OR RZ, [UR5+0x18], R7 ;  /* 0x00001807ffff798c */ /* 0x0007e2000b000005 */
[----:B------:R-:W-:Y:S03]  /*4a70*/  SYNCS.ARRIVE.TRANS64.RED.A1T0 RZ, [UR4], RZ ;  /* 0x000000ffffff79a7 */ /* 0x000fe60008100404 */
[----:B------:R3:W-:Y:S01]  /*4a80*/  ATOMS.XOR RZ, [UR5+0x10], R0 ;  /* 0x00001000ffff798c */ /* 0x0007e2000b800005 */
[----:B------:R-:W-:Y:S05]  /*4a90*/  BRA `(.L_x_93) ;  /* 0x0000000000107947 */ /* 0x000fea0003800000 */
.L_x_86:
[----:B------:R-:W-:Y:S02]  /*4aa0*/  MOV R0, 0xffffffff ;  /* 0xffffffff00007802 */ /* 0x000fe40000000f00 */
[----:B------:R-:W-:-:S03]  /*4ab0*/  MOV R4, 0x4ae0 ;  /* 0x00004ae000047802 */ /* 0x000fc60000000f00 */
[----:B------:R2:W-:Y:S04]  /*4ac0*/  STS [UR6+0x310], R0 ;  /* 0x00031000ff007988 */ /* 0x0005e80008000806 */
[----:B-12--5:R-:W-:Y:S05]  /*4ad0*/  CALL.REL.NOINC `($__internal_1_$__cuda_sm10x_tcgen05_guardrail_trap_phase_invalid_during_alloc) ;  /* 0x0000007c00f87944 */ /* 0x026fea0003c00000 */
.L_x_93:
[----:B------:R-:W-:Y:S05]  /*4ae0*/  WARPSYNC.ALL ;  /* 0x0000000000007948 */ /* 0x000fea0003800000 */
[----:B------:R-:W4:Y:S01]  /*4af0*/  S2UR UR4, SR_CgaCtaId ;  /* 0x00000000000479c3 */ /* 0x000f220000008800 */
[----:B------:R-:W-:Y:S01]  /*4b00*/  UMOV UR13, 0x400 ;  /* 0x00000400000d7882 */ /* 0x000fe20000000000 */
[----:B------:R-:W-:-:S06]  /*4b10*/  NOP ;  /* 0x0000000000007918 */ /* 0x000fcc0000000000 */
[----:B------:R-:W-:Y:S06]  /*4b20*/  BAR.ARV 0x6, 0xa0 ;  /* 0x0182800000007b1d */ /* 0x000fec0000002000 */
[----:B------:R-:W1:Y:S01]  /*4b30*/  LDCU UR6, c[0x0][0x38c] ;  /* 0x00007180ff0677ac */ /* 0x000e620008000800 */
[----:B------:R-:W-:Y:S01]  /*4b40*/  LOP3.LUT R3, R3, 0xffff, RZ, 0xc0, !PT ;  /* 0x0000ffff03037812 */ /* 0x000fe200078ec0ff */
[----:B--2---:R-:W-:Y:S01]  /*4b50*/  IMAD.MOV.U32 R9, RZ, RZ, 0x1 ;  /* 0x00000001ff097424 */ /* 0x004fe200078e00ff */
[----:B------:R-:W-:Y:S01]  /*4b60*/  LOP3.LUT R2, R2, 0xffff, RZ, 0xc0, !PT ;  /* 0x0000ffff02027812 */ /* 0x000fe200078ec0ff */
[----:B------:R-:W-:Y:S01]  /*4b70*/  IMAD.MOV.U32 R8, RZ, RZ, RZ ;  /* 0x000000ffff087224 */ /* 0x000fe200078e00ff */
[----:B------:R-:W-:Y:S01]  /*4b80*/  R2UR UR16, R3 ;  /* 0x00000000031072ca */ /* 0x000fe200000e0000 */
[----:B------:R-:W-:Y:S01]  /*4b90*/  UMOV UR20, URZ ;  /* 0x000000ff00147c82 */ /* 0x000fe20008000000 */
[----:B------:R-:W-:-:S02]  /*4ba0*/  R2UR UR24, R2 ;  /* 0x00000000021872ca */ /* 0x000fc400000e0000 */
[----:B------:R-:W-:Y:S01]  /*4bb0*/  CS2R R2, SRZ ;  /* 0x0000000000027805 */ /* 0x000fe2000001ff00 */
[----:B------:R-:W-:Y:S01]  /*4bc0*/  UMOV UR10, URZ ;  /* 0x000000ff000a7c82 */ /* 0x000fe20008000000 */
[----:B----4-:R-:W-:Y:S02]  /*4bd0*/  ULEA UR13, UR4, UR13, 0x18 ;  /* 0x0000000d040d7291 */ /* 0x010fe4000f8ec0ff */
[----:B------:R-:W-:Y:S02]  /*4be0*/  UISETP.NE.AND UP3, UPT, UR34, URZ, UPT ;  /* 0x000000ff2200728c */ /* 0x000fe4000bf65270 */
[----:B------:R-:W-:Y:S02]  /*4bf0*/  UIADD3 UR5, UPT, UPT, UR13, 0x6500, URZ ;  /* 0x000065000d057890 */ /* 0x000fe4000fffe0ff */
[----:B------:R-:W-:Y:S02]  /*4c00*/  UIADD3 UR4, UPT, UPT, UR13, 0x16d00, URZ ;  /* 0x00016d000d047890 */ /* 0x000fe4000fffe0ff */
[----:B-1----:R-:W-:Y:S01]  /*4c10*/  UIADD3 UR6, UPT, UPT, UR6, 0x1f, URZ ;  /* 0x0000001f06067890 */ /* 0x002fe2000fffe0ff */
[----:B---3--:R-:W1:Y:S01]  /*4c20*/  LDS R0, [UR13+0x310] ;  /* 0x0003100dff007984 */ /* 0x008e620008000800 */
[----:B------:R-:W-:-:S02]  /*4c30*/  USHF.R.U32.HI UR5, URZ, 0x4, UR5 ;  /* 0x00000004ff057899 */ /* 0x000fc40008011605 */
[----:B------:R-:W-:Y:S02]  /*4c40*/  USHF.R.S32.HI UR21, URZ, 0x1f, UR6 ;  /* 0x0000001fff157899 */ /* 0x000fe40008011406 */
[----:B------:R-:W-:Y:S02]  /*4c50*/  USHF.R.U32.HI UR4, URZ, 0x4, UR4 ;  /* 0x00000004ff047899 */ /* 0x000fe40008011604 */
[----:B------:R-:W-:Y:S02]  /*4c60*/  ULEA.HI UR21, UR21, UR6, URZ, 0x5 ;  /* 0x0000000615157291 */ /* 0x000fe4000f8f28ff */
[----:B------:R-:W-:Y:S02]  /*4c70*/  ULOP3.LUT UR5, UR5, 0x3fff, URZ, 0xc0, !UPT ;  /* 0x00003fff05057892 */ /* 0x000fe4000f8ec0ff */
[----:B------:R-:W-:Y:S02]  /*4c80*/  USHF.R.S32.HI UR21, URZ, 0x5, UR21 ;  /* 0x00000005ff157899 */ /* 0x000fe40008011415 */
[----:B------:R-:W-:-:S02]  /*4c90*/  ULOP3.LUT UR18, UR4, 0x3fff, URZ, 0xc0, !UPT ;  /* 0x00003fff04127892 */ /* 0x000fc4000f8ec0ff */
[----:B------:R-:W-:Y:S02]  /*4ca0*/  UISETP.LT.AND UP0, UPT, UR21, 0x1, UPT ;  /* 0x000000011500788c */ /* 0x000fe4000bf01270 */
[----:B------:R-:W-:Y:S02]  /*4cb0*/  ULOP3.LUT UR17, UR5, 0x10000, URZ, 0xfc, !UPT ;  /* 0x0001000005117892 */ /* 0x000fe4000f8efcff */
[----:B------:R-:W-:Y:S02]  /*4cc0*/  ULOP3.LUT UR18, UR18, 0x10000, URZ, 0xfc, !UPT ;  /* 0x0001000012127892 */ /* 0x000fe4000f8efcff */
[----:B------:R-:W-:Y:S01]  /*4cd0*/  USEL UR25, UR21, 0x1, !UP0 ;  /* 0x0000000115197887 */ /* 0x000fe2000c000000 */
[----:B------:R-:W-:Y:S01]  /*4ce0*/  UMOV UR11, URZ ;  /* 0x000000ff000b7c82 */ /* 0x000fe20008000000 */
[----:B------:R-:W-:Y:S01]  /*4cf0*/  UMOV UR22, 0x0 ;  /* 0x0000000000167882 */ /* 0x000fe20000000000 */
[----:B------:R-:W-:Y:S01]  /*4d00*/  UMOV UR23, 0x8400010 ;  /* 0x0840001000177882 */ /* 0x000fe20000000000 */
[----:B-1----:R-:W-:-:S15]  /*4d10*/  R2UR UR26, R0 ;  /* 0x00000000001a72ca */ /* 0x002fde00000e0000 */
.L_x_104:
[C---:B------:R-:W-:Y:S02]  /*4d20*/  LEA R0, R8.reuse, UR13, 0x3 ;  /* 0x0000000d08007c11 */ /* 0x040fe4000f8e18ff */
[----:B------:R-:W-:Y:S02]  /*4d30*/  SHF.L.U32 R5, R3, 0x1f, RZ ;  /* 0x0000001f03057819 */ /* 0x000fe400000006ff */
[----:B------:R-:W-:Y:S02]  /*4d40*/  LEA R4, R8, UR13, 0x4 ;  /* 0x0000000d08047c11 */ /* 0x000fe4000f8e20ff */
[----:B------:R-:W1:Y:S02]  /*4d50*/  SYNCS.PHASECHK.TRANS64.TRYWAIT P0, [R0+URZ+0x260], R5 ;  /* 0x00026005000075a7 */ /* 0x000e6400080011ff */
[----:B-1-3--:R-:W-:Y:S05]  /*4d60*/  @!P0 BRA `(.L_x_97) ;  /* 0x0000007400588947 */ /* 0x00afea0003800000 */
.L_x_249:
[----:B-1----:R-:W1:Y:S01]  /*4d70*/  LDS.128 R4, [R4+0x2f0] ;  /* 0x0002f00004047984 */ /* 0x002e620000000c00 */
[----:B------:R-:W-:Y:S02]  /*4d80*/  VIADD R0, R0, 0x270 ;  /* 0x0000027000007836 */ /* 0x000fe40000000000 */
[----:B------:R-:W-:Y:S01]  /*4d90*/  VIADD R8, R8, 0x1 ;  /* 0x0000000108087836 */ /* 0x000fe20000000000 */
[----:B------:R-:W-:Y:S01]  /*4da0*/  @!PT LDS RZ, [RZ] ;  /* 0x00000000fffff984 */ /* 0x000fe20000000800 */
[----:B------:R-:W-:Y:S01]  /*4db0*/  @!PT LDS RZ, [RZ] ;  /* 0x00000000fffff984 */ /* 0x000fe20000000800 */
[----:B------:R-:W-:Y:S01]  /*4dc0*/  @!PT LDS RZ, [RZ] ;  /* 0x00000000fffff984 */ /* 0x000fe20000000800 */
[----:B------:R-:W-:Y:S01]  /*4dd0*/  @!PT LDS RZ, [RZ] ;  /* 0x00000000fffff984 */ /* 0x000fe20000000800 */
[----:B------:R2:W-:Y:S06]  /*4de0*/  MEMBAR.ALL.CTA ;  /* 0x0000000000007992 */ /* 0x0005ec0000008000 */
[----:B--2---:R-:W2:Y:S01]  /*4df0*/  FENCE.VIEW.ASYNC.S ;  /* 0x00000000000073c6 */ /* 0x004ea20000000000 */
[----:B------:R-:W-:-:S04]  /*4e00*/  PRMT R0, RZ, 0x654, R0 ;  /* 0x00000654ff007816 */ /* 0x000fc80000000000 */
[----:B--2---:R2:W-:Y:S01]  /*4e10*/  SYNCS.ARRIVE.TRANS64.RED.A1T0 RZ, [R0+URZ], RZ ;  /* 0x000000ff00ff79a7 */ /* 0x0045e200081004ff */
[----:B-1----:R-:W-:Y:S01]  /*4e20*/  LOP3.LUT P1, RZ, R6, 0x1, RZ, 0xc0, !PT ;  /* 0x0000000106ff7812 */ /* 0x002fe2000782c0ff */
[----:B--2---:R-:W-:-:S12]  /*4e30*/  BRA.U UP3, `(.L_x_98) ;  /* 0x0000000103cc7547 */ /* 0x004fd8000b800000 */
[----:B------:R-:W1:Y:S01]  /*4e40*/  LDCU UR4, c[0x0][0x38c] ;  /* 0x00007180ff0477ac */ /* 0x000e620008000800 */
[----:B------:R-:W-:Y:S02]  /*4e50*/  PLOP3.LUT P2, PT, PT, PT, PT, 0x80, 0x8 ;  /* 0x000000000008781c */ /* 0x000fe40003f4f070 */
[----:B------:R-:W-:Y:S01]  /*4e60*/  SHF.L.U32 R5, R9, 0x1f, RZ ;  /* 0x0000001f09057819 */ /* 0x000fe200000006ff */
[----:B------:R-:W-:Y:S02]  /*4e70*/  ULEA UR19, UR20, UR13, 0x3 ;  /* 0x0000000d14137291 */ /* 0x000fe4000f8e18ff */
[----:B-1----:R-:W-:-:S06]  /*4e80*/  UISETP.GE.AND UP0, UPT, UR4, 0x1, UPT ;  /* 0x000000010400788c */ /* 0x002fcc000bf06270 */
[----:B------:R-:W-:-:S05]  /*4e90*/  PLOP3.LUT P0, PT, PT, PT, UP0, 0x80, 0x8 ;  /* 0x000000000008781c */ /* 0x000fca0003f0f008 */
[----:B------:R-:W-:-:S08]  /*4ea0*/  @UP0 ULEA UR4, UR10, UR13, 0x3 ;  /* 0x0000000d0a040291 */ /* 0x000fd0000f8e18ff */
[----:B------:R-:W-:-:S04]  /*4eb0*/  @P0 SHF.L.U32 R0, R2, 0x1f, RZ ;  /* 0x0000001f02000819 */ /* 0x000fc800000006ff */
[----:B------:R1:W2:Y:S01]  /*4ec0*/  @P0 SYNCS.PHASECHK.TRANS64.TRYWAIT P2, [UR4], R0 ;  /* 0x00000000ff0005a7 */ /* 0x0002a20008041104 */
[----:B------:R-:W3:Y:S02]  /*4ed0*/  SYNCS.PHASECHK.TRANS64.TRYWAIT P0, [UR19+0x2a0], R5 ;  /* 0x0002a005ff0075a7 */ /* 0x000ee40008001113 */
[----:B-123--:R-:W-:Y:S05]  /*4ee0*/  @!P0 BRA `(.L_x_99) ;  /* 0x00000074000c8947 */ /* 0x00efea0003800000 */
.L_x_251:
[----:B------:R-:W-:Y:S01]  /*4ef0*/  UMOV UR14, UR11 ;  /* 0x0000000b000e7c82 */ /* 0x000fe20008000000 */
[----:B------:R-:W-:Y:S05]  /*4f00*/  BRA.U !UP0, `(.L_x_100) ;  /* 0x0000000108887547 */ /* 0x000fea000b800000 */
[----:B------:R-:W-:Y:S02]  /*4f10*/  UIADD3 UR14, UPT, UPT, UR25, UR11, URZ ;  /* 0x0000000b190e7290 */ /* 0x000fe4000fffe0ff */
[----:B------:R-:W-:Y:S02]  /*4f20*/  ULEA UR15, UR20, UR26, 0x7 ;  /* 0x0000001a140f7291 */ /* 0x000fe4000f8e38ff */
[----:B------:R-:W-:Y:S01]  /*4f30*/  UPLOP3.LUT UP2, UPT, UPT, UPT, UPT, 0x40, 0x4 ;  /* 0x000000000004789c */ /* 0x000fe20003f4e870 */
[----:B------:R-:W-:Y:S01]  /*4f40*/  UMOV UR12, UR21 ;  /* 0x00000015000c7c82 */ /* 0x000fe20008000000 */
[----:B------:R-:W-:-:S09]  /*4f50*/  UMOV UR5, UR10 ;  /* 0x0000000a00057c82 */ /* 0x000fd20008000000 */
.L_x_103:
[----:B--2---:R-:W-:Y:S01]  /*4f60*/  ULEA UR6, UR5, UR13, 0x3 ;  /* 0x0000000d05067291 */ /* 0x004fe2000f8e18ff */
[----:B---3--:R-:W-:Y:S11]  /*4f70*/  @P2 BRA `(.L_x_101) ;  /* 0x00000000000c2947 */ /* 0x008ff60003800000 */
[----:B-1----:R-:W-:Y:S04]  /*4f80*/  SHF.L.U32 R5, R2, 0x1f, RZ ;  /* 0x0000001f02057819 */ /* 0x002fe800000006ff */
[----:B------:R-:W1:Y:S02]  /*4f90*/  SYNCS.PHASECHK.TRANS64.TRYWAIT P0, [UR6], R5 ;  /* 0x00000005ff0075a7 */ /* 0x000e640008001106 */
[----:B-1----:R-:W-:Y:S05]  /*4fa0*/  @!P0 BRA `(.L_x_102) ;  /* 0x0000007000f48947 */ /* 0x002fea0003800000 */
.L_x_101:
[----:B------:R-:W-:Y:S01]  /*4fb0*/  UISETP.NE.AND UP0, UPT, UR12, 0x1, UPT ;  /* 0x000000010c00788c */ /* 0x000fe2000bf05270 */
[----:B------:R-:W-:Y:S01]  /*4fc0*/  PLOP3.LUT P2, PT, PT, PT, PT, 0x80, 0x8 ;  /* 0x000000000008781c */ /* 0x000fe20003f4f070 */
[----:B------:R-:W-:Y:S02]  /*4fd0*/  UIADD3 UR4, UPT, UPT, UR5, 0x1, URZ ;  /* 0x0000000105047890 */ /* 0x000fe4000fffe0ff */
[----:B------:R-:W-:Y:S02]  /*4fe0*/  ULEA UR8, UR5, UR18, 0x8 ;  /* 0x0000001205087291 */ /* 0x000fe4000f8e40ff */
[----:B------:R-:W-:Y:S01]  /*4ff0*/  UISETP.NE.AND UP1, UPT, UR4, 0x21, UPT ;  /* 0x000000210400788c */ /* 0x000fe2000bf25270 */
[----:B------:R-:W-:Y:S01]  /*5000*/  PLOP3.LUT P0, PT, PT, PT, UP0, 0x80, 0x8 ;  /* 0x000000000008781c */ /* 0x000fe20003f0f008 */
[----:B------:R-:W-:Y:S02]  /*5010*/  UIADD3 UR11, UPT, UPT, UR11, 0x1, URZ ;  /* 0x000000010b0b7890 */ /* 0x000fe4000fffe0ff */
[----:B------:R-:W-:Y:S02]  /*5020*/  USEL UR7, URZ, 0x1, UP1 ;  /* 0x00000001ff077887 */ /* 0x000fe40008800000 */
[----:B------:R-:W-:Y:S01]  /*5030*/  USEL UR10, UR4, URZ, UP1 ;  /* 0x000000ff040a7287 */ /* 0x000fe20008800000 */
[----:B------:R-:W-:Y:S01]  /*5040*/  UMOV UR9, 0xc0004010 ;  /* 0xc000401000097882 */ /* 0x000fe20000000000 */
[----:B------:R-:W-:Y:S02]  /*5050*/  UIADD3 UR12, UPT, UPT, UR12, -0x1, URZ ;  /* 0xffffffff0c0c7890 */ /* 0x000fe4000fffe0ff */
[----:B------:R-:W-:Y:S01]  /*5060*/  LOP3.LUT R2, R2, UR7, RZ, 0x3c, !PT ;  /* 0x0000000702027c12 */ /* 0x000fe2000f8e3cff */
[----:B------:R-:W-:Y:S01]  /*5070*/  @UP0 ULEA UR4, UR10, UR13, 0x3 ;  /* 0x0000000d0a040291 */ /* 0x000fe2000f8e18ff */
[----:B------:R-:W-:Y:S02]  /*5080*/  UMOV UR7, 0xc0004010 ;  /* 0xc000401000077882 */ /* 0x000fe40000000000 */
[----:B-1----:R-:W-:Y:S01]  /*5090*/  @P0 SHF.L.U32 R0, R2, 0x1f, RZ ;  /* 0x0000001f02000819 */ /* 0x002fe200000006ff */
[----:B------:R-:W-:Y:S05]  /*50a0*/  UISETP.NE.AND UP0, UPT, UR11, UR14, UPT ;  /* 0x0000000e0b00728c */ /* 0x000fea000bf05270 */
[----:B------:R2:W3:Y:S01]  /*50b0*/  @P0 SYNCS.PHASECHK.TRANS64.TRYWAIT P2, [UR4], R0 ;  /* 0x00000000ff0005a7 */ /* 0x0004e20008041104 */
[----:B------:R-:W-:Y:S02]  /*50c0*/  UIADD3 UR4, UPT, UPT, UR6, 0x108, URZ ;  /* 0x0000010806047890 */ /* 0x000fe4000fffe0ff */
[----:B------:R-:W-:Y:S03]  /*50d0*/  ULEA UR6, UR5, UR17, 0x7 ;  /* 0x0000001105067291 */ /* 0x000fe6000f8e38ff */
[----:B------:R-:W-:Y:S06]  /*50e0*/  UMOV UR5, UR10 ;  /* 0x0000000a00057c82 */ /* 0x000fec0008000000 */
[----:B------:R2:W-:Y:S01]  /*50f0*/  UTCQMMA.2CTA gdesc[UR6], gdesc[UR8], tmem[UR15], tmem[UR22], idesc[UR23], UP2 ;  /* 0x00ff1608060075ea */ /* 0x0005e2000920030f */
[----:B------:R-:W-:Y:S01]  /*5100*/  UPLOP3.LUT UP2, UPT, UPT, UPT, UPT, 0x80, 0x8 ;  /* 0x000000000008789c */ /* 0x000fe20003f4f070 */
[----:B------:R2:W-:Y:S01]  /*5110*/  UTCBAR.2CTA.MULTICAST [UR4], URZ, UR16 ;  /* 0x000000ff040073e9 */ /* 0x0005e20008200810 */
[----:B------:R-:W-:Y:S09]  /*5120*/  BRA.U UP0, `(.L_x_103) ;  /* 0xfffffffd008c7547 */ /* 0x000ff2000b83ffff */
.L_x_100:
[----:B--2---:R-:W-:Y:S01]  /*5130*/  UIADD3 UR4, UPT, UPT, UR19, 0x280, URZ ;  /* 0x0000028013047890 */ /* 0x004fe2000fffe0ff */
[----:B------:R-:W-:-:S08]  /*5140*/  UMOV UR11, UR14 ;  /* 0x0000000e000b7c82 */ /* 0x000fd00008000000 */
[----:B------:R2:W-:Y:S01]  /*5150*/  UTCBAR.2CTA.MULTICAST [UR4], URZ, UR24 ;  /* 0x000000ff040073e9 */ /* 0x0005e20008200818 */
[----:B------:R-:W-:Y:S02]  /*5160*/  NOP ;  /* 0x0000000000007918 */ /* 0x000fe40000000000 */
.L_x_98:
[----:B--2---:R-:W-:Y:S01]  /*5170*/  UIADD3 UR4, UPT, UPT, UR20, 0x1, URZ ;  /* 0x0000000114047890 */ /* 0x004fe2000fffe0ff */
[----:B------:R-:W-:-:S03]  /*5180*/  ISETP.NE.AND P0, PT, R8, 0x2, PT ;  /* 0x000000020800780c */ /* 0x000fc60003f05270 */
[----:B------:R-:W-:Y:S01]  /*5190*/  UISETP.NE.AND UP0, UPT, UR4, 0x4, UPT ;  /* 0x000000040400788c */ /* 0x000fe2000bf05270 */
[----:B-1----:R-:W-:Y:S02]  /*51a0*/  SEL R0, RZ, 0x1, P0 ;  /* 0x00000001ff007807 */ /* 0x002fe40000000000 */
[----:B------:R-:W-:Y:S01]  /*51b0*/  SEL R8, R8, RZ, P0 ;  /* 0x000000ff08087207 */ /* 0x000fe20000000000 */
[----:B------:R-:W-:Y:S01]  /*51c0*/  USEL UR5, URZ, 0x1, UP0 ;  /* 0x00000001ff057887 */ /* 0x000fe20008000000 */
[----:B------:R-:W-:Y:S01]  /*51d0*/  LOP3.LUT R3, R3, R0, RZ, 0x3c, !PT ;  /* 0x0000000003037212 */ /* 0x000fe200078e3cff */
[----:B------:R-:W-:-:S04]  /*51e0*/  USEL UR20, UR4, URZ, UP0 ;  /* 0x000000ff04147287 */ /* 0x000fc80008000000 */
[----:B------:R-:W-:Y:S01]  /*51f0*/  LOP3.LUT R9, R9, UR5, RZ, 0x3c, !PT ;  /* 0x0000000509097c12 */ /* 0x000fe2000f8e3cff */
[----:B------:R-:W-:Y:S07]  /*5200*/  @P1 BRA `(.L_x_104) ;  /* 0xfffffff800c41947 */ /* 0x000fee000383ffff */
[----:B------:R-:W1:Y:S01]  /*5210*/  S2UR UR8, SR_CgaCtaId ;  /* 0x00000000000879c3 */ /* 0x000e620000008800 */
[----:B------:R-:W-:Y:S01]  /*5220*/  ELECT P0, URZ, PT ;  /* 0x0000000000ff782f */ /* 0x000fe20003800000 */
[----:B------:R-:W-:Y:S01]  /*5230*/  HFMA2 R0, -RZ, RZ, 0, 5.9604644775390625e-08 ;  /* 0x00000001ff007431 */ /* 0x000fe200000001ff */
[----:B------:R-:W-:-:S05]  /*5240*/  UMOV UR4, 0x40 ;  /* 0x0000004000047882 */ /* 0x000fca0000000000 */
[----:B------:R-:W-:Y:S01]  /*5250*/  UVIRTCOUNT.DEALLOC.SMPOOL 0x80 ;  /* 0x000000800000784c */ /* 0x000fe20000000000 */
[----:B------:R-:W-:Y:S02]  /*5260*/  UISETP.NE.AND UP1, UPT, UR34, URZ, UPT ;  /* 0x000000ff2200728c */ /* 0x000fe4000bf25270 */
[----:B-1----:R-:W-:-:S09]  /*5270*/  ULEA UR8, UR8, UR4, 0x18 ;  /* 0x0000000408087291 */ /* 0x002fd2000f8ec0ff */
[----:B------:R1:W-:Y:S01]  /*5280*/  @P0 STS.U8 [UR8+0x1c], R0 ;  /* 0x00001c00ff000988 */ /* 0x0003e20008000008 */
[----:B------:R-:W-:Y:S05]  /*5290*/  BRA.U UP1, `(.L_x_105) ;  /* 0x0000000101a07547 */ /* 0x000fea000b800000 */
[----:B------:R-:W-:Y:S01]  /*52a0*/  UIADD3 UR7, UPT, UPT, UR13, 0x2a0, URZ ;  /* 0x000002a00d077890 */ /* 0x000fe2000fffe0ff */
[----:B------:R-:W-:-:S03]  /*52b0*/  SHF.L.U32 R3, R9, 0x1f, RZ ;  /* 0x0000001f09037819 */ /* 0x000fc600000006ff */
[----:B------:R-:W-:-:S09]  /*52c0*/  ULEA UR4, UR20, UR7, 0x3 ;  /* 0x0000000714047291 */ /* 0x000fd2000f8e18ff */
[----:B------:R-:W2:Y:S02]  /*52d0*/  SYNCS.PHASECHK.TRANS64.TRYWAIT P0, [UR4], R3 ;  /* 0x00000003ff0075a7 */ /* 0x000ea40008001104 */
[----:B--2---:R-:W-:Y:S05]  /*52e0*/  @!P0 BRA `(.L_x_106) ;  /* 0x00000070003c8947 */ /* 0x004fea0003800000 */
.L_x_254:
        /* <DEDUP_REMOVED lines=9> */
.L_x_256:
        /* <DEDUP_REMOVED lines=9> */
.L_x_258:
[----:B------:R-:W-:-:S04]  /*5410*/  UIADD3 UR4, UPT, UPT, UR4, 0x1, URZ ;  /* 0x0000000104047890 */ /* 0x000fc8000fffe0ff */
[----:B------:R-:W-:-:S04]  /*5420*/  UISETP.NE.AND UP0, UPT, UR4, 0x4, UPT ;  /* 0x000000040400788c */ /* 0x000fc8000bf05270 */
[----:B------:R-:W-:Y:S02]  /*5430*/  USEL UR5, URZ, 0x1, UP0 ;  /* 0x00000001ff057887 */ /* 0x000fe40008000000 */
[----:B------:R-:W-:-:S04]  /*5440*/  USEL UR4, UR4, URZ, UP0 ;  /* 0x000000ff04047287 */ /* 0x000fc80008000000 */
[----:B------:R-:W-:Y:S01]  /*5450*/  ULEA UR4, UR4, UR7, 0x3 ;  /* 0x0000000704047291 */ /* 0x000fe2000f8e18ff */
[----:B-1----:R-:W-:-:S04]  /*5460*/  LOP3.LUT R3, R2, UR5, RZ, 0x3c, !PT ;  /* 0x0000000502037c12 */ /* 0x002fc8000f8e3cff */
[----:B------:R-:W-:Y:S01]  /*5470*/  SHF.L.U32 R3, R3, 0x1f, RZ ;  /* 0x0000001f03037819 */ /* 0x000fe200000006ff */
[----:B------:R-:W-:-:S04]  /*5480*/  IMAD.U32 R0, RZ, RZ, UR4 ;  /* 0x00000004ff007e24 */ /* 0x000fc8000f8e00ff */
[----:B------:R1:W2:Y:S03]  /*5490*/  SYNCS.PHASECHK.TRANS64.TRYWAIT P0, [R0+URZ], R3 ;  /* 0x00000003000075a7 */ /* 0x0002a600080011ff */
[----:B--2---:R-:W-:Y:S05]  /*54a0*/  @!P0 NANOSLEEP.SYNCS 0x989680 ;  /* 0x009896800000895d */ /* 0x004fea0003900000 */
[----:B------:R-:W2:Y:S02]  /*54b0*/  @!P0 SYNCS.PHASECHK.TRANS64 P0, [R0+URZ], R3 ;  /* 0x00000003000085a7 */ /* 0x000ea400080010ff */
[----:B--2---:R-:W-:Y:S05]  /*54c0*/  @P0 BRA `(.L_x_109) ;  /* 0x0000000000200947 */ /* 0x004fea0003800000 */
.L_x_110:
[----:B--2---:R2:W4:Y:S02]  /*54d0*/  SYNCS.PHASECHK.TRANS64.TRYWAIT P0, [R0+URZ], R3 ;  /* 0x00000003000075a7 */ /* 0x00452400080011ff */
[----:B----4-:R-:W-:Y:S05]  /*54e0*/  @!P0 NANOSLEEP.SYNCS 0x989680 ;  /* 0x009896800000895d */ /* 0x010fea0003900000 */
[----:B------:R-:W4:Y:S02]  /*54f0*/  @!P0 SYNCS.PHASECHK.TRANS64 P0, [R0+URZ], R3 ;  /* 0x00000003000085a7 */ /* 0x000f2400080010ff */
[----:B----4-:R-:W-:Y:S05]  /*5500*/  @!P0 BRA `(.L_x_110) ;  /* 0xfffffffc00f08947 */ /* 0x010fea000383ffff */
[----:B------:R-:W-:Y:S05]  /*5510*/  BRA `(.L_x_109) ;  /* 0x00000000000c7947 */ /* 0x000fea0003800000 */
.L_x_105:
[----:B------:R-:W-:-:S04]  /*5520*/  UIADD3 UR4, UPT, UPT, UR13, 0x2e0, URZ ;  /* 0x000002e00d047890 */ /* 0x000fc8000fffe0ff */
[----:B------:R-:W-:-:S09]  /*5530*/  UPRMT UR4, UR29, 0x654, UR4 ;  /* 0x000006541d047896 */ /* 0x000fd20008000004 */
[----:B------:R-:W-:Y:S03]  /*5540*/  SYNCS.ARRIVE.TRANS64.RED.A1T0 RZ, [UR4], RZ ;  /* 0x000000ffffff79a7 */ /* 0x000fe60008100404 */
.L_x_109:
[----:B-12---:R-:W-:Y:S01]  /*5550*/  SHF.L.U32 R3, RZ, 0x1f, RZ ;  /* 0x0000001fff037819 */ /* 0x006fe200000006ff */
[----:B------:R-:W-:Y:S01]  /*5560*/  UIADD3 UR4, UPT, UPT, UR13, 0x2e0, URZ ;  /* 0x000002e00d047890 */ /* 0x000fe2000fffe0ff */
[----:B------:R-:W-:Y:S02]  /*5570*/  PLOP3.LUT P0, PT, PT, PT, UP1, 0x80, 0x8 ;  /* 0x000000000008781c */ /* 0x000fe40003f0f018 */
[----:B------:R-:W1:Y:S02]  /*5580*/  SYNCS.PHASECHK.TRANS64.TRYWAIT P1, [UR13+0x2e0], R3 ;  /* 0x0002e003ff0075a7 */ /* 0x000e64000802110d */
[----:B-1----:R-:W-:Y:S09]  /*5590*/  @!P1 BRA `(.L_x_111) ;  /* 0x0000006c00d89947 */ /* 0x002ff20003800000 */
.L_x_260:
[----:B------:R-:W-:Y:S01]  /*55a0*/  @!UP1 UPRMT UR4, UR29, 0x654, UR4 ;  /* 0x000006541d049896 */ /* 0x000fe20008000004 */
[----:B------:R-:W-:Y:S01]  /*55b0*/  UMOV UR5, 0xffff ;  /* 0x0000ffff00057882 */ /* 0x000fe20000000000 */
[----:B------:R-:W-:-:S07]  /*55c0*/  UMOV UR6, 0x1 ;  /* 0x0000000100067882 */ /* 0x000fce0000000000 */
[----:B------:R-:W-:Y:S01]  /*55d0*/  @!P0 SYNCS.ARRIVE.TRANS64.RED.A1T0 RZ, [UR4], RZ ;  /* 0x000000ffffff89a7 */ /* 0x000fe20008100404 */
[----:B------:R-:W-:Y:S01]  /*55e0*/  NOP ;  /* 0x0000000000007918 */ /* 0x000fe20000000000 */
[----:B-1----:R-:W1:Y:S01]  /*55f0*/  LDS R0, [UR8+0x14] ;  /* 0x00001408ff007984 */ /* 0x002e620008000800 */
[----:B------:R-:W-:-:S04]  /*5600*/  ULOP3.LUT UR4, UR26, 0xffff, URZ, 0xc0, !UPT ;  /* 0x0000ffff1a047892 */ /* 0x000fc8000f8ec0ff */
[----:B------:R-:W-:-:S04]  /*5610*/  USHF.R.U32.HI UR4, URZ, 0x5, UR4 ;  /* 0x00000005ff047899 */ /* 0x000fc80008011604 */
[----:B------:R-:W-:Y:S02]  /*5620*/  USHF.L.U32 UR5, UR5, UR4, URZ ;  /* 0x0000000405057299 */ /* 0x000fe400080006ff */
[----:B------:R-:W-:-:S04]  /*5630*/  USHF.L.U32 UR4, UR6, UR4, URZ ;  /* 0x0000000406047299 */ /* 0x000fc800080006ff */
[----:B-1----:R-:W-:-:S04]  /*5640*/  LOP3.LUT R0, R0, UR5, RZ, 0xc0, !PT ;  /* 0x0000000500007c12 */ /* 0x002fc8000f8ec0ff */
[----:B------:R-:W-:-:S13]  /*5650*/  ISETP.NE.AND P0, PT, R0, UR5, PT ;  /* 0x0000000500007c0c */ /* 0x000fda000bf05270 */
[----:B------:R-:W-:Y:S05]  /*5660*/  @P0 BRA `(.L_x_112) ;  /* 0x0000000000580947 */ /* 0x000fea0003800000 */
[----:B------:R-:W1:Y:S02]  /*5670*/  LDS R0, [UR8+0x18] ;  /* 0x00001808ff007984 */ /* 0x000e640008000800 */
[----:B-1----:R-:W-:-:S04]  /*5680*/  LOP3.LUT R0, R0, UR4, RZ, 0xc0, !PT ;  /* 0x0000000400007c12 */ /* 0x002fc8000f8ec0ff */
[----:B------:R-:W-:-:S13]  /*5690*/  ISETP.NE.AND P0, PT, R0, UR4, PT ;  /* 0x0000000400007c0c */ /* 0x000fda000bf05270 */
[----:B------:R-:W-:Y:S05]  /*56a0*/  @P0 BRA `(.L_x_113) ;  /* 0x00000000003c0947 */ /* 0x000fea0003800000 */
[----:B------:R-:W1:Y:S01]  /*56b0*/  S2R R2, SR_LANEID ;  /* 0x0000000000027919 */ /* 0x000e620000000000 */
[----:B------:R-:W-:Y:S01]  /*56c0*/  ULOP3.LUT UR5, URZ, UR5, URZ, 0x33, !UPT ;  /* 0x00000005ff057292 */ /* 0x000fe2000f8e33ff */
[----:B------:R-:W-:Y:S01]  /*56d0*/  LOP3.LUT R4, RZ, UR4, RZ, 0x33, !PT ;  /* 0x00000004ff047c12 */ /* 0x000fe2000f8e33ff */
[----:B------:R-:W-:Y:S02]  /*56e0*/  VOTEU.ANY UR4, UPT, PT ;  /* 0x0000000000047886 */ /* 0x000fe400038e0100 */
[----:B------:R-:W-:Y:S01]  /*56f0*/  UFLO.U32 UR4, UR4 ;  /* 0x00000004000472bd */ /* 0x000fe200080e0000 */
[----:B------:R-:W2:Y:S01]  /*5700*/  REDUX UR6, R4 ;  /* 0x00000000040673c4 */ /* 0x000ea20000000000 */
[----:B------:R-:W-:-:S06]  /*5710*/  IMAD.U32 R0, RZ, RZ, UR5 ;  /* 0x00000005ff007e24 */ /* 0x000fcc000f8e00ff */
[----:B------:R4:W-:Y:S01]  /*5720*/  UTCATOMSWS.AND URZ, UR5 ;  /* 0x0000000500ff79e3 */ /* 0x0009e20008000000 */
[----:B------:R-:W3:Y:S01]  /*5730*/  REDUX UR7, R0 ;  /* 0x00000000000773c4 */ /* 0x000ee20000000000 */
[----:B-1----:R-:W-:Y:S01]  /*5740*/  ISETP.EQ.U32.AND P0, PT, R2, UR4, PT ;  /* 0x0000000402007c0c */ /* 0x002fe2000bf02070 */
[----:B--2---:R-:W-:Y:S01]  /*5750*/  IMAD.U32 R2, RZ, RZ, UR6 ;  /* 0x00000006ff027e24 */ /* 0x004fe2000f8e00ff */
[----:B---3--:R-:W-:-:S11]  /*5760*/  MOV R3, UR7 ;  /* 0x0000000700037c02 */ /* 0x008fd60008000f00 */
[----:B------:R4:W-:Y:S04]  /*5770*/  @P0 ATOMS.AND RZ, [UR8+0x14], R3 ;  /* 0x00001403ffff098c */ /* 0x0009e8000a800008 */
[----:B------:R4:W-:Y:S01]  /*5780*/  @P0 ATOMS.AND RZ, [UR8+0x18], R2 ;  /* 0x00001802ffff098c */ /* 0x0009e2000a800008 */
[----:B------:R-:W-:Y:S05]  /*5790*/  BRA `(.L_x_114) ;  /* 0x0000000000147947 */ /* 0x000fea0003800000 */
.L_x_113:
[----:B------:R-:W-:Y:S02]  /*57a0*/  MOV R2, 0x57c0 ;  /* 0x000057c000027802 */ /* 0x000fe40000000f00 */
[----:B---3-5:R-:W-:Y:S05]  /*57b0*/  CALL.REL.NOINC `($__internal_0_$__cuda_sm10x_tcgen05_guardrail_trap_col_being_dealloced_not_returned_by_alloc) ;  /* 0x0000007000b47944 */ /* 0x028fea0003c00000 */
[----:B------:R-:W-:Y:S05]  /*57c0*/  BRA `(.L_x_114) ;  /* 0x0000000000087947 */ /* 0x000fea0003800000 */
.L_x_112:
[----:B------:R-:W-:Y:S02]  /*57d0*/  MOV R2, 0x57f0 ;  /* 0x000057f000027802 */ /* 0x000fe40000000f00 */
[----:B---3-5:R-:W-:Y:S05]  /*57e0*/  CALL.REL.NOINC `($__internal_2_$__cuda_sm10x_tcgen05_guardrail_trap_unallocated_columns_being_dealloced) ;  /* 0x0000007000c07944 */ /* 0x028fea0003c00000 */
.L_x_114:
[----:B------:R-:W-:Y:S01]  /*57f0*/  NOP ;  /* 0x0000000000007918 */ /* 0x000fe20000000000 */
[----:B----4-:R-:W-:Y:S05]  /*5800*/  EXIT ;  /* 0x000000000000794d */ /* 0x010fea0003800000 */
.L_x_85:
[----:B------:R-:W-:-:S09]  /*5810*/  UISETP.NE.OR UP0, UPT, UR22, 0x3, !UP5 ;  /* 0x000000031600788c */ /* 0x000fd2000ef05670 */
[----:B------:R-:W-:Y:S05]  /*5820*/  BRA.U UP0, `(.L_x_115) ;  /* 0x0000001100c07547 */ /* 0x000fea000b800000 */
[----:B------:R-:W2:Y:S01]  /*5830*/  LDCU UR31, c[0x0][0x370] ;  /* 0x00006e00ff1f77ac */ /* 0x000ea20008000800 */
[----:B------:R-:W3:Y:S01]  /*5840*/  LDC.64 R16, c[0x0][0x348] ;  /* 0x0000d200ff107b82 */ /* 0x000ee20000000a00 */
[----:B------:R-:W-:Y:S02]  /*5850*/  HFMA2 R13, -RZ, RZ, 0, 0 ;  /* 0x00000000ff0d7431 */ /* 0x000fe400000001ff */
[----:B------:R-:W-:Y:S01]  /*5860*/  IMAD.MOV.U32 R15, RZ, RZ, 0x1 ;  /* 0x00000001ff0f7424 */ /* 0x000fe200078e00ff */
[----:B------:R-:W2:Y:S01]  /*5870*/  LDCU.128 UR48, c[0x0][0xb10] ;  /* 0x00016200ff3077ac */ /* 0x000ea20008000c00 */
[----:B------:R-:W-:Y:S01]  /*5880*/  IMAD.MOV.U32 R14, RZ, RZ, RZ ;  /* 0x000000ffff0e7224 */ /* 0x000fe200078e00ff */
[----:B------:R-:W-:Y:S01]  /*5890*/  MOV R7, 0x1000 ;  /* 0x0000100000077802 */ /* 0x000fe20000000f00 */
[----:B------:R-:W4:Y:S01]  /*58a0*/  LDCU UR30, c[0x0][0x374] ;  /* 0x00006e80ff1e77ac */ /* 0x000f220008000800 */
[----:B------:R-:W1:Y:S01]  /*58b0*/  LDC.64 R2, c[0x0][0x888] ;  /* 0x00022200ff027b82 */ /* 0x000e620000000a00 */
[----:B------:R-:W4:Y:S01]  /*58c0*/  LDCU UR15, c[0x0][0xb0c] ;  /* 0x00016180ff0f77ac */ /* 0x000f220008000800 */
[----:B------:R-:W3:Y:S06]  /*58d0*/  LDCU UR54, c[0x0][0xb20] ;  /* 0x00016400ff3677ac */ /* 0x000eec0008000800 */
[----:B------:R-:W1:Y:S01]  /*58e0*/  LDC.64 R4, c[0x0][0x890] ;  /* 0x00022400ff047b82 */ /* 0x000e620000000a00 */
[----:B------:R-:W3:Y:S01]  /*58f0*/  LDCU UR4, c[0x0][0xb30] ;  /* 0x00016600ff0477ac */ /* 0x000ee20008000800 */
[----:B------:R-:W-:Y:S01]  /*5900*/  UMOV UR21, 0x400 ;  /* 0x0000040000157882 */ /* 0x000fe20000000000 */
[----:B--2---:R-:W-:-:S02]  /*5910*/  UIMAD.WIDE.U32 UR6, UR31, UR48, URZ ;  /* 0x000000301f0672a5 */ /* 0x004fc4000f8e00ff */
[----:B----4-:R-:W-:Y:S02]  /*5920*/  UIMAD.WIDE.U32 UR8, UR30, UR51, URZ ;  /* 0x000000331e0872a5 */ /* 0x010fe4000f8e00ff */
[----:B------:R-:W-:Y:S02]  /*5930*/  ULEA UR21, UR58, UR21, 0x18 ;  /* 0x000000153a157291 */ /* 0x000fe4000f8ec0ff */
[----:B------:R-:W-:Y:S02]  /*5940*/  UPLOP3.LUT UP2, UPT, UPT, UPT, UPT, 0x40, 0x4 ;  /* 0x000000000004789c */ /* 0x000fe40003f4e870 */
[----:B------:R-:W-:Y:S02]  /*5950*/  UIADD3 UR37, UPT, UPT, UR21, 0x228, URZ ;  /* 0x0000022815257890 */ /* 0x000fe4000fffe0ff */
[----:B------:R-:W-:Y:S02]  /*5960*/  UIADD3 UR41, UPT, UPT, UR21, 0x210, URZ ;  /* 0x0000021015297890 */ /* 0x000fe4000fffe0ff */
[----:B------:R-:W-:-:S02]  /*5970*/  UIADD3 UR33, UPT, UPT, UR21, 0x218, URZ ;  /* 0x0000021815217890 */ /* 0x000fc4000fffe0ff */
[----:B------:R-:W-:Y:S01]  /*5980*/  UIADD3 UR25, UPT, UPT, UR21, 0x220, URZ ;  /* 0x0000022015197890 */ /* 0x000fe2000fffe0ff */
[----:B------:R-:W-:Y:S01]  /*5990*/  UMOV UR6, UR7 ;  /* 0x0000000700067c82 */ /* 0x000fe20008000000 */
[----:B------:R-:W-:Y:S01]  /*59a0*/  UMOV UR47, UR9 ;  /* 0x00000009002f7c82 */ /* 0x000fe20008000000 */
[----:B------:R-:W-:Y:S02]  /*59b0*/  UISETP.GE.AND UP0, UPT, UR45, 0x1, UPT ;  /* 0x000000012d00788c */ /* 0x000fe4000bf06270 */
[----:B------:R-:W-:Y:S01]  /*59c0*/  UISETP.NE.AND UP4, UPT, UR45, 0x1, UPT ;  /* 0x000000012d00788c */ /* 0x000fe2000bf85270 */
[----:B------:R-:W2:Y:S01]  /*59d0*/  LDCU.64 UR22, c[0x0][0xb28] ;  /* 0x00016500ff1677ac */ /* 0x000ea20008000a00 */
[----:B------:R-:W-:Y:S02]  /*59e0*/  UISETP.NE.AND UP6, UPT, UR15, 0x1, UPT ;  /* 0x000000010f00788c */ /* 0x000fe4000bfc5270 */
[----:B------:R-:W-:Y:S02]  /*59f0*/  UISETP.NE.AND UP5, UPT, UR50, 0x1, UPT ;  /* 0x000000013200788c */ /* 0x000fe4000bfa5270 */
[----:B------:R-:W-:-:S02]  /*5a00*/  UPRMT UR37, UR58, 0x654, UR37 ;  /* 0x000006543a257896 */ /* 0x000fc40008000025 */
[----:B------:R-:W-:Y:S02]  /*5a10*/  USHF.R.U32.HI UR52, URZ, UR49, UR6 ;  /* 0x00000031ff347299 */ /* 0x000fe40008011606 */
[----:B------:R-:W-:Y:S02]  /*5a20*/  UPRMT UR46, UR58, 0x654, UR41 ;  /* 0x000006543a2e7896 */ /* 0x000fe40008000029 */
[----:B------:R-:W-:Y:S02]  /*5a30*/  UPRMT UR39, UR58, 0x654, UR33 ;  /* 0x000006543a277896 */ /* 0x000fe40008000021 */
[----:B------:R-:W-:Y:S02]  /*5a40*/  UPRMT UR38, UR58, 0x654, UR25 ;  /* 0x000006543a267896 */ /* 0x000fe40008000019 */
[----:B---3--:R-:W-:Y:S02]  /*5a50*/  USHF.R.U32.HI UR47, URZ, UR54, UR47 ;  /* 0x00000036ff2f7299 */ /* 0x008fe4000801162f */
[----:B------:R-:W-:-:S11]  /*5a60*/  UISETP.NE.AND UP3, UPT, UR4, 0x1, UPT ;  /* 0x000000010400788c */ /* 0x000fd6000bf65270 */
.L_x_126:
[C---:B------:R-:W-:Y:S02]  /*5a70*/  LEA R12, R14.reuse, UR21, 0x3 ;  /* 0x000000150e0c7c11 */ /* 0x040fe4000f8e18ff */
[----:B------:R-:W-:Y:S02]  /*5a80*/  SHF.L.U32 R9, R13, 0x1f, RZ ;  /* 0x0000001f0d097819 */ /* 0x000fe400000006ff */
[----:B------:R-:W-:Y:S02]  /*5a90*/  LEA R10, R14, UR21, 0x4 ;  /* 0x000000150e0a7c11 */ /* 0x000fe4000f8e20ff */
[----:B---3--:R-:W3:Y:S02]  /*5aa0*/  SYNCS.PHASECHK.TRANS64.TRYWAIT P0, [R12+URZ+0x260], R9 ;  /* 0x000260090c0075a7 */ /* 0x008ee400080011ff */
[----:B---3--:R-:W-:Y:S05]  /*5ab0*/  @!P0 BRA `(.L_x_116) ;  /* 0x0000006800a88947 */ /* 0x008fea0003800000 */
.L_x_261:
[----:B---3--:R-:W3:Y:S01]  /*5ac0*/  LDS.128 R8, [R10+0x2f0] ;  /* 0x0002f0000a087984 */ /* 0x008ee20000000c00 */
[----:B------:R-:W-:Y:S01]  /*5ad0*/  UISETP.GE.AND UP0, UPT, UR45, 0x1, UPT ;  /* 0x000000012d00788c */ /* 0x000fe2000bf06270 */
[----:B------:R-:W-:Y:S01]  /*5ae0*/  @!PT LDS RZ, [RZ] ;  /* 0x00000000fffff984 */ /* 0x000fe20000000800 */
[----:B------:R-:W-:Y:S01]  /*5af0*/  @!PT LDS RZ, [RZ] ;  /* 0x00000000fffff984 */ /* 0x000fe20000000800 */
[----:B------:R-:W-:Y:S01]  /*5b00*/  @!PT LDS RZ, [RZ] ;  /* 0x00000000fffff984 */ /* 0x000fe20000000800 */
[----:B------:R-:W-:Y:S01]  /*5b10*/  @!PT LDS RZ, [RZ] ;  /* 0x00000000fffff984 */ /* 0x000fe20000000800 */
[----:B------:R4:W-:Y:S06]  /*5b20*/  MEMBAR.ALL.CTA ;  /* 0x0000000000007992 */ /* 0x0009ec0000008000 */
[----:B----4-:R-:W4:Y:S01]  /*5b30*/  FENCE.VIEW.ASYNC.S ;  /* 0x00000000000073c6 */ /* 0x010f220000000000 */
[----:B---3--:R-:W-:Y:S11]  /*5b40*/  LOP3.LUT P0, RZ, R10, 0x1, RZ, 0xc0, !PT ;  /* 0x000000010aff7812 */ /* 0x008ff6000780c0ff */
[----:B------:R-:W-:Y:S02]  /*5b50*/  @!UPT UIADD3 URZ, UPT, UPT, URZ, URZ, URZ ;  /* 0x000000fffffff290 */ /* 0x000fe4000fffe0ff */
[----:B----4-:R-:W-:Y:S01]  /*5b60*/  VOTEU.ANY UP1, P0 ;  /* 0x0000000000ff7886 */ /* 0x010fe20000020100 */
[----:B------:R-:W-:Y:S11]  /*5b70*/  PLOP3.LUT P0, PT, PT, PT, UP1, 0x80, 0x8 ;  /* 0x000000000008781c */ /* 0x000ff60003f0f018 */
[----:B------:R-:W-:Y:S02]  /*5b80*/  @!UPT UIADD3 URZ, UPT, UPT, URZ, URZ, URZ ;  /* 0x000000fffffff290 */ /* 0x000fe4000fffe0ff */
[----:B------:R-:W-:Y:S02]  /*5b90*/  @P0 SHF.R.U32.HI R0, RZ, 0x10, R9 ;  /* 0x00000010ff000819 */ /* 0x000fe40000011609 */
[----:B------:R-:W-:Y:S02]  /*5ba0*/  @P0 MOV R6, R8 ;  /* 0x0000000800060202 */ /* 0x000fe40000000f00 */
[----:B------:R-:W-:Y:S01]  /*5bb0*/  @P0 R2UR UR4, R0 ;  /* 0x00000000000402ca */ /* 0x000fe200000e0000 */
[----:B------:R-:W-:Y:S01]  /*5bc0*/  VIADD R0, R12, 0x270 ;  /* 0x000002700c007836 */ /* 0x000fe20000000000 */
[----:B------:R-:W-:Y:S02]  /*5bd0*/  @P0 LOP3.LUT R8, R9, 0xffff, RZ, 0xc0, !PT ;  /* 0x0000ffff09080812 */ /* 0x000fe400078ec0ff */
[----:B------:R-:W-:Y:S02]  /*5be0*/  @P0 R2UR UR6, R6 ;  /* 0x00000000060602ca */ /* 0x000fe400000e0000 */
[----:B------:R-:W-:Y:S02]  /*5bf0*/  PRMT R0, RZ, 0x654, R0 ;  /* 0x00000654ff007816 */ /* 0x000fe40000000000 */
[----:B------:R-:W-:Y:S02]  /*5c00*/  @P0 R2UR UR5, R8 ;  /* 0x00000000080502ca */ /* 0x000fe400000e0000 */
[----:B------:R3:W-:Y:S03]  /*5c10*/  SYNCS.ARRIVE.TRANS64.RED.A1T0 RZ, [R0+URZ], RZ ;  /* 0x000000ff00ff79a7 */ /* 0x0007e600081004ff */
[----:B------:R-:W-:Y:S04]  /*5c20*/  @UP1 UMOV UR29, UR4 ;  /* 0x00000004001d1c82 */ /* 0x000fe80008000000 */
[----:B------:R-:W-:Y:S04]  /*5c30*/  @UP1 UMOV UR14, UR6 ;  /* 0x00000006000e1c82 */ /* 0x000fe80008000000 */
[----:B------:R-:W-:Y:S01]  /*5c40*/  @UP1 UMOV UR13, UR5 ;  /* 0x00000005000d1c82 */ /* 0x000fe20008000000 */
[----:B------:R-:W-:Y:S05]  /*5c50*/  BRA.U !UP0, `(.L_x_117) ;  /* 0x0000000108a47547 */ /* 0x000fea000b800000 */
[----:B------:R-:W-:Y:S02]  /*5c60*/  UIMAD.WIDE.U32 UR16, UR13, UR51, URZ ;  /* 0x000000330d1072a5 */ /* 0x000fe4000f8e00ff */
[----:B------:R-:W-:Y:S02]  /*5c70*/  UIMAD.WIDE.U32 UR18, UR14, UR48, URZ ;  /* 0x000000300e1272a5 */ /* 0x000fe4000f8e00ff */
[----:B------:R-:W-:Y:S02]  /*5c80*/  USEL UR4, UR30, UR47, !UP5 ;  /* 0x0000002f1e047287 */ /* 0x000fe4000e800000 */
[----:B------:R-:W-:Y:S02]  /*5c90*/  USEL UR7, UR31, UR52, !UP6 ;  /* 0x000000341f077287 */ /* 0x000fe4000f000000 */
[----:B--2---:R-:W-:Y:S02]  /*5ca0*/  UIMAD.WIDE.U32 UR8, UR4, UR22, URZ ;  /* 0x00000016040872a5 */ /* 0x004fe4000f8e00ff */
[----:B------:R-:W-:Y:S01]  /*5cb0*/  UIMAD.WIDE.U32 UR10, UR7, UR22, URZ ;  /* 0x00000016070a72a5 */ /* 0x000fe2000f8e00ff */
[----:B------:R-:W-:Y:S02]  /*5cc0*/  UMOV UR5, UR17 ;  /* 0x0000001100057c82 */ /* 0x000fe40008000000 */
[----:B------:R-:W-:Y:S03]  /*5cd0*/  USHF.R.U32.HI UR6, URZ, UR54, UR5 ;  /* 0x00000036ff067299 */ /* 0x000fe60008011605 */
[----:B------:R-:W-:Y:S01]  /*5ce0*/  UMOV UR5, UR19 ;  /* 0x0000001300057c82 */ /* 0x000fe20008000000 */
[----:B------:R-:W-:Y:S02]  /*5cf0*/  USEL UR6, UR13, UR6, !UP5 ;  /* 0x000000060d067287 */ /* 0x000fe4000e800000 */
[----:B------:R-:W-:Y:S03]  /*5d00*/  USHF.R.U32.HI UR12, URZ, UR49, UR5 ;  /* 0x00000031ff0c7299 */ /* 0x000fe60008011605 */
[----:B------:R-:W-:Y:S02]  /*5d10*/  UMOV UR5, UR9 ;  /* 0x0000000900057c82 */ /* 0x000fe40008000000 */
[----:B------:R-:W-:Y:S03]  /*5d20*/  @UP4 USHF.R.U32.HI UR4, URZ, UR23, UR5 ;  /* 0x00000017ff044299 */ /* 0x000fe60008011605 */
[----:B------:R-:W-:Y:S01]  /*5d30*/  UMOV UR5, UR11 ;  /* 0x0000000b00057c82 */ /* 0x000fe20008000000 */
[----:B------:R-:W-:Y:S02]  /*5d40*/  UIMAD UR4, UR45, UR4, URZ ;  /* 0x000000042d0472a4 */ /* 0x000fe4000f8e02ff */
[----:B------:R-:W-:Y:S02]  /*5d50*/  @UP4 USHF.R.U32.HI UR7, URZ, UR23, UR5 ;  /* 0x00000017ff074299 */ /* 0x000fe40008011605 */
[----:B------:R-:W-:Y:S02]  /*5d60*/  UIMAD.WIDE.U32 UR10, UR6, UR22, URZ ;  /* 0x00000016060a72a5 */ /* 0x000fe4000f8e00ff */
[----:B------:R-:W-:Y:S02]  /*5d70*/  USEL UR5, UR14, UR12, !UP6 ;  /* 0x0000000c0e057287 */ /* 0x000fe4000f000000 */
[----:B------:R-:W-:Y:S02]  /*5d80*/  UIMAD UR8, UR45, UR7, URZ ;  /* 0x000000072d0872a4 */ /* 0x000fe4000f8e02ff */
[----:B------:R-:W-:Y:S03]  /*5d90*/  UISETP.GE.AND UP0, UPT, UR6, UR4, UPT ;  /* 0x000000040600728c */ /* 0x000fe6000bf06270 */
[----:B------:R-:W-:Y:S01]  /*5da0*/  UMOV UR4, UR11 ;  /* 0x0000000b00047c82 */ /* 0x000fe20008000000 */
[----:B------:R-:W-:Y:S02]  /*5db0*/  UISETP.GE.OR UP0, UPT, UR5, UR8, UP0 ;  /* 0x000000080500728c */ /* 0x000fe40008706670 */
[----:B------:R-:W-:Y:S02]  /*5dc0*/  USHF.R.U32.HI UR4, URZ, UR23, UR4 ;  /* 0x00000017ff047299 */ /* 0x000fe40008011604 */
[----:B------:R-:W-:Y:S02]  /*5dd0*/  UIMAD.WIDE.U32 UR8, UR5, UR22, URZ ;  /* 0x00000016050872a5 */ /* 0x000fe4000f8e00ff */
[----:B------:R-:W-:Y:S04]  /*5de0*/  USEL UR10, UR6, UR4, !UP4 ;  /* 0x00000004060a7287 */ /* 0x000fe8000e000000 */
[----:B------:R-:W-:Y:S01]  /*5df0*/  UIADD3 UR11, UPT, UPT, -UR10, URZ, URZ ;  /* 0x000000ff0a0b7290 */ /* 0x000fe2000fffe1ff */
[----:B------:R-:W-:Y:S02]  /*5e00*/  @!UP0 UMOV UR4, UR9 ;  /* 0x0000000900048c82 */ /* 0x000fe40008000000 */
[----:B------:R-:W-:Y:S02]  /*5e10*/  @!UP0 USHF.R.U32.HI UR4, URZ, UR23, UR4 ;  /* 0x00000017ff048299 */ /* 0x000fe40008011604 */
[----:B------:R-:W-:Y:S02]  /*5e20*/  UIMAD UR8, UR45, UR11, UR6 ;  /* 0x0000000b2d0872a4 */ /* 0x000fe4000f8e0206 */
[----:B------:R-:W-:Y:S04]  /*5e30*/  @!UP0 USEL UR4, UR5, UR4, !UP4 ;  /* 0x0000000405048287 */ /* 0x000fe8000e000000 */
[----:B------:R-:W-:Y:S02]  /*5e40*/  @!UP0 UIMAD UR7, UR7, UR8, UR4 ;  /* 0x00000008070782a4 */ /* 0x000fe4000f8e0204 */
[----:B------:R-:W-:Y:S02]  /*5e50*/  @!UP0 UIADD3 UR9, UPT, UPT, UR10, -UR4, URZ ;  /* 0x800000040a098290 */ /* 0x000fe4000fffe0ff */
[----:B------:R-:W-:Y:S02]  /*5e60*/  UIADD3 UR8, UPT, UPT, -UR6, URZ, URZ ;  /* 0x000000ff06087290 */ /* 0x000fe4000fffe1ff */
[----:B------:R-:W-:Y:S02]  /*5e70*/  UIADD3 UR4, UPT, UPT, -UR5, URZ, URZ ;  /* 0x000000ff05047290 */ /* 0x000fe4000fffe1ff */
[----:B------:R-:W-:Y:S03]  /*5e80*/  @!UP0 UIMAD UR6, UR9, UR45, UR5 ;  /* 0x0000002d090682a4 */ /* 0x000fe6000f8e0205 */
[----:B------:R-:W-:Y:S01]  /*5e90*/  @!UP0 UMOV UR5, UR7 ;  /* 0x0000000700058c82 */ /* 0x000fe20008000000 */
[----:B------:R-:W-:Y:S02]  /*5ea0*/  UIMAD UR7, UR15, UR4, UR14 ;  /* 0x000000040f0772a4 */ /* 0x000fe4000f8e020e */
[----:B------:R-:W-:Y:S02]  /*5eb0*/  UIMAD UR4, UR50, UR8, UR13 ;  /* 0x00000008320472a4 */ /* 0x000fe4000f8e020d */
[----:B------:R-:W-:Y:S02]  /*5ec0*/  UIMAD UR14, UR5, UR15, UR7 ;  /* 0x0000000f050e72a4 */ /* 0x000fe4000f8e0207 */
[----:B------:R-:W-:Y:S11]  /*5ed0*/  UIMAD UR13, UR6, UR50, UR4 ;  /* 0x00000032060d72a4 */ /* 0x000ff6000f8e0204 */
[----:B------:R-:W-:Y:S01]  /*5ee0*/  @!UPT UIADD3 URZ, UPT, UPT, URZ, URZ, URZ ;  /* 0x000000fffffff290 */ /* 0x000fe2000fffe0ff */
.L_x_117:
[----:B------:R-:W4:Y:S01]  /*5ef0*/  @!UP3 LDCU.128 UR8, c[0x0][0xb10] ;  /* 0x00016200ff08b7ac */ /* 0x000f220008000c00 */
[C---:B-1----:R-:W-:Y:S02]  /*5f00*/  ISETP.NE.U32.AND P1, PT, R4.reuse, RZ, PT ;  /* 0x000000ff0400720c */ /* 0x042fe40003f25070 */
[----:B------:R-:W-:Y:S02]  /*5f10*/  ISETP.NE.U32.AND P0, PT, R4, RZ, PT ;  /* 0x000000ff0400720c */ /* 0x000fe40003f05070 */
[C---:B------:R-:W-:Y:S02]  /*5f20*/  ISETP.NE.AND.EX P1, PT, R5.reuse, RZ, PT, P1 ;  /* 0x000000ff0500720c */ /* 0x040fe40003f25310 */
[----:B------:R-:W-:Y:S01]  /*5f30*/  ISETP.NE.AND.EX P0, PT, R5, RZ, PT, P0 ;  /* 0x000000ff0500720c */ /* 0x000fe20003f05300 */
[----:B------:R-:W1:Y:S01]  /*5f40*/  @!UP3 LDCU UR5, c[0x0][0xb0c] ;  /* 0x00016180ff05b7ac */ /* 0x000e620008000800 */
[----:B------:R-:W-:Y:S01]  /*5f50*/  SHF.L.U32 R9, R15, 0x1f, RZ ;  /* 0x0000001f0f097819 */ /* 0x000fe200000006ff */
[----:B------:R-:W-:Y:S02]  /*5f60*/  USHF.L.U32 UR42, UR26, 0x8, URZ ;  /* 0x000000081a2a7899 */ /* 0x000fe400080006ff */
[----:B------:R-:W-:Y:S02]  /*5f70*/  USHF.L.U32 UR43, UR20, 0x6, URZ ;  /* 0x00000006142b7899 */ /* 0x000fe400080006ff */
[----:B----4-:R-:W-:Y:S07]  /*5f80*/  UIMAD.WIDE.U32 UR6, UR14, UR8, URZ ;  /* 0x000000080e0672a5 */ /* 0x010fee000f8e00ff */
[----:B------:R-:W-:Y:S01]  /*5f90*/  @!UP3 UMOV UR4, UR7 ;  /* 0x000000070004bc82 */ /* 0x000fe20008000000 */
[----:B-1----:R-:W-:Y:S02]  /*5fa0*/  @!UP3 UISETP.NE.AND UP0, UPT, UR5, 0x1, UPT ;  /* 0x000000010500b88c */ /* 0x002fe4000bf05270 */
[----:B------:R-:W-:Y:S02]  /*5fb0*/  @!UP3 USHF.R.U32.HI UR4, URZ, UR9, UR4 ;  /* 0x00000009ff04b299 */ /* 0x000fe40008011604 */
[----:B------:R-:W-:Y:S02]  /*5fc0*/  UIMAD.WIDE.U32 UR6, UR13, UR11, URZ ;  /* 0x0000000b0d0672a5 */ /* 0x000fe4000f8e00ff */
[----:B------:R-:W-:Y:S02]  /*5fd0*/  @!UP3 USEL UR8, UR14, UR4, !UP0 ;  /* 0x000000040e08b287 */ /* 0x000fe4000c000000 */
[----:B------:R-:W-:Y:S03]  /*5fe0*/  @!UP3 UISETP.NE.AND UP0, UPT, UR10, 0x1, UPT ;  /* 0x000000010a00b88c */ /* 0x000fe6000bf05270 */
[----:B------:R-:W-:Y:S02]  /*5ff0*/  @!UP3 UMOV UR6, UR7 ;  /* 0x000000070006bc82 */ /* 0x000fe40008000000 */
[----:B------:R-:W1:Y:S02]  /*6000*/  @!UP3 LDCU UR4, c[0x0][0xb20] ;  /* 0x00016400ff04b7ac */ /* 0x000e640008000800 */
[----:B-1----:R-:W-:Y:S04]  /*6010*/  @!UP3 USHF.R.U32.HI UR6, URZ, UR4, UR6 ;  /* 0x00000004ff06b299 */ /* 0x002fe80008011606 */
[----:B------:R-:W-:Y:S04]  /*6020*/  @!UP3 USEL UR6, UR13, UR6, !UP0 ;  /* 0x000000060d06b287 */ /* 0x000fe8000c000000 */
[----:B------:R-:W-:Y:S02]  /*6030*/  @!UP3 UIADD3 UR4, UPT, UPT, -UR8, UR6, URZ ;  /* 0x000000060804b290 */ /* 0x000fe4000fffe1ff */
[----:B------:R-:W-:Y:S02]  /*6040*/  @!UP3 UIADD3 UR6, UPT, UPT, UR8, -UR6, URZ ;  /* 0x800000060806b290 */ /* 0x000fe4000fffe0ff */
[----:B------:R-:W-:Y:S02]  /*6050*/  @!UP3 UIMAD UR14, UR4, UR5, UR14 ;  /* 0x00000005040eb2a4 */ /* 0x000fe4000f8e020e */
[----:B------:R-:W-:Y:S01]  /*6060*/  @!UP3 UIMAD UR13, UR6, UR10, UR13 ;  /* 0x0000000a060db2a4 */ /* 0x000fe2000f8e020d */
[----:B------:R-:W-:Y:S11]  /*6070*/  BRA.U UP2, `(.L_x_118) ;  /* 0x0000000102107547 */ /* 0x000ff6000b800000 */
[----:B---3--:R-:W-:Y:S04]  /*6080*/  MOV R0, UR53 ;  /* 0x0000003500007c02 */ /* 0x008fe80008000f00 */
[----:B------:R-:W-:Y:S04]  /*6090*/  SHF.L.U32 R11, R0, 0x1f, RZ ;  /* 0x0000001f000b7819 */ /* 0x000fe800000006ff */
[----:B------:R-:W1:Y:S02]  /*60a0*/  SYNCS.PHASECHK.TRANS64.TRYWAIT P2, [UR21+0x258], R11 ;  /* 0x0002580bff0075a7 */ /* 0x000e640008041115 */
[----:B-1----:R-:W-:Y:S05]  /*60b0*/  @!P2 BRA `(.L_x_119) ;  /* 0x00000064003ca947 */ /* 0x002fea0003800000 */
.L_x_118:
[----:B------:R-:W-:Y:S05]  /*60c0*/  @!P1 BRA `(.L_x_120) ;  /* 0x0000000000309947 */ /* 0x000fea0003800000 */
[----:B------:R-:W-:Y:S01]  /*60d0*/  ISETP.NE.U32.AND P1, PT, R2, RZ, PT ;  /* 0x000000ff0200720c */ /* 0x000fe20003f25070 */
[----:B------:R-:W4:Y:S01]  /*60e0*/  LDCU.64 UR4, c[0x0][0x358] ;  /* 0x00006b00ff0477ac */ /* 0x000f220008000a00 */
[----:B------:R-:W-:Y:S02]  /*60f0*/  IMAD.MOV.U32 R90, RZ, RZ, 0x1 ;  /* 0x00000001ff5a7424 */ /* 0x000fe400078e00ff */
[----:B------:R-:W-:Y:S11]  /*6100*/  ISETP.NE.AND.EX P1, PT, R3, RZ, PT, P1 ;  /* 0x000000ff0300720c */ /* 0x000ff60003f25310 */
[----:B------:R-:W-:Y:S02]  /*6110*/  @!UPT UIADD3 URZ, UPT, UPT, URZ, URZ, URZ ;  /* 0x000000fffffff290 */ /* 0x000fe4000fffe0ff */
[----:B-1----:R-:W1:Y:S01]  /*6120*/  @P1 LDC.64 R10, c[0x0][0x888] ;  /* 0x00022200ff0a1b82 */ /* 0x002e620000000a00 */
[----:B---3--:R-:W-:Y:S04]  /*6130*/  @P1 IMAD R0, R4, UR36, RZ ;  /* 0x0000002404001c24 */ /* 0x008fe8000f8e02ff */
[----:B-1----:R-:W-:Y:S04]  /*6140*/  @P1 IMAD.WIDE R10, R0, 0x4, R10 ;  /* 0x00000004000a1825 */ /* 0x002fe800078e020a */
[----:B------:R-:W-:Y:S01]  /*6150*/  HFMA2 R0, -RZ, RZ, 0, 5.9604644775390625e-08 ;  /* 0x00000001ff007431 */ /* 0x000fe200000001ff */
[----:B----45:R4:W5:Y:S04]  /*6160*/  @P1 LDG.E R41, desc[UR4][R10.64] ;  /* 0x000000040a291981 */ /* 0x030968000c1e1900 */
[----:B------:R-:W-:Y:S01]  /*6170*/  @!P1 PRMT R90, R0, 0x7610, R90 ;  /* 0x00007610005a9816 */ /* 0x000fe2000000005a */
[----:B----4-:R-:W1:Y:S06]  /*6180*/  @!P1 LDC R41, c[0x0][0x880] ;  /* 0x00022000ff299b82 */ /* 0x010e6c0000000800 */
.L_x_120:
[----:B-1---5:R-:W-:Y:S01]  /*6190*/  @!P0 FSETP.EQ.AND P1, PT, R41, RZ, PT ;  /* 0x000000ff2900820b */ /* 0x022fe20003f22000 */
[----:B------:R-:W-:Y:S01]  /*61a0*/  @!UPT UIADD3 URZ, UPT, UPT, URZ, URZ, URZ ;  /* 0x000000fffffff290 */ /* 0x000fe2000fffe0ff */
[----:B------:R-:W-:Y:S11]  /*61b0*/  @!P0 BRA `(.L_x_121) ;  /* 0x0000000000188947 */ /* 0x000ff60003800000 */
[----:B------:R-:W-:Y:S02]  /*61c0*/  LOP3.LUT P0, RZ, R90, 0xff, RZ, 0xc0, !PT ;  /* 0x000000ff5aff7812 */ /* 0x000fe4000780c0ff */
[----:B------:R-:W-:Y:S04]  /*61d0*/  ISETP.NE.U32.AND P1, PT, R2, RZ, PT ;  /* 0x000000ff0200720c */ /* 0x000fe80003f25070 */
[----:B------:R-:W-:Y:S04]  /*61e0*/  ISETP.NE.AND.EX P1, PT, R3, RZ, PT, P1 ;  /* 0x000000ff0300720c */ /* 0x000fe80003f25310 */
[----:B------:R-:W-:Y:S03]  /*61f0*/  PLOP3.LUT P1, PT, P1, PT, PT, 0x8, 0x80 ;  /* 0x000000000080781c */ /* 0x000fe60000f2e170 */
[----:B------:R-:W-:Y:S11]  /*6200*/  @P0 FSETP.EQ.AND P1, PT, R41, RZ, PT ;  /* 0x000000ff2900020b */ /* 0x000ff60003f22000 */
[----:B------:R-:W-:Y:S02]  /*6210*/  @!UPT UIADD3 URZ, UPT, UPT, URZ, URZ, URZ ;  /* 0x000000fffffff290 */ /* 0x000fe4000fffe0ff */
.L_x_121:
[----:B------:R-:W1:Y:S01]  /*6220*/  SYNCS.PHASECHK.TRANS64.TRYWAIT P2, [UR21+0x230], R9 ;  /* 0x00023009ff0075a7 */ /* 0x000e620008041115 */
[----:B------:R-:W-:Y:S04]  /*6230*/  ELECT P0, URZ, PT ;  /* 0x0000000000ff782f */ /* 0x000fe80003800000 */
[----:B------:R-:W-:Y:S11]  /*6240*/  PLOP3.LUT P1, PT, P1, P0, PT, 0xf2, 0x2f ;  /* 0x00000000002f781c */ /* 0x000ff60000f21e72 */
[----:B------:R-:W-:Y:S02]  /*6250*/  @!UPT UIADD3 URZ, UPT, UPT, URZ, URZ, URZ ;  /* 0x000000fffffff290 */ /* 0x000fe4000fffe0ff */
[----:B------:R-:W-:Y:S05]  /*6260*/  @!P1 IADD3 R8, P0, PT, R16, 0x580, RZ ;  /* 0x0000058010089810 */ /* 0x000fea0007f1e0ff */
[----:B------:R-:W-:Y:S01]  /*6270*/  @!P1 IMAD.X R6, RZ, RZ, R17, P0 ;  /* 0x000000ffff069224 */ /* 0x000fe200000e0611 */
[----:B-1----:R-:W-:Y:S07]  /*6280*/  @!P2 BRA `(.L_x_122) ;  /* 0x0000006000e0a947 */ /* 0x002fee0003800000 */
.L_x_264:
[----:B------:R-:W-:Y:S01]  /*6290*/  @!P1 R2UR UR5, R8 ;  /* 0x00000000080592ca */ /* 0x000fe200000e0000 */
[----:B------:R-:W-:Y:S01]  /*62a0*/  VOTEU.ALL UP0, P1 ;  /* 0x0000000000ff7886 */ /* 0x000fe20000800000 */
[----:B------:R-:W-:Y:S01]  /*62b0*/  @!P1 R2UR UR4, R6 ;  /* 0x00000000060492ca */ /* 0x000fe200000e0000 */
[----:B------:R-:W-:Y:S01]  /*62c0*/  UMOV UR6, 0x0 ;  /* 0x0000000000067882 */ /* 0x000fe20000000000 */
[----:B------:R-:W-:Y:S01]  /*62d0*/  UMOV UR7, 0x10000000 ;  /* 0x1000000000077882 */ /* 0x000fe20000000000 */
[----:B------:R-:W-:Y:S01]  /*62e0*/  UMOV UR44, UR36 ;  /* 0x00000024002c7c82 */ /* 0x000fe20008000000 */
[----:B------:R-:W-:Y:S01]  /*62f0*/  @!UP0 UIADD3 UR40, UPT, UPT, UR21, 0x400, URZ ;  /* 0x0000040015288890 */ /* 0x000fe2000fffe0ff */
[----:B-1-3--:R-:W-:Y:S01]  /*6300*/  @!P1 IMAD.MOV.U32 R0, RZ, RZ, 0x1000 ;  /* 0x00001000ff009424 */ /* 0x00afe200078e00ff */
[----:B------:R-:W-:Y:S01]  /*6310*/  @!UP0 UIADD3 UR10, UPT, UPT, UR42, 0x80, URZ ;  /* 0x000000802a0a8890 */ /* 0x000fe2000fffe0ff */
[----:B------:R-:W-:Y:S01]  /*6320*/  @!P1 IADD3 R8, P0, PT, R16, 0x580, RZ ;  /* 0x0000058010089810 */ /* 0x000fe20007f1e0ff */
[----:B------:R-:W-:Y:S01]  /*6330*/  @!UP0 UIADD3 UR8, UPT, UPT, UR21, 0xc00, URZ ;  /* 0x00000c0015088890 */ /* 0x000fe2000fffe0ff */
[----:B------:R-:W-:Y:S02]  /*6340*/  VOTEU.ALL UP0, P1 ;  /* 0x0000000000ff7886 */ /* 0x000fe40000800000 */
[----:B------:R-:W-:Y:S01]  /*6350*/  IMAD.U32 R10, RZ, RZ, UR5 ;  /* 0x00000005ff0a7e24 */ /* 0x000fe2000f8e00ff */
[----:B------:R-:W-:Y:S01]  /*6360*/  UMOV UR9, UR41 ;  /* 0x0000002900097c82 */ /* 0x000fe20008000000 */
[----:B------:R-:W-:Y:S01]  /*6370*/  IMAD.U32 R11, RZ, RZ, UR4 ;  /* 0x00000004ff0b7e24 */ /* 0x000fe2000f8e00ff */
[----:B------:R-:W-:Y:S01]  /*6380*/  UMOV UR11, UR43 ;  /* 0x0000002b000b7c82 */ /* 0x000fe20008000000 */
[----:B------:R-:W-:Y:S01]  /*6390*/  UMOV UR12, UR36 ;  /* 0x00000024000c7c82 */ /* 0x000fe20008000000 */
[----:B------:R-:W-:Y:S01]  /*63a0*/  @!P1 R2UR UR4, R10 ;  /* 0x000000000a0492ca */ /* 0x000fe200000e0000 */
[----:B------:R-:W-:Y:S01]  /*63b0*/  @!P1 IMAD.X R6, RZ, RZ, R17, P0 ;  /* 0x000000ffff069224 */ /* 0x000fe200000e0611 */
[----:B------:R-:W-:Y:S11]  /*63c0*/  @!P1 R2UR UR5, R11 ;  /* 0x000000000b0592ca */ /* 0x000ff600000e0000 */
[----:B------:R-:W-:Y:S02]  /*63d0*/  @!UPT UIADD3 URZ, UPT, UPT, URZ, URZ, URZ ;  /* 0x000000fffffff290 */ /* 0x000fe4000fffe0ff */
[----:B------:R1:W-:Y:S01]  /*63e0*/  @!UP0 UTMALDG.3D [UR40], [UR4], desc[UR6] ;  /* 0x00000628040085b4 */ /* 0x0003e20008011000 */
[----:B------:R-:W-:Y:S05]  /*63f0*/  VOTEU.ALL UP0, P1 ;  /* 0x0000000000ff7886 */ /* 0x000fea0000800000 */
[----:B------:R1:W-:Y:S01]  /*6400*/  @!UP0 UTMALDG.3D [UR8], [UR4], desc[UR6] ;  /* 0x00000608040085b4 */ /* 0x0003e20008011000 */
[----:B------:R1:W-:Y:S01]  /*6410*/  @!P1 SYNCS.ARRIVE.TRANS64.RED.A0TR RZ, [UR21+0x210], R0 ;  /* 0x00021000ffff99a7 */ /* 0x0003e20008300415 */
[----:B------:R-:W-:Y:S01]  /*6420*/  SYNCS.ARRIVE.TRANS64.RED.A1T0 RZ, [UR46], RZ ;  /* 0x000000ffffff79a7 */ /* 0x000fe2000810042e */
[----:B------:R-:W3:Y:S02]  /*6430*/  SYNCS.PHASECHK.TRANS64.TRYWAIT P2, [UR21+0x238], R9 ;  /* 0x00023809ff0075a7 */ /* 0x000ee40008041115 */
[----:B-1-3--:R-:W-:Y:S05]  /*6440*/  @!P2 BRA `(.L_x_123) ;  /* 0x000000600088a947 */ /* 0x00afea0003800000 */
.L_x_266:
[----:B------:R-:W-:Y:S01]  /*6450*/  @!P1 R2UR UR5, R8 ;  /* 0x00000000080592ca */ /* 0x000fe200000e0000 */
[----:B------:R-:W-:Y:S01]  /*6460*/  VOTEU.ALL UP0, P1 ;  /* 0x0000000000ff7886 */ /* 0x000fe20000800000 */
[----:B------:R-:W-:Y:S01]  /*6470*/  @!P1 R2UR UR4, R6 ;  /* 0x00000000060492ca */ /* 0x000fe200000e0000 */
[----:B------:R-:W-:Y:S01]  /*6480*/  UMOV UR6, 0x0 ;  /* 0x0000000000067882 */ /* 0x000fe20000000000 */
[----:B------:R-:W-:Y:S01]  /*6490*/  UMOV UR7, 0x10000000 ;  /* 0x1000000000077882 */ /* 0x000fe20000000000 */
[----:B------:R-:W-:Y:S01]  /*64a0*/  UMOV UR35, UR43 ;  /* 0x0000002b00237c82 */ /* 0x000fe20008000000 */
[----:B------:R-:W-:Y:S01]  /*64b0*/  @!UP0 UIADD3 UR34, UPT, UPT, UR42, 0x20, URZ ;  /* 0x000000202a228890 */ /* 0x000fe2000fffe0ff */
[----:B-1----:R-:W-:Y:S01]  /*64c0*/  @!P1 IMAD.MOV.U32 R0, RZ, RZ, 0x1000 ;  /* 0x00001000ff009424 */ /* 0x002fe200078e00ff */
[----:B------:R-:W-:Y:S01]  /*64d0*/  @!UP0 UIADD3 UR32, UPT, UPT, UR21, 0x1400, URZ ;  /* 0x0000140015208890 */ /* 0x000fe2000fffe0ff */
[----:B------:R-:W-:Y:S01]  /*64e0*/  @!P1 IADD3 R8, P0, PT, R16, 0x580, RZ ;  /* 0x0000058010089810 */ /* 0x000fe20007f1e0ff */
[----:B------:R-:W-:Y:S02]  /*64f0*/  @!UP0 UIADD3 UR10, UPT, UPT, UR42, 0xa0, URZ ;  /* 0x000000a02a0a8890 */ /* 0x000fe4000fffe0ff */
[----:B------:R-:W-:Y:S01]  /*6500*/  @!UP0 UIADD3 UR8, UPT, UPT, UR21, 0x1c00, URZ ;  /* 0x00001c0015088890 */ /* 0x000fe2000fffe0ff */
[----:B------:R-:W-:Y:S01]  /*6510*/  IMAD.U32 R10, RZ, RZ, UR5 ;  /* 0x00000005ff0a7e24 */ /* 0x000fe2000f8e00ff */
[----:B------:R-:W-:Y:S01]  /*6520*/  VOTEU.ALL UP0, P1 ;  /* 0x0000000000ff7886 */ /* 0x000fe20000800000 */
[----:B------:R-:W-:Y:S01]  /*6530*/  IMAD.U32 R11, RZ, RZ, UR4 ;  /* 0x00000004ff0b7e24 */ /* 0x000fe2000f8e00ff */
[----:B------:R-:W-:Y:S01]  /*6540*/  UMOV UR9, UR33 ;  /* 0x0000002100097c82 */ /* 0x000fe20008000000 */
[----:B------:R-:W-:Y:S01]  /*6550*/  UMOV UR11, UR43 ;  /* 0x0000002b000b7c82 */ /* 0x000fe20008000000 */
[----:B------:R-:W-:Y:S01]  /*6560*/  @!P1 R2UR UR4, R10 ;  /* 0x000000000a0492ca */ /* 0x000fe200000e0000 */
[----:B------:R-:W-:Y:S01]  /*6570*/  UMOV UR12, UR36 ;  /* 0x00000024000c7c82 */ /* 0x000fe20008000000 */
[----:B------:R-:W-:Y:S01]  /*6580*/  @!P1 R2UR UR5, R11 ;  /* 0x000000000b0592ca */ /* 0x000fe200000e0000 */
[----:B------:R-:W-:Y:S11]  /*6590*/  @!P1 IMAD.X R6, RZ, RZ, R17, P0 ;  /* 0x000000ffff069224 */ /* 0x000ff600000e0611 */
[----:B------:R-:W-:Y:S01]  /*65a0*/  @!UPT UIADD3 URZ, UPT, UPT, URZ, URZ, URZ ;  /* 0x000000fffffff290 */ /* 0x000fe2000fffe0ff */
[----:B------:R1:W-:Y:S01]  /*65b0*/  @!UP0 UTMALDG.3D [UR32], [UR4], desc[UR6] ;  /* 0x00000620040085b4 */ /* 0x0003e20008011000 */
[----:B------:R-:W-:Y:S05]  /*65c0*/  VOTEU.ALL UP0, P1 ;  /* 0x0000000000ff7886 */ /* 0x000fea0000800000 */
[----:B------:R1:W-:Y:S01]  /*65d0*/  @!UP0 UTMALDG.3D [UR8], [UR4], desc[UR6] ;  /* 0x00000608040085b4 */ /* 0x0003e20008011000 */
[----:B------:R1:W-:Y:S01]  /*65e0*/  @!P1 SYNCS.ARRIVE.TRANS64.RED.A0TR RZ, [UR21+0x218], R0 ;  /* 0x00021800ffff99a7 */ /* 0x0003e20008300415 */
[----:B------:R-:W-:Y:S01]  /*65f0*/  SYNCS.ARRIVE.TRANS64.RED.A1T0 RZ, [UR39], RZ ;  /* 0x000000ffffff79a7 */ /* 0x000fe20008100427 */
[----:B------:R-:W3:Y:S02]  /*6600*/  SYNCS.PHASECHK.TRANS64.TRYWAIT P2, [UR21+0x240], R9 ;  /* 0x00024009ff0075a7 */ /* 0x000ee40008041115 */
[----:B-1-3--:R-:W-:Y:S05]  /*6610*/  @!P2 BRA `(.L_x_124) ;  /* 0x00000060002ca947 */ /* 0x00afea0003800000 */
.L_x_268:
        /* <DEDUP_REMOVED lines=9> */
[----:B------:R-:W-:Y:S01]  /*66b0*/  VIADD R14, R14, 0x1 ;  /* 0x000000010e0e7836 */ /* 0x000fe20000000000 */
        /* <DEDUP_REMOVED lines=10> */
[----:B------:R-:W-:Y:S11]  /*6760*/  UMOV UR12, UR36 ;  /* 0x00000024000c7c82 */ /* 0x000ff60008000000 */
        /* <DEDUP_REMOVED lines=8> */
.L_x_270:
[----:B------:R-:W-:Y:S01]  /*67f0*/  UIADD3 UR26, UPT, UPT, UR13, UR62, URZ ;  /* 0x0000003e0d1a7290 */ /* 0x000fe2000fffe0ff */
[----:B------:R-:W-:Y:S01]  /*6800*/  @!P1 IADD3 R6, P0, PT, R16, 0x580, RZ ;  /* 0x0000058010069810 */ /* 0x000fe20007f1e0ff */
[----:B------:R-:W-:Y:S01]  /*6810*/  UPLOP3.LUT UP2, UPT, UPT, UPT, UPT, 0x80, 0x8 ;  /* 0x000000000008789c */ /* 0x000fe20003f4f070 */
[----:B------:R-:W-:Y:S01]  /*6820*/  LOP3.LUT R15, R15, 0x1, RZ, 0x3c, !PT ;  /* 0x000000010f0f7812 */ /* 0x000fe200078e3cff */
[----:B------:R-:W-:Y:S01]  /*6830*/  VOTEU.ALL UP0, P1 ;  /* 0x0000000000ff7886 */ /* 0x000fe20000800000 */
[----:B------:R-:W-:Y:S01]  /*6840*/  @!P1 R2UR UR5, R6 ;  /* 0x00000000060592ca */ /* 0x000fe200000e0000 */
[----:B-1----:R-:W-:Y:S01]  /*6850*/  @!P1 IMAD.X R0, RZ, RZ, R17, P0 ;  /* 0x000000ffff009224 */ /* 0x002fe200000e0611 */
[----:B------:R-:W-:Y:S01]  /*6860*/  UMOV UR6, 0x0 ;  /* 0x0000000000067882 */ /* 0x000fe20000000000 */
[----:B------:R-:W-:Y:S01]  /*6870*/  UMOV UR7, 0x10000000 ;  /* 0x1000000000077882 */ /* 0x000fe20000000000 */
[----:B------:R-:W-:Y:S01]  /*6880*/  @!UP0 UIADD3 UR18, UPT, UPT, UR42, 0x60, URZ ;  /* 0x000000602a128890 */ /* 0x000fe2000fffe0ff */
[----:B------:R-:W-:Y:S01]  /*6890*/  ISETP.NE.AND P0, PT, R14, 0x2, PT ;  /* 0x000000020e00780c */ /* 0x000fe20003f05270 */
[----:B------:R-:W-:Y:S01]  /*68a0*/  @!UP0 UIADD3 UR16, UPT, UPT, UR21, 0x3400, URZ ;  /* 0x0000340015108890 */ /* 0x000fe2000fffe0ff */
[----:B------:R-:W-:Y:S01]  /*68b0*/  @!P1 R2UR UR4, R0 ;  /* 0x00000000000492ca */ /* 0x000fe200000e0000 */
[----:B------:R-:W-:Y:S01]  /*68c0*/  @!UP0 UIADD3 UR17, UPT, UPT, UR21, 0x228, URZ ;  /* 0x0000022815118890 */ /* 0x000fe2000fffe0ff */
[----:B------:R-:W-:Y:S01]  /*68d0*/  SEL R0, RZ, 0x1, P0 ;  /* 0x00000001ff007807 */ /* 0x000fe20000000000 */
[----:B------:R-:W-:Y:S01]  /*68e0*/  @!UP0 UIADD3 UR10, UPT, UPT, UR42, 0xe0, URZ ;  /* 0x000000e02a0a8890 */ /* 0x000fe2000fffe0ff */
[----:B------:R-:W-:Y:S01]  /*68f0*/  SEL R14, R14, RZ, P0 ;  /* 0x000000ff0e0e7207 */ /* 0x000fe20000000000 */
[----:B------:R-:W-:Y:S01]  /*6900*/  @!UP0 UIADD3 UR8, UPT, UPT, UR21, 0x3c00, URZ ;  /* 0x00003c0015088890 */ /* 0x000fe2000fffe0ff */
[----:B------:R-:W-:Y:S01]  /*6910*/  IMAD.U32 R8, RZ, RZ, UR5 ;  /* 0x00000005ff087e24 */ /* 0x000fe2000f8e00ff */
[----:B------:R-:W-:Y:S01]  /*6920*/  VOTEU.ALL UP0, P1 ;  /* 0x0000000000ff7886 */ /* 0x000fe20000800000 */
[----:B------:R-:W-:Y:S01]  /*6930*/  UMOV UR19, UR43 ;  /* 0x0000002b00137c82 */ /* 0x000fe20008000000 */
[----:B------:R-:W-:Y:S01]  /*6940*/  UMOV UR20, UR36 ;  /* 0x0000002400147c82 */ /* 0x000fe20008000000 */
[----:B------:R-:W-:Y:S01]  /*6950*/  UMOV UR11, UR43 ;  /* 0x0000002b000b7c82 */ /* 0x000fe20008000000 */
[----:B------:R-:W-:Y:S01]  /*6960*/  UMOV UR12, UR36 ;  /* 0x00000024000c7c82 */ /* 0x000fe20008000000 */
[----:B------:R-:W-:Y:S01]  /*6970*/  UMOV UR9, UR17 ;  /* 0x0000001100097c82 */ /* 0x000fe20008000000 */
[----:B------:R-:W-:Y:S01]  /*6980*/  IMAD.U32 R9, RZ, RZ, UR4 ;  /* 0x00000004ff097e24 */ /* 0x000fe2000f8e00ff */
[----:B------:R-:W-:Y:S01]  /*6990*/  @!P1 R2UR UR4, R8 ;  /* 0x00000000080492ca */ /* 0x000fe200000e0000 */
[----:B------:R-:W-:Y:S01]  /*69a0*/  UMOV UR36, UR29 ;  /* 0x0000001d00247c82 */ /* 0x000fe20008000000 */
[----:B------:R-:W-:Y:S02]  /*69b0*/  LOP3.LUT R13, R13, R0, RZ, 0x3c, !PT ;  /* 0x000000000d0d7212 */ /* 0x000fe400078e3cff */
[----:B------:R-:W-:Y:S11]  /*69c0*/  @!P1 R2UR UR5, R9 ;  /* 0x00000000090592ca */ /* 0x000ff600000e0000 */
[----:B------:R-:W-:Y:S02]  /*69d0*/  @!UPT UIADD3 URZ, UPT, UPT, URZ, URZ, URZ ;  /* 0x000000fffffff290 */ /* 0x000fe4000fffe0ff */
[----:B------:R1:W-:Y:S01]  /*69e0*/  @!UP0 UTMALDG.3D [UR16], [UR4], desc[UR6] ;  /* 0x00000610040085b4 */ /* 0x0003e20008011000 */
[----:B------:R-:W-:Y:S05]  /*69f0*/  VOTEU.ALL UP0, P1 ;  /* 0x0000000000ff7886 */ /* 0x000fea0000800000 */
[----:B------:R3:W-:Y:S01]  /*6a00*/  @!UP0 UTMALDG.3D [UR8], [UR4], desc[UR6] ;  /* 0x00000608040085b4 */ /* 0x0007e20008011000 */
[----:B------:R3:W-:Y:S01]  /*6a10*/  @!P1 SYNCS.ARRIVE.TRANS64.RED.A0TR RZ, [UR21+0x228], R7 ;  /* 0x00022807ffff99a7 */ /* 0x0007e20008300415 */
[----:B------:R-:W-:Y:S01]  /*6a20*/  SYNCS.ARRIVE.TRANS64.RED.A1T0 RZ, [UR37], RZ ;  /* 0x000000ffffff79a7 */ /* 0x000fe20008100425 */
[----:B-1----:R-:W-:Y:S01]  /*6a30*/  UIADD3 UR20, UPT, UPT, UR14, UR59, URZ ;  /* 0x0000003b0e147290 */ /* 0x002fe2000fffe0ff */
[----:B------:R-:W-:Y:S11]  /*6a40*/  BRA.U UP1, `(.L_x_126) ;  /* 0xfffffff101087547 */ /* 0x000ff6000b83ffff */
[----:B------:R-:W-:-:S04]  /*6a50*/  SHF.L.U32 R3, R15, 0x1f, RZ ;  /* 0x0000001f0f037819 */ /* 0x000fc800000006ff */
[----:B------:R-:W1:Y:S02]  /*6a60*/  SYNCS.PHASECHK.TRANS64.TRYWAIT P0, [UR21+0x230], R3 ;  /* 0x00023003ff0075a7 */ /* 0x000e640008001115 */
[----:B-1----:R-:W-:Y:S05]  /*6a70*/  @!P0 BRA `(.L_x_127) ;  /* 0x0000005c00448947 */ /* 0x002fea0003800000 */
.L_x_272:
[----:B------:R-:W4:Y:S02]  /*6a80*/  SYNCS.PHASECHK.TRANS64.TRYWAIT P0, [UR21+0x238], R3 ;  /* 0x00023803ff0075a7 */ /* 0x000f240008001115 */
[----:B----4-:R-:W-:Y:S05]  /*6a90*/  @!P0 BRA `(.L_x_128) ;  /* 0x0000005c00548947 */ /* 0x010fea0003800000 */
.L_x_274:
[----:B------:R-:W4:Y:S02]  /*6aa0*/  SYNCS.PHASECHK.TRANS64.TRYWAIT P0, [UR21+0x240], R3 ;  /* 0x00024003ff0075a7 */ /* 0x000f240008001115 */
[----:B----4-:R-:W-:Y:S05]  /*6ab0*/  @!P0 BRA `(.L_x_129) ;  /* 0x0000005c00648947 */ /* 0x010fea0003800000 */
.L_x_276:
[----:B-1----:R-:W-:-:S07]  /*6ac0*/  MOV R0, UR21 ;  /* 0x0000001500007c02 */ /* 0x002fce0008000f00 */
.L_x_130:
[----:B-1----:R-:W-:-:S04]  /*6ad0*/  SHF.L.U32 R3, R15, 0x1f, RZ ;  /* 0x0000001f0f037819 */ /* 0x002fc800000006ff */
[----:B------:R1:W4:Y:S03]  /*6ae0*/  SYNCS.PHASECHK.TRANS64.TRYWAIT P0, [R0+URZ+0x248], R3 ;  /* 0x00024803000075a7 */ /* 0x00032600080011ff */
[----:B----4-:R-:W-:Y:S05]  /*6af0*/  @!P0 NANOSLEEP.SYNCS 0x989680 ;  /* 0x009896800000895d */ /* 0x010fea0003900000 */
[----:B------:R-:W4:Y:S02]  /*6b00*/  @!P0 SYNCS.PHASECHK.TRANS64 P0, [R0+URZ+0x248], R3 ;  /* 0x00024803000085a7 */ /* 0x000f2400080010ff */
[----:B--234-:R-:W-:Y:S05]  /*6b10*/  @P0 EXIT ;  /* 0x000000000000094d */ /* 0x01cfea0003800000 */
[----:B------:R-:W-:Y:S05]  /*6b20*/  BRA `(.L_x_130) ;  /* 0xfffffffc00e87947 */ /* 0x000fea000383ffff */
.L_x_115:
[----:B------:R-:W-:-:S06]  /*6b30*/  UISETP.GE.AND UP0, UPT, UR22, 0x4, UPT ;  /* 0x000000041600788c */ /* 0x000fcc000bf06270 */
[----:B------:R-:W-:-:S13]  /*6b40*/  PLOP3.LUT P0, PT, PT, PT, UP0, 0x80, 0x8 ;  /* 0x000000000008781c */ /* 0x000fda0003f0f008 */
[----:B-1----:R-:W-:Y:S05]  /*6b50*/  @!P0 EXIT ;  /* 0x000000000000894d */ /* 0x002fea0003800000 */
[----:B------:R-:W-:Y:S01]  /*6b60*/  BAR.SYNC.DEFER_BLOCKING 0x6, 0xa0 ;  /* 0x0182800000007b1d */ /* 0x000fe20000010000 */
[C---:B------:R-:W-:Y:S01]  /*6b70*/  IMAD.SHL.U32 R89, R99.reuse, 0x20, RZ ;  /* 0x0000002063597824 */ /* 0x040fe200078e00ff */
[----:B------:R-:W-:Y:S01]  /*6b80*/  CS2R R96, SRZ ;  /* 0x0000000000607805 */ /* 0x000fe2000001ff00 */
[C---:B------:R-:W-:Y:S01]  /*6b90*/  IMAD.SHL.U32 R5, R99.reuse, 0x4, RZ ;  /* 0x0000000463057824 */ /* 0x040fe200078e00ff */
[----:B------:R-:W-:Y:S01]  /*6ba0*/  CS2R R94, SRZ ;  /* 0x00000000005e7805 */ /* 0x000fe2000001ff00 */
[----:B------:R-:W-:Y:S01]  /*6bb0*/  IMAD.U32 R37, R99, 0x10000, RZ ;  /* 0x0001000063257824 */ /* 0x000fe200078e00ff */
[----:B------:R-:W-:Y:S01]  /*6bc0*/  UMOV UR43, 0x400 ;  /* 0x00000400002b7882 */ /* 0x000fe20000000000 */
[----:B------:R-:W-:Y:S01]  /*6bd0*/  LOP3.LUT R4, R89, 0x80, RZ, 0xc0, !PT ;  /* 0x0000008059047812 */ /* 0x000fe200078ec0ff */
[----:B------:R-:W-:Y:S01]  /*6be0*/  ULEA UR43, UR58, UR43, 0x18 ;  /* 0x0000002b3a2b7291 */ /* 0x000fe2000f8ec0ff */
[----:B------:R-:W1:Y:S01]  /*6bf0*/  LDC.64 R84, c[0x0][0x888] ;  /* 0x00022200ff547b82 */ /* 0x000e620000000a00 */
[C---:B------:R-:W-:Y:S01]  /*6c00*/  IMAD.SHL.U32 R7, R91.reuse, 0x400, RZ ;  /* 0x000004005b077824 */ /* 0x040fe200078e00ff */
[----:B------:R-:W-:Y:S01]  /*6c10*/  LOP3.LUT R5, R4, 0x10, R5, 0xf8, !PT ;  /* 0x0000001004057812 */ /* 0x000fe200078ef805 */
[----:B------:R-:W-:Y:S01]  /*6c20*/  IMAD.SHL.U32 R4, R91, 0x200000, RZ ;  /* 0x002000005b047824 */ /* 0x000fe200078e00ff */
[C---:B------:R-:W-:Y:S01]  /*6c30*/  LOP3.LUT R88, R89.reuse, 0xb60, RZ, 0xc0, !PT ;  /* 0x00000b6059587812 */ /* 0x040fe200078ec0ff */
[----:B------:R-:W-:Y:S01]  /*6c40*/  UIADD3 UR4, UPT, UPT, UR43, 0x4400, URZ ;  /* 0x000044002b047890 */ /* 0x000fe2000fffe0ff */
[----:B------:R-:W-:Y:S01]  /*6c50*/  LOP3.LUT P0, RZ, R89, 0x80, RZ, 0xc0, !PT ;  /* 0x0000008059ff7812 */ /* 0x000fe2000780c0ff */
[----:B------:R-:W-:Y:S01]  /*6c60*/  IMAD.MOV.U32 R36, RZ, RZ, RZ ;  /* 0x000000ffff247224 */ /* 0x000fe200078e00ff */
[----:B------:R-:W2:Y:S01]  /*6c70*/  LDC.64 R86, c[0x0][0x890] ;  /* 0x00022400ff567b82 */ /* 0x000ea20000000a00 */
[----:B------:R-:W-:Y:S01]  /*6c80*/  LOP3.LUT R4, R4, 0x200000, RZ, 0xc0, !PT ;  /* 0x0020000004047812 */ /* 0x000fe200078ec0ff */
[----:B------:R-:W-:Y:S01]  /*6c90*/  IMAD.MOV.U32 R93, RZ, RZ, RZ ;  /* 0x000000ffff5d7224 */ /* 0x000fe200078e00ff */
[----:B------:R-:W-:Y:S01]  /*6ca0*/  LOP3.LUT R88, R88, 0x400, R7, 0xf8, !PT ;  /* 0x0000040058587812 */ /* 0x000fe200078ef807 */
[----:B------:R-:W-:Y:S01]  /*6cb0*/  IMAD.U32 R98, RZ, RZ, UR4 ;  /* 0x00000004ff627e24 */ /* 0x000fe2000f8e00ff */
[----:B------:R-:W-:Y:S01]  /*6cc0*/  LOP3.LUT R37, R4, 0x400000, R37, 0xf8, !PT ;  /* 0x0040000004257812 */ /* 0x000fe200078ef825 */
[----:B------:R-:W3:Y:S01]  /*6cd0*/  LDCU UR57, c[0x0][0x370] ;  /* 0x00006e00ff3977ac */ /* 0x000ee20008000800 */
[----:B------:R-:W4:Y:S01]  /*6ce0*/  LDS R0, [UR43+0x310] ;  /* 0x0003102bff007984 */ /* 0x000f220008000800 */
[----:B------:R-:W1:Y:S01]  /*6cf0*/  LDC.64 R82, c[0x0][0x8b0] ;  /* 0x00022c00ff527b82 */ /* 0x000e620000000a00 */
[----:B------:R-:W-:Y:S01]  /*6d00*/  LOP3.LUT R88, R88, R5, RZ, 0xfc, !PT ;  /* 0x0000000558587212 */ /* 0x000fe200078efcff */
[----:B------:R-:W1:Y:S01]  /*6d10*/  LDCU.64 UR60, c[0x0][0x348] ;  /* 0x00006900ff3c77ac */ /* 0x000e620008000a00 */
[----:B------:R-:W-:Y:S01]  /*6d20*/  LOP3.LUT R99, R99, 0x60, RZ, 0xc0, !PT ;  /* 0x0000006063637812 */ /* 0x000fe200078ec0ff */
[----:B------:R-:W1:Y:S04]  /*6d30*/  LDCU UR42, c[0x0][0xb0c] ;  /* 0x00016180ff2a77ac */ /* 0x000e680008000800 */
[----:B------:R-:W1:Y:S01]  /*6d40*/  LDC.64 R80, c[0x0][0x8a8] ;  /* 0x00022a00ff507b82 */ /* 0x000e620000000a00 */
[----:B------:R-:W1:Y:S01]  /*6d50*/  LDCU UR39, c[0x0][0xb30] ;  /* 0x00016600ff2777ac */ /* 0x000e620008000800 */
[----:B------:R-:W1:Y:S01]  /*6d60*/  LDCU.64 UR46, c[0x0][0x888] ;  /* 0x00011100ff2e77ac */ /* 0x000e620008000a00 */
[----:B------:R-:W1:Y:S01]  /*6d70*/  LDCU.64 UR40, c[0x0][0xb28] ;  /* 0x00016500ff2877ac */ /* 0x000e620008000a00 */
[----:B------:R-:W1:Y:S01]  /*6d80*/  LDCU.128 UR52, c[0x0][0xb10] ;  /* 0x00016200ff3477ac */ /* 0x000e620008000c00 */
[----:B------:R-:W1:Y:S01]  /*6d90*/  LDCU UR56, c[0x0][0x374] ;  /* 0x00006e80ff3877ac */ /* 0x000e620008000800 */
[----:B------:R-:W-:Y:S01]  /*6da0*/  UIADD3 UR63, UPT, UPT, UR43, 0x400, URZ ;  /* 0x000004002b3f7890 */ /* 0x000fe2000fffe0ff */
[----:B----4-:R-:W-:Y:S01]  /*6db0*/  IMAD.IADD R37, R0, 0x1, R37 ;  /* 0x0000000100257824 */ /* 0x010fe200078e0225 */
[----:B--23--:R-:W-:-:S10]  /*6dc0*/  P2R R0, PR, RZ, 0x1 ;  /* 0x00000001ff007803 */ /* 0x00cfd40000000000 */
.L_x_172:
[C---:B------:R-:W-:Y:S02]  /*6dd0*/  LEA R3, R93.reuse, UR43, 0x3 ;  /* 0x0000002b5d037c11 */ /* 0x040fe4000f8e18ff */
[----:B------:R-:W-:Y:S02]  /*6de0*/  SHF.L.U32 R0, R96, 0x1f, RZ ;  /* 0x0000001f60007819 */ /* 0x000fe400000006ff */
[----:B------:R-:W-:Y:S02]  /*6df0*/  LEA R5, R93, UR43, 0x4 ;  /* 0x0000002b5d057c11 */ /* 0x000fe4000f8e20ff */
[----:B--2---:R-:W2:Y:S02]  /*6e00*/  SYNCS.PHASECHK.TRANS64.TRYWAIT P0, [R3+URZ+0x260], R0 ;  /* 0x00026000030075a7 */ /* 0x004ea400080011ff */
[----:B--2---:R-:W-:Y:S05]  /*6e10*/  @!P0 BRA `(.L_x_131) ;  /* 0x0000005800a48947 */ /* 0x004fea0003800000 */
.L_x_277:
[----:B------:R-:W3:Y:S01]  /*6e20*/  LDS.128 R4, [R5+0x2f0] ;  /* 0x0002f00005047984 */ /* 0x000ee20000000c00 */
        /* <DEDUP_REMOVED lines=10> */
[----:B------:R-:W-:Y:S01]  /*6ed0*/  PLOP3.LUT P0, PT, PT, PT, UP1, 0x80, 0x8 ;  /* 0x000000000008781c */ /* 0x000fe20003f0f018 */
[----:B------:R-:W-:Y:S11]  /*6ee0*/  UP2UR UR44, UPR, URZ, 0x2 ;  /* 0x00000002ff2c7883 */ /* 0x000ff60008000000 */
[----:B------:R-:W-:Y:S01]  /*6ef0*/  @!UPT UIADD3 URZ, UPT, UPT, URZ, URZ, URZ ;  /* 0x000000fffffff290 */ /* 0x000fe2000fffe0ff */
[----:B--2---:R-:W-:Y:S02]  /*6f00*/  @P0 SHF.R.U32.HI R0, RZ, 0x10, R5 ;  /* 0x00000010ff000819 */ /* 0x004fe40000011605 */
        /* <DEDUP_REMOVED lines=12> */
[----:B------:R-:W3:Y:S01]  /*6fd0*/  LDCU UR12, c[0x0][0xb20] ;  /* 0x00016400ff0c77ac */ /* 0x000ee20008000800 */
[----:B-1----:R-:W-:Y:S02]  /*6fe0*/  UIMAD.WIDE.U32 UR4, UR56, UR55, URZ ;  /* 0x00000037380472a5 */ /* 0x002fe4000f8e00ff */
[----:B------:R-:W-:Y:S02]  /*6ff0*/  UIMAD.WIDE.U32 UR6, UR57, UR52, URZ ;  /* 0x00000034390672a5 */ /* 0x000fe4000f8e00ff */
[----:B------:R-:W-:Y:S02]  /*7000*/  UISETP.NE.AND UP0, UPT, UR54, 0x1, UPT ;  /* 0x000000013600788c */ /* 0x000fe4000bf05270 */
[----:B------:R-:W-:Y:S02]  /*7010*/  UIMAD.WIDE.U32 UR8, UR37, UR55, URZ ;  /* 0x00000037250872a5 */ /* 0x000fe4000f8e00ff */
[----:B------:R-:W-:Y:S02]  /*7020*/  UIMAD.WIDE.U32 UR10, UR38, UR52, URZ ;  /* 0x00000034260a72a5 */ /* 0x000fe4000f8e00ff */
[----:B------:R-:W-:Y:S02]  /*7030*/  UISETP.NE.AND UP1, UPT, UR42, 0x1, UPT ;  /* 0x000000012a00788c */ /* 0x000fe4000bf25270 */
[----:B------:R-:W-:Y:S01]  /*7040*/  UISETP.NE.AND UP2, UPT, UR45, 0x1, UPT ;  /* 0x000000012d00788c */ /* 0x000fe2000bf45270 */
[----:B------:R-:W-:Y:S02]  /*7050*/  UMOV UR4, UR5 ;  /* 0x0000000500047c82 */ /* 0x000fe40008000000 */
[----:B---3--:R-:W-:Y:S03]  /*7060*/  USHF.R.U32.HI UR5, URZ, UR12, UR4 ;  /* 0x0000000cff057299 */ /* 0x008fe60008011604 */
[----:B------:R-:W-:Y:S02]  /*7070*/  UMOV UR4, UR7 ;  /* 0x0000000700047c82 */ /* 0x000fe40008000000 */
[----:B------:R-:W-:Y:S02]  /*7080*/  USHF.R.U32.HI UR7, URZ, UR53, UR4 ;  /* 0x00000035ff077299 */ /* 0x000fe40008011604 */
[----:B------:R-:W-:Y:S02]  /*7090*/  USEL UR4, UR56, UR5, !UP0 ;  /* 0x0000000538047287 */ /* 0x000fe4000c000000 */
[----:B------:R-:W-:Y:S01]  /*70a0*/  USEL UR7, UR57, UR7, !UP1 ;  /* 0x0000000739077287 */ /* 0x000fe2000c800000 */
[----:B------:R-:W-:Y:S01]  /*70b0*/  UMOV UR5, UR9 ;  /* 0x0000000900057c82 */ /* 0x000fe20008000000 */
[----:B------:R-:W-:Y:S02]  /*70c0*/  UIMAD.WIDE.U32 UR8, UR4, UR40, URZ ;  /* 0x00000028040872a5 */ /* 0x000fe4000f8e00ff */
[----:B------:R-:W-:Y:S03]  /*70d0*/  USHF.R.U32.HI UR6, URZ, UR12, UR5 ;  /* 0x0000000cff067299 */ /* 0x000fe60008011605 */
[----:B------:R-:W-:Y:S01]  /*70e0*/  UMOV UR5, UR11 ;  /* 0x0000000b00057c82 */ /* 0x000fe20008000000 */
[----:B------:R-:W-:Y:S02]  /*70f0*/  UIMAD.WIDE.U32 UR10, UR7, UR40, URZ ;  /* 0x00000028070a72a5 */ /* 0x000fe4000f8e00ff */
[----:B------:R-:W-:Y:S02]  /*7100*/  USHF.R.U32.HI UR12, URZ, UR53, UR5 ;  /* 0x00000035ff0c7299 */ /* 0x000fe40008011605 */
[----:B------:R-:W-:Y:S01]  /*7110*/  USEL UR6, UR37, UR6, !UP0 ;  /* 0x0000000625067287 */ /* 0x000fe2000c000000 */
[----:B------:R-:W-:Y:S02]  /*7120*/  UMOV UR5, UR9 ;  /* 0x0000000900057c82 */ /* 0x000fe40008000000 */
[----:B------:R-:W-:Y:S01]  /*7130*/  UMOV UR10, UR11 ;  /* 0x0000000b000a7c82 */ /* 0x000fe20008000000 */
[----:B------:R-:W-:Y:S02]  /*7140*/  @UP2 USHF.R.U32.HI UR4, URZ, UR41, UR5 ;  /* 0x00000029ff042299 */ /* 0x000fe40008011605 */
[----:B------:R-:W-:Y:S02]  /*7150*/  @UP2 USHF.R.U32.HI UR7, URZ, UR41, UR10 ;  /* 0x00000029ff072299 */ /* 0x000fe4000801160a */
[----:B------:R-:W-:Y:S02]  /*7160*/  UIMAD UR4, UR45, UR4, URZ ;  /* 0x000000042d0472a4 */ /* 0x000fe4000f8e02ff */
        /* <DEDUP_REMOVED lines=8> */
[----:B------:R-:W-:Y:S02]  /*71f0*/  USEL UR11, UR6, UR4, !UP2 ;  /* 0x00000004060b7287 */ /* 0x000fe4000d000000 */
[----:B------:R-:W-:Y:S02]  /*7200*/  UIADD3 UR8, UPT, UPT, -UR5, URZ, URZ ;  /* 0x000000ff05087290 */ /* 0x000fe4000fffe1ff */
[----:B------:R-:W-:Y:S01]  /*7210*/  UIADD3 UR10, UPT, UPT, -UR11, URZ, URZ ;  /* 0x000000ff0b0a7290 */ /* 0x000fe2000fffe1ff */
[----:B------:R-:W-:Y:S01]  /*7220*/  @!UP0 UMOV UR4, UR9 ;  /* 0x0000000900048c82 */ /* 0x000fe20008000000 */
[----:B------:R-:W-:Y:S02]  /*7230*/  UIADD3 UR9, UPT, UPT, -UR6, URZ, URZ ;  /* 0x000000ff06097290 */ /* 0x000fe4000fffe1ff */
[----:B------:R-:W-:Y:S02]  /*7240*/  @!UP0 USHF.R.U32.HI UR4, URZ, UR41, UR4 ;  /* 0x00000029ff048299 */ /* 0x000fe40008011604 */
[----:B------:R-:W-:Y:S02]  /*7250*/  UIMAD UR10, UR45, UR10, UR6 ;  /* 0x0000000a2d0a72a4 */ /* 0x000fe4000f8e0206 */
[----:B------:R-:W-:Y:S04]  /*7260*/  @!UP0 USEL UR4, UR5, UR4, !UP2 ;  /* 0x0000000405048287 */ /* 0x000fe8000d000000 */
[----:B------:R-:W-:Y:S02]  /*7270*/  @!UP0 UIMAD UR10, UR7, UR10, UR4 ;  /* 0x0000000a070a82a4 */ /* 0x000fe4000f8e0204 */
[----:B------:R-:W-:Y:S02]  /*7280*/  @!UP0 UIADD3 UR11, UPT, UPT, UR11, -UR4, URZ ;  /* 0x800000040b0b8290 */ /* 0x000fe4000fffe0ff */
[----:B------:R-:W-:Y:S02]  /*7290*/  UIMAD UR7, UR42, UR8, UR38 ;  /* 0x000000082a0772a4 */ /* 0x000fe4000f8e0226 */
[----:B------:R-:W-:Y:S02]  /*72a0*/  @!UP0 UIMAD UR6, UR11, UR45, UR5 ;  /* 0x0000002d0b0682a4 */ /* 0x000fe4000f8e0205 */
[----:B------:R-:W-:Y:S01]  /*72b0*/  UIMAD UR4, UR54, UR9, UR37 ;  /* 0x00000009360472a4 */ /* 0x000fe2000f8e0225 */
[----:B------:R-:W-:Y:S02]  /*72c0*/  @!UP0 UMOV UR5, UR10 ;  /* 0x0000000a00058c82 */ /* 0x000fe40008000000 */
[----:B------:R-:W-:Y:S02]  /*72d0*/  UIMAD UR38, UR5, UR42, UR7 ;  /* 0x0000002a052672a4 */ /* 0x000fe4000f8e0207 */
[----:B------:R-:W-:Y:S11]  /*72e0*/  UIMAD UR37, UR6, UR54, UR4 ;  /* 0x00000036062572a4 */ /* 0x000ff6000f8e0204 */
[----:B------:R-:W-:Y:S01]  /*72f0*/  @!UPT UIADD3 URZ, UPT, UPT, URZ, URZ, URZ ;  /* 0x000000fffffff290 */ /* 0x000fe2000fffe0ff */
.L_x_132:
[----:B-1----:R-:W-:Y:S01]  /*7300*/  UISETP.NE.AND UP0, UPT, UR39, 0x1, UPT ;  /* 0x000000012700788c */ /* 0x002fe2000bf05270 */
[----:B------:R-:W-:Y:S01]  /*7310*/  IADD3 R93, PT, PT, R93, 0x1, RZ ;  /* 0x000000015d5d7810 */ /* 0x000fe20007ffe0ff */
[----:B------:R-:W-:Y:S02]  /*7320*/  USHF.L.U32 UR50, UR20, 0x6, URZ ;  /* 0x0000000614327899 */ /* 0x000fe400080006ff */
[----:B------:R-:W-:Y:S07]  /*7330*/  USHF.L.U32 UR49, UR26, 0x8, URZ ;  /* 0x000000081a317899 */ /* 0x000fee00080006ff */
[----:B------:R-:W1:Y:S01]  /*7340*/  @!UP0 LDCU.128 UR12, c[0x0][0xb10] ;  /* 0x00016200ff0c87ac */ /* 0x000e620008000c00 */
[----:B------:R-:W3:Y:S01]  /*7350*/  @!UP0 LDCU UR5, c[0x0][0xb0c] ;  /* 0x00016180ff0587ac */ /* 0x000ee20008000800 */
[----:B------:R-:W4:Y:S01]  /*7360*/  @!UP0 LDCU UR10, c[0x0][0xb20] ;  /* 0x00016400ff0a87ac */ /* 0x000f220008000800 */
[----:B-1----:R-:W-:Y:S02]  /*7370*/  UIMAD.WIDE.U32 UR8, UR38, UR12, URZ ;  /* 0x0000000c260872a5 */ /* 0x002fe4000f8e00ff */
[----:B------:R-:W-:Y:S02]  /*7380*/  UIMAD.WIDE.U32 UR6, UR37, UR15, URZ ;  /* 0x0000000f250672a5 */ /* 0x000fe4000f8e00ff */
[----:B------:R-:W-:Y:S03]  /*7390*/  @!UP0 UISETP.NE.AND UP1, UPT, UR14, 0x1, UPT ;  /* 0x000000010e00888c */ /* 0x000fe6000bf25270 */
[----:B------:R-:W-:Y:S01]  /*73a0*/  @!UP0 UMOV UR4, UR9 ;  /* 0x0000000900048c82 */ /* 0x000fe20008000000 */
[----:B---3--:R-:W-:Y:S02]  /*73b0*/  @!UP0 UISETP.NE.AND UP2, UPT, UR5, 0x1, UPT ;  /* 0x000000010500888c */ /* 0x008fe4000bf45270 */
[----:B------:R-:W-:Y:S01]  /*73c0*/  @!UP0 USHF.R.U32.HI UR4, URZ, UR13, UR4 ;  /* 0x0000000dff048299 */ /* 0x000fe20008011604 */
[----:B------:R-:W-:Y:S02]  /*73d0*/  @!UP0 UMOV UR6, UR7 ;  /* 0x0000000700068c82 */ /* 0x000fe40008000000 */
[----:B----4-:R-:W-:Y:S02]  /*73e0*/  @!UP0 USHF.R.U32.HI UR6, URZ, UR10, UR6 ;  /* 0x0000000aff068299 */ /* 0x010fe40008011606 */
[----:B------:R-:W-:Y:S02]  /*73f0*/  @!UP0 USEL UR7, UR38, UR4, !UP2 ;  /* 0x0000000426078287 */ /* 0x000fe4000d000000 */
[----:B------:R-:W-:Y:S04]  /*7400*/  @!UP0 USEL UR6, UR37, UR6, !UP1 ;  /* 0x0000000625068287 */ /* 0x000fe8000c800000 */
[----:B------:R-:W-:Y:S02]  /*7410*/  @!UP0 UIADD3 UR4, UPT, UPT, -UR7, UR6, URZ ;  /* 0x0000000607048290 */ /* 0x000fe4000fffe1ff */
[----:B------:R-:W-:Y:S02]  /*7420*/  @!UP0 UIADD3 UR6, UPT, UPT, UR7, -UR6, URZ ;  /* 0x8000000607068290 */ /* 0x000fe4000fffe0ff */
[----:B------:R-:W-:Y:S02]  /*7430*/  @!UP0 UIMAD UR38, UR4, UR5, UR38 ;  /* 0x00000005042682a4 */ /* 0x000fe4000f8e0226 */
[----:B------:R-:W-:Y:S02]  /*7440*/  @!UP0 UIMAD UR37, UR6, UR14, UR37 ;  /* 0x0000000e062582a4 */ /* 0x000fe4000f8e0225 */
[----:B------:R-:W-:Y:S09]  /*7450*/  ULOP3.LUT UP0, URZ, UR63, 0x90, URZ, 0xc0, !UPT ;  /* 0x000000903fff7892 */ /* 0x000ff2000f80c0ff */
[----:B------:R-:W-:Y:S05]  /*7460*/  BRA.U !UP0, `(.L_x_133) ;  /* 0x0000000108407547 */ /* 0x000fea000b800000 */
[----:B------:R-:W1:Y:S01]  /*7470*/  LDCU.64 UR8, c[0x4][0x88] ;  /* 0x01001100ff0877ac */ /* 0x000e620008000a00 */
[----:B------:R-:W-:Y:S01]  /*7480*/  MOV R3, 0x0 ;  /* 0x0000000000037802 */ /* 0x000fe20000000f00 */
[----:B------:R-:W-:Y:S02]  /*7490*/  HFMA2 R12, -RZ, RZ, 0, 5.9604644775390625e-08 ;  /* 0x00000001ff0c7431 */ /* 0x000fe400000001ff */
[----:B------:R-:W-:Y:S02]  /*74a0*/  IMAD.MOV.U32 R8, RZ, RZ, 0x70 ;  /* 0x00000070ff087424 */ /* 0x000fe400078e00ff */
[----:B------:R-:W-:Y:S01]  /*74b0*/  IMAD.MOV.U32 R13, RZ, RZ, RZ ;  /* 0x000000ffff0d7224 */ /* 0x000fe200078e00ff */
[----:B------:R-:W3:Y:S01]  /*74c0*/  LDCU.64 UR6, c[0x4][0x90] ;  /* 0x01001200ff0677ac */ /* 0x000ee20008000a00 */
[----:B------:R-:W4:Y:S01]  /*74d0*/  LDC.64 R2, c[0x4][R3] ;  /* 0x0100000003027b82 */ /* 0x000f220000000a00 */
[----:B------:R-:W2:Y:S01]  /*74e0*/  LDCU.64 UR4, c[0x4][0x8] ;  /* 0x01000100ff0477ac */ /* 0x000ea20008000a00 */
[----:B-1----:R-:W-:Y:S01]  /*74f0*/  MOV R5, UR9 ;  /* 0x0000000900057c02 */ /* 0x002fe20008000f00 */
[----:B------:R-:W-:Y:S01]  /*7500*/  IMAD.U32 R4, RZ, RZ, UR8 ;  /* 0x00000008ff047e24 */ /* 0x000fe2000f8e00ff */
[----:B---3--:R-:W-:Y:S01]  /*7510*/  MOV R7, UR7 ;  /* 0x0000000700077c02 */ /* 0x008fe20008000f00 */
[----:B------:R-:W-:Y:S01]  /*7520*/  IMAD.U32 R6, RZ, RZ, UR6 ;  /* 0x00000006ff067e24 */ /* 0x000fe2000f8e00ff */
[----:B--2---:R-:W-:Y:S01]  /*7530*/  MOV R11, UR5 ;  /* 0x00000005000b7c02 */ /* 0x004fe20008000f00 */
[----:B------:R-:W-:Y:S02]  /*7540*/  IMAD.U32 R10, RZ, RZ, UR4 ;  /* 0x00000004ff0a7e24 */ /* 0x000fe4000f8e00ff */
[----:B------:R-:W-:Y:S07]  /*7550*/  LEPC R20, `(.L_x_133) ;  /* 0x000000001014794e */ /* 0x000fee0000000000 */
[----:B----45:R-:W-:Y:S05]  /*7560*/  CALL.ABS.NOINC R2 ;  /* 0x0000000002007343 */ /* 0x030fea0003c00000 */
.L_x_133:
[----:B------:R-:W-:Y:S01]  /*7570*/  LOP3.LUT P0, RZ, R98, 0x90, RZ, 0xc0, !PT ;  /* 0x0000009062ff7812 */ /* 0x000fe2000780c0ff */
[----:B------:R-:W-:Y:S11]  /*7580*/  BSSY.RECONVERGENT B6, `(.L_x_134) ;  /* 0x0000013000067945 */ /* 0x000ff60003800200 */
[----:B------:R-:W-:Y:S01]  /*7590*/  @!UPT UIADD3 URZ, UPT, UPT, URZ, URZ, URZ ;  /* 0x000000fffffff290 */ /* 0x000fe2000fffe0ff */
[----:B------:R-:W-:Y:S05]  /*75a0*/  @!P0 BRA `(.L_x_135) ;  /* 0x0000000000408947 */ /* 0x000fea0003800000 */
        /* <DEDUP_REMOVED lines=16> */
.L_x_135:
[----:B------:R-:W-:Y:S05]  /*76b0*/  BSYNC.RECONVERGENT B6 ;  /* 0x0000000000067941 */ /* 0x000fea0003800200 */
.L_x_134:
[----:B------:R-:W-:Y:S02]  /*76c0*/  ISETP.NE.U32.AND P0, PT, RZ, UR46, PT ;  /* 0x0000002eff007c0c */ /* 0x000fe4000bf05070 */
[C---:B------:R-:W-:Y:S02]  /*76d0*/  ISETP.NE.U32.AND P4, PT, R86.reuse, RZ, PT ;  /* 0x000000ff5600720c */ /* 0x040fe40003f85070 */
[----:B------:R-:W-:Y:S02]  /*76e0*/  ISETP.NE.U32.AND P1, PT, R86, RZ, PT ;  /* 0x000000ff5600720c */ /* 0x000fe40003f25070 */
[----:B------:R-:W-:Y:S02]  /*76f0*/  ISETP.NE.AND.EX P0, PT, RZ, UR47, PT, P0 ;  /* 0x0000002fff007c0c */ /* 0x000fe4000bf05300 */
[C---:B------:R-:W-:Y:S02]  /*7700*/  ISETP.NE.AND.EX P4, PT, R87.reuse, RZ, PT, P4 ;  /* 0x000000ff5700720c */ /* 0x040fe40003f85340 */
[----:B------:R-:W-:Y:S02]  /*7710*/  ISETP.NE.AND.EX P1, PT, R87, RZ, P0, P1 ;  /* 0x000000ff5700720c */ /* 0x000fe40000725310 */
[----:B------:R-:W-:Y:S02]  /*7720*/  ISETP.NE.U32.AND P5, PT, R82, RZ, PT ;  /* 0x000000ff5200720c */ /* 0x000fe40003fa5070 */
[----:B------:R-:W-:Y:S02]  /*7730*/  ISETP.NE.U32.AND P2, PT, RZ, UR46, PT ;  /* 0x0000002eff007c0c */ /* 0x000fe4000bf45070 */
[----:B------:R-:W-:Y:S02]  /*7740*/  PLOP3.LUT P0, PT, PT, PT, PT, 0x8, 0x80 ;  /* 0x000000000080781c */ /* 0x000fe40003f0e170 */
[----:B------:R-:W-:Y:S02]  /*7750*/  ISETP.NE.AND.EX P5, PT, R83, RZ, PT, P5 ;  /* 0x000000ff5300720c */ /* 0x000fe40003fa5350 */
[----:B------:R-:W-:Y:S03]  /*7760*/  ISETP.NE.AND.EX P2, PT, RZ, UR47, PT, P2 ;  /* 0x0000002fff007c0c */ /* 0x000fe6000bf45320 */
[----:B------:R-:W-:Y:S01]  /*7770*/  @!P1 PLOP3.LUT P0, PT, P4, PT, PT, 0x80, 0x8 ;  /* 0x000000000008981c */ /* 0x000fe2000270f070 */
[----:B------:R-:W-:Y:S01]  /*7780*/  @!UPT UIADD3 URZ, UPT, UPT, URZ, URZ, URZ ;  /* 0x000000fffffff290 */ /* 0x000fe2000fffe0ff */
[----:B------:R-:W-:Y:S11]  /*7790*/  @!P4 BRA `(.L_x_136) ;  /* 0x000000000030c947 */ /* 0x000ff60003800000 */
[----:B------:R-:W-:Y:S01]  /*77a0*/  ISETP.NE.U32.AND P3, PT, R84, RZ, PT ;  /* 0x000000ff5400720c */ /* 0x000fe20003f65070 */
[----:B------:R-:W1:Y:S01]  /*77b0*/  LDCU.64 UR4, c[0x0][0x358] ;  /* 0x00006b00ff0477ac */ /* 0x000e620008000a00 */
[----:B------:R-:W-:Y:S02]  /*77c0*/  IMAD.MOV.U32 R90, RZ, RZ, 0x1 ;  /* 0x00000001ff5a7424 */ /* 0x000fe400078e00ff */
[----:B------:R-:W-:Y:S11]  /*77d0*/  ISETP.NE.AND.EX P3, PT, R85, RZ, PT, P3 ;  /* 0x000000ff5500720c */ /* 0x000ff60003f65330 */
[----:B------:R-:W-:Y:S02]  /*77e0*/  @!UPT UIADD3 URZ, UPT, UPT, URZ, URZ, URZ ;  /* 0x000000fffffff290 */ /* 0x000fe4000fffe0ff */
[----:B------:R-:W3:Y:S01]  /*77f0*/  @P3 LDC.64 R2, c[0x0][0x888] ;  /* 0x00022200ff023b82 */ /* 0x000ee20000000a00 */
[----:B--2---:R-:W-:Y:S04]  /*7800*/  @P3 IMAD R0, R86, UR36, RZ ;  /* 0x0000002456003c24 */ /* 0x004fe8000f8e02ff */
[----:B---3--:R-:W-:Y:S04]  /*7810*/  @P3 IMAD.WIDE R2, R0, 0x4, R2 ;  /* 0x0000000400023825 */ /* 0x008fe800078e0202 */
[----:B------:R-:W-:Y:S01]  /*7820*/  HFMA2 R0, -RZ, RZ, 0, 5.9604644775390625e-08 ;  /* 0x00000001ff007431 */ /* 0x000fe200000001ff */
[----:B-1---5:R1:W5:Y:S04]  /*7830*/  @P3 LDG.E R41, desc[UR4][R2.64] ;  /* 0x0000000402293981 */ /* 0x022368000c1e1900 */
[----:B------:R-:W-:Y:S01]  /*7840*/  @!P3 PRMT R90, R0, 0x7610, R90 ;  /* 0x00007610005ab816 */ /* 0x000fe2000000005a */
[----:B-1----:R-:W3:Y:S06]  /*7850*/  @!P3 LDC R41, c[0x0][0x880] ;  /* 0x00022000ff29bb82 */ /* 0x002eec0000000800 */
.L_x_136:
[----:B------:R-:W-:Y:S05]  /*7860*/  @!P5 BRA `(.L_x_137) ;  /* 0x000000000024d947 */ /* 0x000fea0003800000 */
[----:B------:R-:W-:Y:S01]  /*7870*/  ISETP.NE.U32.AND P3, PT, R80, RZ, PT ;  /* 0x000000ff5000720c */ /* 0x000fe20003f65070 */
[----:B------:R-:W1:Y:S03]  /*7880*/  LDCU.64 UR4, c[0x0][0x358] ;  /* 0x00006b00ff0477ac */ /* 0x000e660008000a00 */
[----:B------:R-:W-:Y:S11]  /*7890*/  ISETP.NE.AND.EX P3, PT, R81, RZ, PT, P3 ;  /* 0x000000ff5100720c */ /* 0x000ff60003f65330 */
[----:B------:R-:W-:Y:S02]  /*78a0*/  @!UPT UIADD3 URZ, UPT, UPT, URZ, URZ, URZ ;  /* 0x000000fffffff290 */ /* 0x000fe4000fffe0ff */
[----:B------:R-:W4:Y:S01]  /*78b0*/  @P3 LDC.64 R2, c[0x0][0x8a8] ;  /* 0x00022a00ff023b82 */ /* 0x000f220000000a00 */
[----:B--2---:R-:W-:Y:S04]  /*78c0*/  @P3 IMAD R0, R82, UR36, RZ ;  /* 0x0000002452003c24 */ /* 0x004fe8000f8e02ff */
[----:B----4-:R-:W-:Y:S05]  /*78d0*/  @P3 IMAD.WIDE R2, R0, 0x4, R2 ;  /* 0x0000000400023825 */ /* 0x010fea00078e0202 */
[----:B-1---5:R1:W5:Y:S02]  /*78e0*/  @P3 LDG.E R38, desc[UR4][R2.64] ;  /* 0x0000000402263981 */ /* 0x022364000c1e1900 */
[----:B-1----:R-:W4:Y:S02]  /*78f0*/  @!P3 LDC R38, c[0x0][0x8a0] ;  /* 0x00022800ff26bb82 */ /* 0x002f240000000800 */
.L_x_137:
[----:B---3-5:R-:W-:Y:S01]  /*7900*/  FSETP.NEU.AND P3, PT, R41, RZ, PT ;  /* 0x000000ff2900720b */ /* 0x028fe20003f6d000 */
[----:B------:R-:W-:Y:S01]  /*7910*/  BSSY B1, `(.L_x_138) ;  /* 0x0000040000017945 */ /* 0x000fe20003800000 */
[----:B------:R-:W-:Y:S01]  /*7920*/  SEL R3, RZ, 0xffffffff, P2 ;  /* 0xffffffffff037807 */ /* 0x000fe20001000000 */
[----:B------:R-:W-:Y:S01]  /*7930*/  IMAD.MOV.U32 R71, RZ, RZ, 0x1 ;  /* 0x00000001ff477424 */ /* 0x000fe200078e00ff */
[----:B--2---:R-:W-:Y:S01]  /*7940*/  @!P1 SEL R0, RZ, 0xffffffff, P3 ;  /* 0xffffffffff009807 */ /* 0x004fe20001800000 */
[----:B------:R-:W-:Y:S01]  /*7950*/  IMAD R39, R36, 0x80, R37 ;  /* 0x0000008024277824 */ /* 0x000fe200078e0225 */
[----:B------:R-:W-:Y:S02]  /*7960*/  LOP3.LUT P2, RZ, R90, 0xff, RZ, 0xc0, !PT ;  /* 0x000000ff5aff7812 */ /* 0x000fe4000784c0ff */
[----:B------:R-:W-:Y:S02]  /*7970*/  CS2R R78, SRZ ;  /* 0x00000000004e7805 */ /* 0x000fe4000001ff00 */
[----:B------:R-:W-:Y:S02]  /*7980*/  LEA R5, R95, UR43, 0x3 ;  /* 0x0000002b5f057c11 */ /* 0x000fe4000f8e18ff */
[----:B------:R-:W-:Y:S02]  /*7990*/  CS2R R76, SRZ ;  /* 0x00000000004c7805 */ /* 0x000fe4000001ff00 */
[----:B------:R-:W-:Y:S02]  /*79a0*/  @P0 SEL R0, R3, R0, !P2 ;  /* 0x0000000003000207 */ /* 0x000fe40005000000 */
[----:B------:R-:W-:Y:S02]  /*79b0*/  CS2R R74, SRZ ;  /* 0x00000000004a7805 */ /* 0x000fe4000001ff00 */
[----:B------:R-:W-:Y:S02]  /*79c0*/  LEA R92, R36, UR43, 0x3 ;  /* 0x0000002b245c7c11 */ /* 0x000fe4000f8e18ff */
[----:B------:R-:W-:Y:S02]  /*79d0*/  CS2R R72, SRZ ;  /* 0x0000000000487805 */ /* 0x000fe4000001ff00 */
[----:B------:R-:W-:Y:S02]  /*79e0*/  @!P1 LOP3.LUT R0, R0, 0x1, RZ, 0xc0, !PT ;  /* 0x0000000100009812 */ /* 0x000fe400078ec0ff */
[----:B------:R-:W-:Y:S02]  /*79f0*/  SHF.L.U32 R7, R97, 0x1f, RZ ;  /* 0x0000001f61077819 */ /* 0x000fe400000006ff */
[----:B------:R-:W-:Y:S02]  /*7a00*/  ISETP.NE.U32.OR P6, PT, R0, 0x1, P1 ;  /* 0x000000010000780c */ /* 0x000fe40000fc5470 */
[----:B------:R-:W-:Y:S02]  /*7a10*/  SEL R0, RZ, 0xffffffff, P3 ;  /* 0xffffffffff007807 */ /* 0x000fe40001800000 */
[----:B------:R-:W-:Y:S02]  /*7a20*/  P2R R103, PR, RZ, 0x40 ;  /* 0x00000040ff677803 */ /* 0x000fe40000000000 */
[----:B------:R-:W-:Y:S04]  /*7a30*/  @P4 SEL R0, R3, R0, !P2 ;  /* 0x0000000003004207 */ /* 0x000fe80005000000 */
[----:B------:R-:W-:Y:S03]  /*7a40*/  LOP3.LUT R0, R0, 0x1, RZ, 0xc0, !PT ;  /* 0x0000000100007812 */ /* 0x000fe600078ec0ff */
[----:B------:R-:W-:Y:S02]  /*7a50*/  @P6 SHF.L.U32 R2, R94, 0x1f, RZ ;  /* 0x0000001f5e026819 */ /* 0x000fe400000006ff */
[----:B------:R-:W-:Y:S02]  /*7a60*/  ISETP.NE.U32.AND P5, PT, R0, 0x1, PT ;  /* 0x000000010000780c */ /* 0x000fe40003fa5070 */
[----:B------:R-:W1:Y:S02]  /*7a70*/  @P6 SYNCS.PHASECHK.TRANS64.TRYWAIT P1, [R5+URZ+0x210], R2 ;  /* 0x00021002050065a7 */ /* 0x000e6400080211ff */
[----:B------:R-:W-:Y:S01]  /*7a80*/  P2R R101, PR, RZ, 0x20 ;  /* 0x00000020ff657803 */ /* 0x000fe20000000000 */
[----:B------:R2:W3:Y:S01]  /*7a90*/  SYNCS.PHASECHK.TRANS64.TRYWAIT P0, [R92+URZ+0x280], R7 ;  /* 0x000280075c0075a7 */ /* 0x0004e200080011ff */
[----:B-1----:R-:W-:Y:S01]  /*7aa0*/  @P6 SEL R71, RZ, 0x1, !P1 ;  /* 0x00000001ff476807 */ /* 0x002fe20004800000 */
[----:B--2---:R-:W-:Y:S06]  /*7ab0*/  @!P6 BRA `(.L_x_139) ;  /* 0x000000000094e947 */ /* 0x004fec0003800000 */
[----:B------:R-:W-:Y:S01]  /*7ac0*/  @P5 IMAD R4, R95, 0x1000, R88 ;  /* 0x000010005f045824 */ /* 0x000fe200078e0258 */
[----:B------:R-:W-:Y:S01]  /*7ad0*/  LOP3.LUT P6, RZ, R89, 0x80, RZ, 0xc0, !PT ;  /* 0x0000008059ff7812 */ /* 0x000fe200078cc0ff */
[----:B------:R-:W1:Y:S01]  /*7ae0*/  S2R R0, SR_CgaCtaId ;  /* 0x0000000000007919 */ /* 0x000e620000008800 */
[----:B------:R-:W-:Y:S01]  /*7af0*/  ISETP.NE.AND P2, PT, R71, RZ, PT ;  /* 0x000000ff4700720c */ /* 0x000fe20003f45270 */
[----:B------:R-:W-:Y:S01]  /*7b00*/  @P5 VIADD R3, R4, UR43 ;  /* 0x0000002b04035c36 */ /* 0x000fe20008000000 */
[----:B------:R-:W-:Y:S01]  /*7b10*/  PLOP3.LUT P1, PT, PT, PT, PT, 0x8, 0x80 ;  /* 0x000000000080781c */ /* 0x000fe20003f2e170 */
[----:B------:R-:W-:Y:S01]  /*7b20*/  BSSY B0, `(.L_x_140) ;  /* 0x000000d000007945 */ /* 0x000fe20003800000 */
[----:B------:R-:W-:Y:S01]  /*7b30*/  @P5 PLOP3.LUT P1, PT, P6, PT, PT, 0x80, 0x8 ;  /* 0x000000000008581c */ /* 0x000fe2000372f070 */
[C---:B------:R-:W-:Y:S01]  /*7b40*/  @P5 VIADD R2, R3.reuse, 0x400 ;  /* 0x0000040003025836 */ /* 0x040fe20000000000 */
[----:B------:R-:W-:Y:S01]  /*7b50*/  CS2R R74, SRZ ;  /* 0x00000000004a7805 */ /* 0x000fe2000001ff00 */
[----:B------:R-:W-:Y:S01]  /*7b60*/  @P5 VIADD R3, R3, 0x410 ;  /* 0x0000041003035836 */ /* 0x000fe20000000000 */
[----:B------:R-:W-:Y:S02]  /*7b70*/  CS2R R72, SRZ ;  /* 0x0000000000487805 */ /* 0x000fe4000001ff00 */
[----:B------:R-:W-:Y:S02]  /*7b80*/  CS2R R78, SRZ ;  /* 0x00000000004e7805 */ /* 0x000fe4000001ff00 */
[----:B------:R-:W-:Y:S05]  /*7b90*/  CS2R R76, SRZ ;  /* 0x00000000004c7805 */ /* 0x000fea000001ff00 */
[----:B------:R-:W-:Y:S01]  /*7ba0*/  @P1 VIADD R3, R2, 0xfffffff0 ;  /* 0xfffffff002031836 */ /* 0x000fe20000000000 */
[----:B------:R-:W-:Y:S06]  /*7bb0*/  @P2 BRA `(.L_x_141) ;  /* 0x00000000000c2947 */ /* 0x000fec0003800000 */
[----:B------:R-:W-:Y:S04]  /*7bc0*/  SHF.L.U32 R2, R94, 0x1f, RZ ;  /* 0x0000001f5e027819 */ /* 0x000fe800000006ff */
[----:B------:R-:W2:Y:S02]  /*7bd0*/  SYNCS.PHASECHK.TRANS64.TRYWAIT P1, [R5+URZ+0x210], R2 ;  /* 0x00021002050075a7 */ /* 0x000ea400080211ff */
[----:B--2---:R-:W-:Y:S05]  /*7be0*/  @!P1 BRA `(.L_x_142) ;  /* 0x0000004c00449947 */ /* 0x004fea0003800000 */
.L_x_141:
[----:B------:R-:W-:Y:S05]  /*7bf0*/  BSYNC B0 ;  /* 0x0000000000007941 */ /* 0x000fea0003800000 */
.L_x_140:
[----:B------:R-:W-:Y:S01]  /*7c00*/  ISETP.NE.AND P1, PT, R101, RZ, PT ;  /* 0x000000ff6500720c */ /* 0x000fe20003f25270 */
[----:B--2---:R-:W-:Y:S02]  /*7c10*/  VIADD R5, R5, 0x230 ;  /* 0x0000023005057836 */ /* 0x004fe40000000000 */
[----:B------:R-:W-:Y:S03]  /*7c20*/  VIADD R95, R95, 0x1 ;  /* 0x000000015f5f7836 */ /* 0x000fe60000000000 */
[----:B-1----:R-:W-:Y:S07]  /*7c30*/  PRMT R0, R0, 0x654, R5 ;  /* 0x0000065400007816 */ /* 0x002fee0000000005 */
[----:B------:R1:W2:Y:S04]  /*7c40*/  @P1 LDS.128 R72, [R4+UR43+0x400] ;  /* 0x0004002b04481984 */ /* 0x0002a80008000c00 */
[----:B------:R1:W1:Y:S01]  /*7c50*/  @P1 LDS.128 R76, [R3] ;  /* 0x00000000034c1984 */ /* 0x0002620000000c00 */
[C---:B------:R-:W-:Y:S01]  /*7c60*/  ISETP.NE.AND P1, PT, R95.reuse, 0x4, PT ;  /* 0x000000045f00780c */ /* 0x040fe20003f25270 */
[----:B------:R-:W-:Y:S01]  /*7c70*/  @!PT LDS RZ, [RZ] ;  /* 0x00000000fffff984 */ /* 0x000fe20000000800 */
[----:B------:R-:W-:Y:S01]  /*7c80*/  @!PT LDS RZ, [RZ] ;  /* 0x00000000fffff984 */ /* 0x000fe20000000800 */
[----:B------:R-:W-:Y:S01]  /*7c90*/  @!PT LDS RZ, [RZ] ;  /* 0x00000000fffff984 */ /* 0x000fe20000000800 */
[----:B------:R-:W-:Y:S01]  /*7ca0*/  @!PT LDS RZ, [RZ] ;  /* 0x00000000fffff984 */ /* 0x000fe20000000800 */
[----:B------:R5:W-:Y:S06]  /*7cb0*/  MEMBAR.ALL.CTA ;  /* 0x0000000000007992 */ /* 0x000bec0000008000 */
[----:B-----5:R-:W5:Y:S01]  /*7cc0*/  FENCE.VIEW.ASYNC.S ;  /* 0x00000000000073c6 */ /* 0x020f620000000000 */
[----:B------:R-:W-:Y:S02]  /*7cd0*/  SEL R5, RZ, 0x1, P1 ;  /* 0x00000001ff057807 */ /* 0x000fe40000800000 */
[----:B------:R-:W-:Y:S02]  /*7ce0*/  SEL R95, R95, RZ, P1 ;  /* 0x000000ff5f5f7207 */ /* 0x000fe40000800000 */
[----:B------:R-:W-:Y:S01]  /*7cf0*/  LOP3.LUT R94, R94, R5, RZ, 0x3c, !PT ;  /* 0x000000055e5e7212 */ /* 0x000fe200078e3cff */
[----:B-----5:R1:W-:Y:S06]  /*7d00*/  SYNCS.ARRIVE.TRANS64.RED.A1T0 RZ, [R0+URZ], RZ ;  /* 0x000000ff00ff79a7 */ /* 0x0203ec00081004ff */
.L_x_139:
[----:B------:R-:W-:Y:S05]  /*7d10*/  BSYNC B1 ;  /* 0x0000000000017941 */ /* 0x000fea0003800000 */
.L_x_138:
[----:B-1----:R-:W-:Y:S04]  /*7d20*/  SHF.R.U32.HI R0, RZ, 0x15, R39 ;  /* 0x00000015ff007819 */ /* 0x002fe80000011627 */
[----:B------:R-:W-:Y:S01]  /*7d30*/  LOP3.LUT P1, RZ, R0, 0x3, R91, 0x48, !PT ;  /* 0x0000000300ff7812 */ /* 0x000fe2000782485b */
[----:B------:R-:W-:Y:S01]  /*7d40*/  @!UPT UIADD3 URZ, UPT, UPT, URZ, URZ, URZ ;  /* 0x000000fffffff290 */ /* 0x000fe2000fffe0ff */
[----:B---3--:R-:W-:Y:S11]  /*7d50*/  @P0 BRA `(.L_x_143) ;  /* 0x0000000000080947 */ /* 0x008ff60003800000 */
[----:B------:R-:W1:Y:S02]  /*7d60*/  SYNCS.PHASECHK.TRANS64.TRYWAIT P0, [R92+URZ+0x280], R7 ;  /* 0x000280075c0075a7 */ /* 0x000e6400080011ff */
[----:B-1----:R-:W-:Y:S05]  /*7d70*/  @!P0 BRA `(.L_x_144) ;  /* 0x0000004800f48947 */ /* 0x002fea0003800000 */
.L_x_143:
[----:B------:R-:W-:Y:S05]  /*7d80*/  @!P1 BRA `(.L_x_145) ;  /* 0x0000000000409947 */ /* 0x000fea0003800000 */
[----:B------:R-:W3:Y:S01]  /*7d90*/  LDCU.64 UR8, c[0x4][0x78] ;  /* 0x01000f00ff0877ac */ /* 0x000ee20008000a00 */
[----:B------:R-:W-:Y:S01]  /*7da0*/  MOV R3, 0x0 ;  /* 0x0000000000037802 */ /* 0x000fe20000000f00 */
[----:B------:R-:W-:Y:S02]  /*7db0*/  HFMA2 R12, -RZ, RZ, 0, 5.9604644775390625e-08 ;  /* 0x00000001ff0c7431 */ /* 0x000fe400000001ff */
[----:B------:R-:W-:Y:S02]  /*7dc0*/  IMAD.MOV.U32 R8, RZ, RZ, 0x192 ;  /* 0x00000192ff087424 */ /* 0x000fe400078e00ff */
[----:B------:R-:W-:Y:S01]  /*7dd0*/  IMAD.MOV.U32 R13, RZ, RZ, RZ ;  /* 0x000000ffff0d7224 */ /* 0x000fe200078e00ff */
[----:B------:R-:W1:Y:S01]  /*7de0*/  LDCU.64 UR6, c[0x4][0x80] ;  /* 0x01001000ff0677ac */ /* 0x000e620008000a00 */
[----:B------:R-:W2:Y:S01]  /*7df0*/  LDC.64 R2, c[0x4][R3] ;  /* 0x0100000003027b82 */ /* 0x000ea20000000a00 */
[----:B------:R-:W5:Y:S01]  /*7e00*/  LDCU.64 UR4, c[0x4][0x18] ;  /* 0x01000300ff0477ac */ /* 0x000f620008000a00 */
[----:B---3--:R-:W-:Y:S01]  /*7e10*/  MOV R5, UR9 ;  /* 0x0000000900057c02 */ /* 0x008fe20008000f00 */
[----:B------:R-:W-:Y:S01]  /*7e20*/  IMAD.U32 R4, RZ, RZ, UR8 ;  /* 0x00000008ff047e24 */ /* 0x000fe2000f8e00ff */
[----:B-1----:R-:W-:Y:S01]  /*7e30*/  MOV R7, UR7 ;  /* 0x0000000700077c02 */ /* 0x002fe20008000f00 */
[----:B------:R-:W-:Y:S01]  /*7e40*/  IMAD.U32 R6, RZ, RZ, UR6 ;  /* 0x00000006ff067e24 */ /* 0x000fe2000f8e00ff */
[----:B-----5:R-:W-:Y:S01]  /*7e50*/  MOV R11, UR5 ;  /* 0x00000005000b7c02 */ /* 0x020fe20008000f00 */
[----:B------:R-:W-:Y:S02]  /*7e60*/  IMAD.U32 R10, RZ, RZ, UR4 ;  /* 0x00000004ff0a7e24 */ /* 0x000fe4000f8e00ff */
[----:B------:R-:W-:Y:S07]  /*7e70*/  LEPC R20, `(.L_x_145) ;  /* 0x000000001014794e */ /* 0x000fee0000000000 */
[----:B--2-4-:R-:W-:Y:S05]  /*7e80*/  CALL.ABS.NOINC R2 ;  /* 0x0000000002007343 */ /* 0x014fea0003c00000 */
.L_x_145:
[-C--:B--2---:R-:W-:Y:S01]  /*7e90*/  F2FP.F16.E4M3.UNPACK_B R42, R72.reuse ;  /* 0x00000048ff2a723e */ /* 0x084fe200020006ff */
[----:B------:R-:W-:Y:S05]  /*7ea0*/  WARPSYNC.ALL ;  /* 0x0000000000007948 */ /* 0x000fea0003800000 */
[----:B------:R-:W-:Y:S01]  /*7eb0*/  R2UR UR4, R39 ;  /* 0x00000000270472ca */ /* 0x000fe200000e0000 */
[--C-:B------:R-:W-:Y:S01]  /*7ec0*/  HADD2.F32 R40, -RZ, R42.reuse.H0_H0 ;  /* 0x2000002aff287230 */ /* 0x100fe20000004100 */
[----:B------:R-:W-:Y:S01]  /*7ed0*/  F2FP.F16.E4M3.UNPACK_B R43, R72.H1 ;  /* 0x00000048ff2b723e */ /* 0x000fe200030006ff */
[----:B------:R-:W-:Y:S01]  /*7ee0*/  HADD2.F32 R42, -RZ, R42.H1_H1 ;  /* 0x3000002aff2a7230 */ /* 0x000fe20000004100 */
[-C--:B------:R-:W-:Y:S01]  /*7ef0*/  F2FP.F16.E4M3.UNPACK_B R45, R73.reuse ;  /* 0x00000049ff2d723e */ /* 0x080fe200020006ff */
[----:B------:R-:W-:Y:S01]  /*7f00*/  BSSY.RECONVERGENT B0, `(.L_x_146) ;  /* 0x000009e000007945 */ /* 0x000fe20003800200 */
[----:B------:R-:W-:Y:S01]  /*7f10*/  F2FP.F16.E4M3.UNPACK_B R47, R73.H1 ;  /* 0x00000049ff2f723e */ /* 0x000fe200030006ff */
[--C-:B------:R-:W-:Y:S01]  /*7f20*/  HADD2.F32 R44, -RZ, R43.reuse.H0_H0 ;  /* 0x2000002bff2c7230 */ /* 0x100fe20000004100 */
[-C--:B------:R-:W-:Y:S01]  /*7f30*/  F2FP.F16.E4M3.UNPACK_B R49, R74.reuse ;  /* 0x0000004aff31723e */ /* 0x080fe200020006ff */
[----:B------:R-:W-:Y:S01]  /*7f40*/  HADD2.F32 R46, -RZ, R43.H1_H1 ;  /* 0x3000002bff2e7230 */ /* 0x000fe20000004100 */
[----:B------:R-:W-:Y:S01]  /*7f50*/  F2FP.F16.E4M3.UNPACK_B R51, R74.H1 ;  /* 0x0000004aff33723e */ /* 0x000fe200030006ff */
[--C-:B------:R-:W-:Y:S01]  /*7f60*/  HADD2.F32 R43, -RZ, R45.reuse.H0_H0 ;  /* 0x2000002dff2b7230 */ /* 0x100fe20000004100 */
[-C--:B------:R-:W-:Y:S01]  /*7f70*/  F2FP.F16.E4M3.UNPACK_B R53, R75.reuse ;  /* 0x0000004bff35723e */ /* 0x080fe200020006ff */
[----:B-1----:R-:W4:Y:S01]  /*7f80*/  LDTM.x32 R4, tmem[UR4] ;  /* 0x00000004000479ee */ /* 0x002f2200082c0000 */
[----:B------:R-:W-:Y:S01]  /*7f90*/  F2FP.F16.E4M3.UNPACK_B R55, R75.H1 ;  /* 0x0000004bff37723e */ /* 0x000fe200030006ff */
[----:B------:R-:W-:Y:S01]  /*7fa0*/  HADD2.F32 R48, -RZ, R45.H1_H1 ;  /* 0x3000002dff307230 */ /* 0x000fe20000004100 */
[-C--:B------:R-:W-:Y:S01]  /*7fb0*/  F2FP.F16.E4M3.UNPACK_B R57, R76.reuse ;  /* 0x0000004cff39723e */ /* 0x080fe200020006ff */
[----:B------:R-:W-:Y:S01]  /*7fc0*/  HADD2.F32 R52, -RZ, R49.H1_H1 ;  /* 0x30000031ff347230 */ /* 0x000fe20000004100 */
[----:B------:R-:W-:Y:S01]  /*7fd0*/  IADD3 R113, PT, PT, R88, UR43, RZ ;  /* 0x0000002b58717c10 */ /* 0x000fe2000fffe0ff */
[----:B------:R-:W-:Y:S01]  /*7fe0*/  HADD2.F32 R56, -RZ, R53.H1_H1 ;  /* 0x30000035ff387230 */ /* 0x000fe20000004100 */
[----:B------:R-:W-:Y:S01]  /*7ff0*/  MOV R102, 0x10 ;  /* 0x0000001000667802 */ /* 0x000fe20000000f00 */
[----:B------:R-:W-:Y:S01]  /*8000*/  HADD2.F32 R60, -RZ, R57.H1_H1 ;  /* 0x30000039ff3c7230 */ /* 0x000fe20000004100 */
[----:B------:R-:W-:Y:S01]  /*8010*/  LOP3.LUT P5, RZ, R89, 0x80, RZ, 0xc0, !PT ;  /* 0x0000008059ff7812 */ /* 0x000fe200078ac0ff */
[--C-:B------:R-:W-:Y:S01]  /*8020*/  HADD2.F32 R45, -RZ, R47.reuse.H0_H0 ;  /* 0x2000002fff2d7230 */ /* 0x100fe20000004100 */
[----:B------:R-:W-:Y:S01]  /*8030*/  F2FP.F16.E4M3.UNPACK_B R59, R76.H1 ;  /* 0x0000004cff3b723e */ /* 0x000fe200030006ff */
[----:B------:R-:W-:Y:S01]  /*8040*/  HADD2.F32 R50, -RZ, R47.H1_H1 ;  /* 0x3000002fff327230 */ /* 0x000fe20000004100 */
[----:B------:R-:W-:Y:S01]  /*8050*/  SEL R102, R102, 0xfffffff0, !P5 ;  /* 0xfffffff066667807 */ /* 0x000fe20006800000 */
[----:B------:R-:W-:Y:S01]  /*8060*/  HADD2.F32 R47, -RZ, R49.H0_H0 ;  /* 0x20000031ff2f7230 */ /* 0x000fe20000004100 */
[-C--:B------:R-:W-:Y:S01]  /*8070*/  F2FP.F16.E4M3.UNPACK_B R61, R77.reuse ;  /* 0x0000004dff3d723e */ /* 0x080fe200020006ff */
[--C-:B------:R-:W-:Y:S01]  /*8080*/  HADD2.F32 R49, -RZ, R51.reuse.H0_H0 ;  /* 0x20000033ff317230 */ /* 0x100fe20000004100 */
[----:B------:R-:W-:Y:S01]  /*8090*/  IADD3 R100, PT, PT, R113, R102, RZ ;  /* 0x0000006671647210 */ /* 0x000fe20007ffe0ff */
[----:B------:R-:W-:Y:S01]  /*80a0*/  HADD2.F32 R54, -RZ, R51.H1_H1 ;  /* 0x30000033ff367230 */ /* 0x000fe20000004100 */
[----:B------:R-:W-:Y:S01]  /*80b0*/  F2FP.F16.E4M3.UNPACK_B R63, R77.H1 ;  /* 0x0000004dff3f723e */ /* 0x000fe200030006ff */
[----:B------:R-:W-:Y:S01]  /*80c0*/  HADD2.F32 R51, -RZ, R53.H0_H0 ;  /* 0x20000035ff337230 */ /* 0x000fe20000004100 */
[-C--:B------:R-:W-:Y:S01]  /*80d0*/  F2FP.F16.E4M3.UNPACK_B R65, R78.reuse ;  /* 0x0000004eff41723e */ /* 0x080fe200020006ff */
[----:B------:R-:W-:Y:S01]  /*80e0*/  HADD2.F32 R64, -RZ, R61.H1_H1 ;  /* 0x3000003dff407230 */ /* 0x000fe20000004100 */
[----:B------:R-:W-:Y:S01]  /*80f0*/  F2FP.F16.E4M3.UNPACK_B R67, R78.H1 ;  /* 0x0000004eff43723e */ /* 0x000fe200030006ff */
[C---:B----4-:R-:W-:Y:S01]  /*8100*/  FMUL R0, R38.reuse, R4 ;  /* 0x0000000426007220 */ /* 0x050fe20000400000 */
[C---:B------:R-:W-:Y:S01]  /*8110*/  FMUL R2, R38.reuse, R5 ;  /* 0x0000000526027220 */ /* 0x040fe20000400000 */
[C---:B------:R-:W-:Y:S01]  /*8120*/  FMUL R4, R38.reuse, R8 ;  /* 0x0000000826047220 */ /* 0x040fe20000400000 */
[C---:B------:R-:W-:Y:S01]  /*8130*/  FMUL R5, R38.reuse, R9 ;  /* 0x0000000926057220 */ /* 0x040fe20000400000 */
[C---:B------:R-:W-:Y:S01]  /*8140*/  FFMA R0, R41.reuse, R40, R0 ;  /* 0x0000002829007223 */ /* 0x040fe20000000000 */
[C---:B------:R-:W-:Y:S01]  /*8150*/  FFMA R2, R41.reuse, R42, R2 ;  /* 0x0000002a29027223 */ /* 0x040fe20000000002 */
[C---:B------:R-:W-:Y:S01]  /*8160*/  FMUL R8, R38.reuse, R12 ;  /* 0x0000000c26087220 */ /* 0x040fe20000400000 */
[C---:B------:R-:W-:Y:S01]  /*8170*/  FMUL R9, R38.reuse, R13 ;  /* 0x0000000d26097220 */ /* 0x040fe20000400000 */
[C---:B------:R-:W-:Y:S01]  /*8180*/  FMUL R12, R38.reuse, R16 ;  /* 0x00000010260c7220 */ /* 0x040fe20000400000 */
[C---:B------:R-:W-:Y:S01]  /*8190*/  FMUL R13, R38.reuse, R17 ;  /* 0x00000011260d7220 */ /* 0x040fe20000400000 */
[C---:B------:R-:W-:Y:S01]  /*81a0*/  FMUL R16, R38.reuse, R20 ;  /* 0x0000001426107220 */ /* 0x040fe20000400000 */
[C---:B------:R-:W-:Y:S01]  /*81b0*/  FMUL R17, R38.reuse, R21 ;  /* 0x0000001526117220 */ /* 0x040fe20000400000 */
[C---:B------:R-:W-:Y:S01]  /*81c0*/  FMUL R20, R38.reuse, R24 ;  /* 0x0000001826147220 */ /* 0x040fe20000400000 */
[C---:B------:R-:W-:Y:S01]  /*81d0*/  FMUL R21, R38.reuse, R25 ;  /* 0x0000001926157220 */ /* 0x040fe20000400000 */
[----:B------:R-:W-:Y:S02]  /*81e0*/  HADD2.F32 R68, -RZ, R65.H1_H1 ;  /* 0x30000041ff447230 */ /* 0x000fe40000004100 */
[C---:B------:R-:W-:Y:S01]  /*81f0*/  FMUL R24, R38.reuse, R28 ;  /* 0x0000001c26187220 */ /* 0x040fe20000400000 */
[C---:B------:R-:W-:Y:S01]  /*8200*/  FMUL R25, R38.reuse, R29 ;  /* 0x0000001d26197220 */ /* 0x040fe20000400000 */
[C---:B------:R-:W-:Y:S01]  /*8210*/  FMUL R28, R38.reuse, R32 ;  /* 0x00000020261c7220 */ /* 0x040fe20000400000 */
[C---:B------:R-:W-:Y:S01]  /*8220*/  FMUL R29, R38.reuse, R33 ;  /* 0x00000021261d7220 */ /* 0x040fe20000400000 */
[C---:B------:R-:W-:Y:S01]  /*8230*/  FMUL R3, R38.reuse, R6 ;  /* 0x0000000626037220 */ /* 0x040fe20000400000 */
[C---:B------:R-:W-:Y:S01]  /*8240*/  FMUL R7, R38.reuse, R7 ;  /* 0x0000000726077220 */ /* 0x040fe20000400000 */
[C---:B------:R-:W-:Y:S01]  /*8250*/  FMUL R6, R38.reuse, R10 ;  /* 0x0000000a26067220 */ /* 0x040fe20000400000 */
[-C--:B------:R-:W-:Y:S01]  /*8260*/  F2FP.F16.E4M3.UNPACK_B R40, R79.reuse ;  /* 0x0000004fff28723e */ /* 0x080fe200020006ff */
[C---:B------:R-:W-:Y:S01]  /*8270*/  FFMA R3, R41.reuse, R44, R3 ;  /* 0x0000002c29037223 */ /* 0x040fe20000000003 */
[C---:B------:R-:W-:Y:S01]  /*8280*/  FFMA R7, R41.reuse, R46, R7 ;  /* 0x0000002e29077223 */ /* 0x040fe20000000007 */
[----:B------:R-:W-:Y:S01]  /*8290*/  F2FP.F16.E4M3.UNPACK_B R42, R79.H1 ;  /* 0x0000004fff2a723e */ /* 0x000fe200030006ff */
[C---:B------:R-:W-:Y:S01]  /*82a0*/  FFMA R4, R41.reuse, R43, R4 ;  /* 0x0000002b29047223 */ /* 0x040fe20000000004 */
[----:B------:R-:W-:Y:S01]  /*82b0*/  FFMA R5, R41, R48, R5 ;  /* 0x0000003029057223 */ /* 0x000fe20000000005 */
[----:B------:R-:W-:Y:S01]  /*82c0*/  ISETP.NE.AND P0, PT, R99, RZ, PT ;  /* 0x000000ff6300720c */ /* 0x000fe20003f05270 */
[----:B------:R-:W-:Y:S01]  /*82d0*/  FFMA R6, R41, R45, R6 ;  /* 0x0000002d29067223 */ /* 0x000fe20000000006 */
[----:B------:R-:W-:Y:S01]  /*82e0*/  F2FP.SATFINITE.E4M3.F32.PACK_AB_MERGE_C R105, R7, R3, RZ ;  /* 0x000000030769723e */ /* 0x000fe200048070ff */
[C---:B------:R-:W-:Y:S01]  /*82f0*/  FMUL R11, R38.reuse, R11 ;  /* 0x0000000b260b7220 */ /* 0x040fe20000400000 */
[C---:B------:R-:W-:Y:S01]  /*8300*/  FMUL R10, R38.reuse, R14 ;  /* 0x0000000e260a7220 */ /* 0x040fe20000400000 */
[----:B------:R-:W-:Y:S01]  /*8310*/  FMUL R15, R38, R15 ;  /* 0x0000000f260f7220 */ /* 0x000fe20000400000 */
[----:B------:R-:W-:Y:S01]  /*8320*/  F2FP.SATFINITE.E4M3.F32.PACK_AB_MERGE_C R104, R2, R0, R105 ;  /* 0x000000000268723e */ /* 0x000fe20004807069 */
[C---:B------:R-:W-:Y:S01]  /*8330*/  FFMA R11, R41.reuse, R50, R11 ;  /* 0x00000032290b7223 */ /* 0x040fe2000000000b */
[----:B------:R-:W-:Y:S01]  /*8340*/  FFMA R8, R41, R47, R8 ;  /* 0x0000002f29087223 */ /* 0x000fe20000000008 */
[----:B------:R-:W-:Y:S01]  /*8350*/  ISETP.NE.AND P6, PT, R103, RZ, PT ;  /* 0x000000ff6700720c */ /* 0x000fe20003fc5270 */
[----:B------:R-:W-:Y:S01]  /*8360*/  FFMA R9, R41, R52, R9 ;  /* 0x0000003429097223 */ /* 0x000fe20000000009 */
[--C-:B------:R-:W-:Y:S01]  /*8370*/  HADD2.F32 R53, -RZ, R55.reuse.H0_H0 ;  /* 0x20000037ff357230 */ /* 0x100fe20000004100 */
[----:B------:R-:W-:Y:S01]  /*8380*/  F2FP.SATFINITE.E4M3.F32.PACK_AB_MERGE_C R105, R11, R6, RZ ;  /* 0x000000060b69723e */ /* 0x000fe200048070ff */
[C---:B------:R-:W-:Y:S01]  /*8390*/  FFMA R10, R41.reuse, R49, R10 ;  /* 0x00000031290a7223 */ /* 0x040fe2000000000a */
[C---:B------:R-:W-:Y:S01]  /*83a0*/  FFMA R15, R41.reuse, R54, R15 ;  /* 0x00000036290f7223 */ /* 0x040fe2000000000f */
[----:B------:R-:W-:Y:S01]  /*83b0*/  FFMA R12, R41, R51, R12 ;  /* 0x00000033290c7223 */ /* 0x000fe2000000000c */
[----:B------:R-:W-:Y:S01]  /*83c0*/  F2FP.SATFINITE.E4M3.F32.PACK_AB_MERGE_C R105, R5, R4, R105 ;  /* 0x000000040569723e */ /* 0x000fe20004807069 */
[----:B------:R-:W-:Y:S01]  /*83d0*/  FFMA R13, R41, R56, R13 ;  /* 0x00000038290d7223 */ /* 0x000fe2000000000d */
[----:B------:R-:W-:Y:S01]  /*83e0*/  HADD2.F32 R58, -RZ, R55.H1_H1 ;  /* 0x30000037ff3a7230 */ /* 0x000fe20000004100 */
[----:B------:R-:W-:Y:S01]  /*83f0*/  F2FP.SATFINITE.E4M3.F32.PACK_AB_MERGE_C R106, R15, R10, RZ ;  /* 0x0000000a0f6a723e */ /* 0x000fe200048070ff */
[----:B------:R-:W-:Y:S02]  /*8400*/  HADD2.F32 R55, -RZ, R57.H0_H0 ;  /* 0x20000039ff377230 */ /* 0x000fe40000004100 */
[C---:B------:R-:W-:Y:S01]  /*8410*/  FMUL R14, R38.reuse, R18 ;  /* 0x00000012260e7220 */ /* 0x040fe20000400000 */
[C---:B------:R-:W-:Y:S01]  /*8420*/  FMUL R19, R38.reuse, R19 ;  /* 0x0000001326137220 */ /* 0x040fe20000400000 */
[--C-:B------:R-:W-:Y:S02]  /*8430*/  HADD2.F32 R57, -RZ, R59.reuse.H0_H0 ;  /* 0x2000003bff397230 */ /* 0x100fe40000004100 */
[C---:B------:R-:W-:Y:S01]  /*8440*/  FMUL R18, R38.reuse, R22 ;  /* 0x0000001626127220 */ /* 0x040fe20000400000 */
[C---:B------:R-:W-:Y:S01]  /*8450*/  FFMA R14, R41.reuse, R53, R14 ;  /* 0x00000035290e7223 */ /* 0x040fe2000000000e */
[----:B------:R-:W-:Y:S02]  /*8460*/  HADD2.F32 R62, -RZ, R59.H1_H1 ;  /* 0x3000003bff3e7230 */ /* 0x000fe40000004100 */
[C---:B------:R-:W-:Y:S01]  /*8470*/  FFMA R19, R41.reuse, R58, R19 ;  /* 0x0000003a29137223 */ /* 0x040fe20000000013 */
[----:B------:R-:W-:Y:S02]  /*8480*/  HADD2.F32 R59, -RZ, R61.H0_H0 ;  /* 0x2000003dff3b7230 */ /* 0x000fe40000004100 */
[C---:B------:R-:W-:Y:S01]  /*8490*/  FMUL R23, R38.reuse, R23 ;  /* 0x0000001726177220 */ /* 0x040fe20000400000 */
[C---:B------:R-:W-:Y:S01]  /*84a0*/  FFMA R16, R41.reuse, R55, R16 ;  /* 0x0000003729107223 */ /* 0x040fe20000000010 */
[C---:B------:R-:W-:Y:S01]  /*84b0*/  FFMA R17, R41.reuse, R60, R17 ;  /* 0x0000003c29117223 */ /* 0x040fe20000000011 */
[--C-:B------:R-:W-:Y:S02]  /*84c0*/  HADD2.F32 R61, -RZ, R63.reuse.H0_H0 ;  /* 0x2000003fff3d7230 */ /* 0x100fe40000004100 */
[C---:B------:R-:W-:Y:S01]  /*84d0*/  FFMA R18, R41.reuse, R57, R18 ;  /* 0x0000003929127223 */ /* 0x040fe20000000012 */
[----:B------:R-:W-:Y:S02]  /*84e0*/  HADD2.F32 R66, -RZ, R63.H1_H1 ;  /* 0x3000003fff427230 */ /* 0x000fe40000004100 */
[C---:B------:R-:W-:Y:S01]  /*84f0*/  FMUL R22, R38.reuse, R26 ;  /* 0x0000001a26167220 */ /* 0x040fe20000400000 */
[----:B------:R-:W-:Y:S02]  /*8500*/  HADD2.F32 R63, -RZ, R65.H0_H0 ;  /* 0x20000041ff3f7230 */ /* 0x000fe40000004100 */
[C---:B------:R-:W-:Y:S01]  /*8510*/  FFMA R23, R41.reuse, R62, R23 ;  /* 0x0000003e29177223 */ /* 0x040fe20000000017 */
[C---:B------:R-:W-:Y:S01]  /*8520*/  FMUL R27, R38.reuse, R27 ;  /* 0x0000001b261b7220 */ /* 0x040fe20000400000 */
[C---:B------:R-:W-:Y:S01]  /*8530*/  FFMA R20, R41.reuse, R59, R20 ;  /* 0x0000003b29147223 */ /* 0x040fe20000000014 */
[C---:B------:R-:W-:Y:S01]  /*8540*/  FFMA R21, R41.reuse, R64, R21 ;  /* 0x0000004029157223 */ /* 0x040fe20000000015 */
[--C-:B------:R-:W-:Y:S02]  /*8550*/  HADD2.F32 R65, -RZ, R67.reuse.H0_H0 ;  /* 0x20000043ff417230 */ /* 0x100fe40000004100 */
[C---:B------:R-:W-:Y:S01]  /*8560*/  FFMA R22, R41.reuse, R61, R22 ;  /* 0x0000003d29167223 */ /* 0x040fe20000000016 */
[----:B------:R-:W-:Y:S02]  /*8570*/  HADD2.F32 R70, -RZ, R67.H1_H1 ;  /* 0x30000043ff467230 */ /* 0x000fe40000004100 */
[C---:B------:R-:W-:Y:S01]  /*8580*/  FMUL R26, R38.reuse, R30 ;  /* 0x0000001e261a7220 */ /* 0x040fe20000400000 */
[--C-:B------:R-:W-:Y:S02]  /*8590*/  HADD2.F32 R67, -RZ, R40.reuse.H0_H0 ;  /* 0x20000028ff437230 */ /* 0x100fe40000004100 */
[C---:B------:R-:W-:Y:S01]  /*85a0*/  FFMA R27, R41.reuse, R66, R27 ;  /* 0x00000042291b7223 */ /* 0x040fe2000000001b */
[C---:B------:R-:W-:Y:S01]  /*85b0*/  FMUL R31, R38.reuse, R31 ;  /* 0x0000001f261f7220 */ /* 0x040fe20000400000 */
[C---:B------:R-:W-:Y:S01]  /*85c0*/  FFMA R24, R41.reuse, R63, R24 ;  /* 0x0000003f29187223 */ /* 0x040fe20000000018 */
[----:B------:R-:W-:Y:S02]  /*85d0*/  HADD2.F32 R40, -RZ, R40.H1_H1 ;  /* 0x30000028ff287230 */ /* 0x000fe40000004100 */
[C---:B------:R-:W-:Y:S01]  /*85e0*/  FFMA R25, R41.reuse, R68, R25 ;  /* 0x0000004429197223 */ /* 0x040fe20000000019 */
[--C-:B------:R-:W-:Y:S02]  /*85f0*/  HADD2.F32 R69, -RZ, R42.reuse.H0_H0 ;  /* 0x2000002aff457230 */ /* 0x100fe40000004100 */
[C---:B------:R-:W-:Y:S01]  /*8600*/  FFMA R26, R41.reuse, R65, R26 ;  /* 0x00000041291a7223 */ /* 0x040fe2000000001a */
[----:B------:R-:W-:Y:S02]  /*8610*/  HADD2.F32 R42, -RZ, R42.H1_H1 ;  /* 0x3000002aff2a7230 */ /* 0x000fe40000004100 */
[C---:B------:R-:W-:Y:S01]  /*8620*/  FMUL R30, R38.reuse, R34 ;  /* 0x00000022261e7220 */ /* 0x040fe20000400000 */
[----:B------:R-:W-:Y:S01]  /*8630*/  FFMA R31, R41, R70, R31 ;  /* 0x00000046291f7223 */ /* 0x000fe2000000001f */
[----:B------:R-:W-:Y:S01]  /*8640*/  FMUL R35, R38, R35 ;  /* 0x0000002326237220 */ /* 0x000fe20000400000 */
[----:B------:R-:W-:Y:S01]  /*8650*/  F2FP.SATFINITE.E4M3.F32.PACK_AB_MERGE_C R107, R19, R14, RZ ;  /* 0x0000000e136b723e */ /* 0x000fe200048070ff */
[C---:B------:R-:W-:Y:S01]  /*8660*/  FFMA R28, R41.reuse, R67, R28 ;  /* 0x00000043291c7223 */ /* 0x040fe2000000001c */
[C---:B------:R-:W-:Y:S01]  /*8670*/  FFMA R29, R41.reuse, R40, R29 ;  /* 0x00000028291d7223 */ /* 0x040fe2000000001d */
[C---:B------:R-:W-:Y:S01]  /*8680*/  FFMA R30, R41.reuse, R69, R30 ;  /* 0x00000045291e7223 */ /* 0x040fe2000000001e */
[----:B------:R-:W-:Y:S01]  /*8690*/  FFMA R35, R41, R42, R35 ;  /* 0x0000002a29237223 */ /* 0x000fe20000000023 */
[----:B------:R-:W-:Y:S02]  /*86a0*/  F2FP.SATFINITE.E4M3.F32.PACK_AB_MERGE_C R106, R9, R8, R106 ;  /* 0x00000008096a723e */ /* 0x000fe4000480706a */
[----:B------:R-:W-:Y:S02]  /*86b0*/  F2FP.SATFINITE.E4M3.F32.PACK_AB_MERGE_C R107, R13, R12, R107 ;  /* 0x0000000c0d6b723e */ /* 0x000fe4000480706b */
[----:B------:R-:W-:Y:S02]  /*86c0*/  F2FP.SATFINITE.E4M3.F32.PACK_AB_MERGE_C R108, R23, R18, RZ ;  /* 0x00000012176c723e */ /* 0x000fe400048070ff */
[----:B------:R-:W-:Y:S01]  /*86d0*/  F2FP.SATFINITE.E4M3.F32.PACK_AB_MERGE_C R109, R27, R22, RZ ;  /* 0x000000161b6d723e */ /* 0x000fe200048070ff */
[----:B------:R1:W-:Y:S01]  /*86e0*/  STS.128 [R88+UR43+0x4400], R104 ;  /* 0x0044006858007988 */ /* 0x0003e20008000c2b */
[----:B------:R-:W-:Y:S02]  /*86f0*/  F2FP.SATFINITE.E4M3.F32.PACK_AB_MERGE_C R112, R31, R26, RZ ;  /* 0x0000001a1f70723e */ /* 0x000fe400048070ff */
[----:B------:R-:W-:Y:S02]  /*8700*/  F2FP.SATFINITE.E4M3.F32.PACK_AB_MERGE_C R114, R35, R30, RZ ;  /* 0x0000001e2372723e */ /* 0x000fe400048070ff */
[----:B------:R-:W-:Y:S02]  /*8710*/  F2FP.SATFINITE.E4M3.F32.PACK_AB_MERGE_C R108, R17, R16, R108 ;  /* 0x00000010116c723e */ /* 0x000fe4000480706c */
[----:B------:R-:W-:Y:S02]  /*8720*/  F2FP.SATFINITE.E4M3.F32.PACK_AB_MERGE_C R109, R21, R20, R109 ;  /* 0x00000014156d723e */ /* 0x000fe4000480706d */
[----:B------:R-:W-:Y:S02]  /*8730*/  F2FP.SATFINITE.E4M3.F32.PACK_AB_MERGE_C R110, R25, R24, R112 ;  /* 0x00000018196e723e */ /* 0x000fe40004807070 */
[----:B------:R-:W-:Y:S02]  /*8740*/  F2FP.SATFINITE.E4M3.F32.PACK_AB_MERGE_C R111, R29, R28, R114 ;  /* 0x0000001c1d6f723e */ /* 0x000fe40004807072 */
[----:B------:R-:W-:Y:S02]  /*8750*/  LEA R112, R95, UR43, 0x3 ;  /* 0x0000002b5f707c11 */ /* 0x000fe4000f8e18ff */
[----:B------:R-:W-:Y:S01]  /*8760*/  @P6 SHF.L.U32 R113, R94, 0x1f, RZ ;  /* 0x0000001f5e716819 */ /* 0x000fe200000006ff */
[----:B------:R1:W-:Y:S01]  /*8770*/  STS.128 [R100+0x4400], R108 ;  /* 0x0044006c64007388 */ /* 0x0003e20000000c00 */
[----:B------:R-:W-:Y:S01]  /*8780*/  @!PT LDS RZ, [RZ] ;  /* 0x00000000fffff984 */ /* 0x000fe20000000800 */
[----:B------:R-:W-:Y:S01]  /*8790*/  @!PT LDS RZ, [RZ] ;  /* 0x00000000fffff984 */ /* 0x000fe20000000800 */
[----:B------:R-:W-:Y:S01]  /*87a0*/  @!PT LDS RZ, [RZ] ;  /* 0x00000000fffff984 */ /* 0x000fe20000000800 */
[----:B------:R-:W-:Y:S01]  /*87b0*/  @!PT LDS RZ, [RZ] ;  /* 0x00000000fffff984 */ /* 0x000fe20000000800 */
[----:B------:R2:W-:Y:S07]  /*87c0*/  MEMBAR.ALL.CTA ;  /* 0x0000000000007992 */ /* 0x0005ee0000008000 */
[----:B--2---:R-:W2:Y:S02]  /*87d0*/  FENCE.VIEW.ASYNC.S ;  /* 0x00000000000073c6 */ /* 0x004ea40000000000 */
[----:B--2---:R-:W-:Y:S06]  /*87e0*/  BAR.SYNC.DEFER_BLOCKING 0x1, 0x80 ;  /* 0x0042000000007b1d */ /* 0x004fec0000010000 */
[----:B------:R-:W-:Y:S05]  /*87f0*/  @P0 BRA `(.L_x_147) ;  /* 0x0000000000380947 */ /* 0x000fea0003800000 */
[----:B------:R-:W-:Y:S01]  /*8800*/  UIADD3 UR4, UPT, UPT, UR43, 0x4400, URZ ;  /* 0x000044002b047890 */ /* 0x000fe2000fffe0ff */
[----:B------:R-:W-:Y:S01]  /*8810*/  UMOV UR51, UR36 ;  /* 0x0000002400337c82 */ /* 0x000fe20008000000 */
[----:B------:R-:W-:Y:S02]  /*8820*/  UIADD3 UR9, UPT, UPT, UR49, 0x80, URZ ;  /* 0x0000008031097890 */ /* 0x000fe4000fffe0ff */
[----:B------:R-:W-:Y:S02]  /*8830*/  UIADD3 UR8, UPT, UPT, UR43, 0x4c00, URZ ;  /* 0x00004c002b087890 */ /* 0x000fe4000fffe0ff */
[----:B------:R-:W-:Y:S01]  /*8840*/  MOV R98, UR4 ;  /* 0x0000000400627c02 */ /* 0x000fe20008000f00 */
[----:B------:R-:W-:Y:S01]  /*8850*/  UIADD3 UR4, UP0, UPT, UR60, 0x680, URZ ;  /* 0x000006803c047890 */ /* 0x000fe2000ff1e0ff */
[----:B------:R-:W-:Y:S02]  /*8860*/  UMOV UR10, UR50 ;  /* 0x00000032000a7c82 */ /* 0x000fe40008000000 */
[----:B------:R-:W-:Y:S01]  /*8870*/  R2UR UR48, R98 ;  /* 0x00000000623072ca */ /* 0x000fe200000e0000 */
[----:B------:R-:W-:Y:S01]  /*8880*/  UIADD3.X UR5, UPT, UPT, URZ, UR61, URZ, UP0, !UPT ;  /* 0x0000003dff057290 */ /* 0x000fe200087fe4ff */
[----:B------:R-:W-:Y:S11]  /*8890*/  UMOV UR11, UR36 ;  /* 0x00000024000b7c82 */ /* 0x000ff60008000000 */
[----:B------:R2:W-:Y:S01]  /*88a0*/  UTMASTG.3D [UR48], [UR4] ;  /* 0x00000030040073b5 */ /* 0x0005e20008010000 */
[----:B------:R2:W-:Y:S01]  /*88b0*/  UTMASTG.3D [UR8], [UR4] ;  /* 0x00000008040073b5 */ /* 0x0005e20008010000 */
[----:B------:R0:W-:Y:S01]  /*88c0*/  UTMACMDFLUSH ;  /* 0x00000000000079b7 */ /* 0x0001e20000000000 */
[----:B--2---:R-:W-:Y:S04]  /*88d0*/  DEPBAR.LE SB0, 0x1 ;  /* 0x000080400000791a */ /* 0x004fe80000000000 */
.L_x_147:
[----:B------:R-:W-:Y:S05]  /*88e0*/  BSYNC.RECONVERGENT B0 ;  /* 0x0000000000007941 */ /* 0x000fea0003800200 */
.L_x_146:
[----:B------:R-:W-:Y:S06]  /*88f0*/  BAR.SYNC.DEFER_BLOCKING 0x1, 0x80 ;  /* 0x0042000000007b1d */ /* 0x000fec0000010000 */
[----:B------:R-:W2:Y:S01]  /*8900*/  @P6 SYNCS.PHASECHK.TRANS64.TRYWAIT P0, [R112+URZ+0x210], R113 ;  /* 0x00021071700065a7 */ /* 0x000ea200080011ff */
[----:B------:R-:W-:Y:S01]  /*8910*/  BSSY B1, `(.L_x_148) ;  /* 0x0000020000017945 */ /* 0x000fe20003800000 */
[----:B--2---:R-:W-:Y:S03]  /*8920*/  @P6 SEL R71, RZ, 0x1, !P0 ;  /* 0x00000001ff476807 */ /* 0x004fe60004000000 */
[----:B------:R-:W-:Y:S05]  /*8930*/  @!P6 BRA `(.L_x_149) ;  /* 0x000000000074e947 */ /* 0x000fea0003800000 */
[----:B------:R-:W-:Y:S01]  /*8940*/  ISETP.NE.AND P1, PT, R101, RZ, PT ;  /* 0x000000ff6500720c */ /* 0x000fe20003f25270 */
[----:B------:R-:W2:Y:S01]  /*8950*/  S2R R0, SR_CgaCtaId ;  /* 0x0000000000007919 */ /* 0x000ea20000008800 */
[----:B------:R-:W-:Y:S01]  /*8960*/  ISETP.NE.AND P0, PT, R71, RZ, PT ;  /* 0x000000ff4700720c */ /* 0x000fe20003f05270 */
[----:B------:R-:W-:Y:S10]  /*8970*/  BSSY B0, `(.L_x_150) ;  /* 0x0000008000007945 */ /* 0x000ff40003800000 */
[----:B------:R-:W-:Y:S05]  /*8980*/  @P1 IMAD R2, R95, 0x1000, R88 ;  /* 0x000010005f021824 */ /* 0x000fea00078e0258 */
[----:B------:R-:W-:Y:S05]  /*8990*/  @P1 IADD3 R3, PT, PT, R2, UR43, RZ ;  /* 0x0000002b02031c10 */ /* 0x000fea000fffe0ff */
[----:B------:R-:W-:Y:S01]  /*89a0*/  @P1 IMAD.IADD R4, R3, 0x1, R102 ;  /* 0x0000000103041824 */ /* 0x000fe200078e0266 */
[----:B------:R-:W-:Y:S06]  /*89b0*/  @P0 BRA `(.L_x_151) ;  /* 0x00000000000c0947 */ /* 0x000fec0003800000 */
[----:B------:R-:W-:Y:S04]  /*89c0*/  SHF.L.U32 R3, R94, 0x1f, RZ ;  /* 0x0000001f5e037819 */ /* 0x000fe800000006ff */
[----:B------:R-:W3:Y:S02]  /*89d0*/  SYNCS.PHASECHK.TRANS64.TRYWAIT P0, [R112+URZ+0x210], R3 ;  /* 0x00021003700075a7 */ /* 0x000ee400080011ff */
[----:B---3--:R-:W-:Y:S05]  /*89e0*/  @!P0 BRA `(.L_x_152) ;  /* 0x0000003c00ec8947 */ /* 0x008fea0003800000 */
.L_x_151:
[----:B------:R-:W-:Y:S05]  /*89f0*/  BSYNC B0 ;  /* 0x0000000000007941 */ /* 0x000fea0003800000 */
.L_x_150:
[----:B------:R-:W-:Y:S01]  /*8a00*/  ISETP.NE.AND P0, PT, R101, RZ, PT ;  /* 0x000000ff6500720c */ /* 0x000fe20003f05270 */
[----:B---3--:R-:W-:Y:S02]  /*8a10*/  VIADD R3, R112, 0x230 ;  /* 0x0000023070037836 */ /* 0x008fe40000000000 */
[----:B------:R-:W-:Y:S03]  /*8a20*/  VIADD R95, R95, 0x1 ;  /* 0x000000015f5f7836 */ /* 0x000fe60000000000 */
[----:B--2---:R-:W-:Y:S07]  /*8a30*/  PRMT R0, R0, 0x654, R3 ;  /* 0x0000065400007816 */ /* 0x004fee0000000003 */
[----:B------:R2:W3:Y:S04]  /*8a40*/  @P0 LDS.128 R72, [R2+UR43+0x400] ;  /* 0x0004002b02480984 */ /* 0x0004e80008000c00 */
[----:B------:R2:W4:Y:S01]  /*8a50*/  @P0 LDS.128 R76, [R4+0x400] ;  /* 0x00040000044c0984 */ /* 0x0005220000000c00 */
        /* <DEDUP_REMOVED lines=11> */
.L_x_149:
[----:B------:R-:W-:Y:S05]  /*8b10*/  BSYNC B1 ;  /* 0x0000000000017941 */ /* 0x000fea0003800000 */
.L_x_148:
[----:B--2---:R-:W-:Y:S05]  /*8b20*/  VIADD R0, R39, 0x20 ;  /* 0x0000002027007836 */ /* 0x004fea0000000000 */
[----:B------:R-:W-:Y:S04]  /*8b30*/  SHF.R.U32.HI R0, RZ, 0x15, R0 ;  /* 0x00000015ff007819 */ /* 0x000fe80000011600 */
[----:B------:R-:W-:Y:S11]  /*8b40*/  LOP3.LUT P0, RZ, R0, 0x3, R91, 0x48, !PT ;  /* 0x0000000300ff7812 */ /* 0x000ff6000780485b */
[----:B------:R-:W-:Y:S02]  /*8b50*/  @!UPT UIADD3 URZ, UPT, UPT, URZ, URZ, URZ ;  /* 0x000000fffffff290 */ /* 0x000fe4000fffe0ff */
[----:B------:R-:W-:Y:S05]  /*8b60*/  @!P0 BRA `(.L_x_153) ;  /* 0x0000000000408947 */ /* 0x000fea0003800000 */
[----:B------:R-:W2:Y:S01]  /*8b70*/  LDCU.64 UR8, c[0x4][0x78] ;  /* 0x01000f00ff0877ac */ /* 0x000ea20008000a00 */
[----:B------:R-:W-:Y:S01]  /*8b80*/  MOV R3, 0x0 ;  /* 0x0000000000037802 */ /* 0x000fe20000000f00 */
[----:B------:R-:W-:Y:S02]  /*8b90*/  HFMA2 R12, -RZ, RZ, 0, 5.9604644775390625e-08 ;  /* 0x00000001ff0c7431 */ /* 0x000fe400000001ff */
[----:B------:R-:W-:Y:S02]  /*8ba0*/  IMAD.MOV.U32 R8, RZ, RZ, 0x192 ;  /* 0x00000192ff087424 */ /* 0x000fe400078e00ff */
[----:B------:R-:W-:Y:S01]  /*8bb0*/  IMAD.MOV.U32 R13, RZ, RZ, RZ ;  /* 0x000000ffff0d7224 */ /* 0x000fe200078e00ff */
[----:B------:R-:W5:Y:S01]  /*8bc0*/  LDCU.64 UR6, c[0x4][0x80] ;  /* 0x01001000ff0677ac */ /* 0x000f620008000a00 */
[----:B------:R-:W1:Y:S01]  /*8bd0*/  LDC.64 R2, c[0x4][R3] ;  /* 0x0100000003027b82 */ /* 0x000e620000000a00 */
[----:B------:R-:W3:Y:S01]  /*8be0*/  LDCU.64 UR4, c[0x4][0x18] ;  /* 0x01000300ff0477ac */ /* 0x000ee20008000a00 */
[----:B--2---:R-:W-:Y:S01]  /*8bf0*/  MOV R5, UR9 ;  /* 0x0000000900057c02 */ /* 0x004fe20008000f00 */
[----:B------:R-:W-:Y:S01]  /*8c00*/  IMAD.U32 R4, RZ, RZ, UR8 ;  /* 0x00000008ff047e24 */ /* 0x000fe2000f8e00ff */
[----:B-----5:R-:W-:Y:S01]  /*8c10*/  MOV R7, UR7 ;  /* 0x0000000700077c02 */ /* 0x020fe20008000f00 */
[----:B------:R-:W-:Y:S01]  /*8c20*/  IMAD.U32 R6, RZ, RZ, UR6 ;  /* 0x00000006ff067e24 */ /* 0x000fe2000f8e00ff */
[----:B---3--:R-:W-:Y:S01]  /*8c30*/  MOV R11, UR5 ;  /* 0x00000005000b7c02 */ /* 0x008fe20008000f00 */
[----:B------:R-:W-:Y:S02]  /*8c40*/  IMAD.U32 R10, RZ, RZ, UR4 ;  /* 0x00000004ff0a7e24 */ /* 0x000fe4000f8e00ff */
[----:B------:R-:W-:Y:S07]  /*8c50*/  LEPC R20, `(.L_x_153) ;  /* 0x000000001014794e */ /* 0x000fee0000000000 */
[----:B-1--4-:R-:W-:Y:S05]  /*8c60*/  CALL.ABS.NOINC R2 ;  /* 0x0000000002007343 */ /* 0x012fea0003c00000 */
.L_x_153:
[-C--:B---3--:R-:W-:Y:S01]  /*8c70*/  F2FP.F16.E4M3.UNPACK_B R42, R72.reuse ;  /* 0x00000048ff2a723e */ /* 0x088fe200020006ff */
        /* <DEDUP_REMOVED lines=13> */
[----:B------:R-:W-:Y:S01]  /*8d50*/  F2FP.F16.E4M3.UNPACK_B R54, R75 ;  /* 0x0000004bff36723e */ /* 0x000fe200020006ff */
[----:B------:R-:W2:Y:S01]  /*8d60*/  LDTM.x32 R4, tmem[UR4+0x20] ;  /* 0x00002004000479ee */ /* 0x000ea200082c0000 */
[----:B------:R-:W-:Y:S01]  /*8d70*/  HADD2.F32 R46, -RZ, R46.H1_H1 ;  /* 0x3000002eff2e7230 */ /* 0x000fe20000004100 */
[----:B----4-:R-:W-:Y:S01]  /*8d80*/  F2FP.F16.E4M3.UNPACK_B R58, R76 ;  /* 0x0000004cff3a723e */ /* 0x010fe200020006ff */
[--C-:B------:R-:W-:Y:S01]  /*8d90*/  HADD2.F32 R49, -RZ, R50.reuse.H0_H0 ;  /* 0x20000032ff317230 */ /* 0x100fe20000004100 */
[----:B------:R-:W-:Y:S01]  /*8da0*/  F2FP.F16.E4M3.UNPACK_B R62, R77 ;  /* 0x0000004dff3e723e */ /* 0x000fe200020006ff */
[----:B------:R-:W-:Y:S01]  /*8db0*/  HADD2.F32 R50, -RZ, R50.H1_H1 ;  /* 0x30000032ff327230 */ /* 0x000fe20000004100 */
[----:B------:R-:W-:Y:S01]  /*8dc0*/  F2FP.F16.E4M3.UNPACK_B R66, R78 ;  /* 0x0000004eff42723e */ /* 0x000fe200020006ff */
[--C-:B------:R-:W-:Y:S01]  /*8dd0*/  HADD2.F32 R53, -RZ, R54.reuse.H0_H0 ;  /* 0x20000036ff357230 */ /* 0x100fe20000004100 */
[----:B------:R-:W-:Y:S01]  /*8de0*/  F2FP.F16.E4M3.UNPACK_B R70, R79 ;  /* 0x0000004fff46723e */ /* 0x000fe200020006ff */
[----:B------:R-:W-:Y:S01]  /*8df0*/  HADD2.F32 R54, -RZ, R54.H1_H1 ;  /* 0x30000036ff367230 */ /* 0x000fe20000004100 */
[----:B------:R-:W-:Y:S01]  /*8e00*/  F2FP.F16.E4M3.UNPACK_B R56, R75.H1 ;  /* 0x0000004bff38723e */ /* 0x000fe200030006ff */
[--C-:B------:R-:W-:Y:S01]  /*8e10*/  HADD2.F32 R57, -RZ, R58.reuse.H0_H0 ;  /* 0x2000003aff397230 */ /* 0x100fe20000004100 */
[----:B------:R-:W-:Y:S01]  /*8e20*/  F2FP.F16.E4M3.UNPACK_B R60, R76.H1 ;  /* 0x0000004cff3c723e */ /* 0x000fe200030006ff */
[----:B------:R-:W-:Y:S01]  /*8e30*/  HADD2.F32 R58, -RZ, R58.H1_H1 ;  /* 0x3000003aff3a7230 */ /* 0x000fe20000004100 */
[----:B------:R-:W-:Y:S01]  /*8e40*/  F2FP.F16.E4M3.UNPACK_B R64, R77.H1 ;  /* 0x0000004dff40723e */ /* 0x000fe200030006ff */
[--C-:B------:R-:W-:Y:S01]  /*8e50*/  HADD2.F32 R61, -RZ, R62.reuse.H0_H0 ;  /* 0x2000003eff3d7230 */ /* 0x100fe20000004100 */
[----:B------:R-:W-:Y:S01]  /*8e60*/  F2FP.F16.E4M3.UNPACK_B R68, R78.H1 ;  /* 0x0000004eff44723e */ /* 0x000fe200030006ff */
[----:B------:R-:W-:Y:S01]  /*8e70*/  HADD2.F32 R62, -RZ, R62.H1_H1 ;  /* 0x3000003eff3e7230 */ /* 0x000fe20000004100 */
[----:B------:R-:W-:Y:S01]  /*8e80*/  ISETP.NE.AND P0, PT, R99, RZ, PT ;  /* 0x000000ff6300720c */ /* 0x000fe20003f05270 */
[--C-:B------:R-:W-:Y:S01]  /*8e90*/  HADD2.F32 R65, -RZ, R66.reuse.H0_H0 ;  /* 0x20000042ff417230 */ /* 0x100fe20000004100 */
[----:B------:R-:W-:Y:S01]  /*8ea0*/  ISETP.NE.AND P6, PT, R103, RZ, PT ;  /* 0x000000ff6700720c */ /* 0x000fe20003fc5270 */
[----:B------:R-:W-:Y:S02]  /*8eb0*/  HADD2.F32 R66, -RZ, R66.H1_H1 ;  /* 0x30000042ff427230 */ /* 0x000fe40000004100 */
[--C-:B------:R-:W-:Y:S02]  /*8ec0*/  HADD2.F32 R69, -RZ, R70.reuse.H0_H0 ;  /* 0x20000046ff457230 */ /* 0x100fe40000004100 */
[C---:B--2---:R-:W-:Y:S01]  /*8ed0*/  FMUL R0, R38.reuse, R4 ;  /* 0x0000000426007220 */ /* 0x044fe20000400000 */
        /* <DEDUP_REMOVED lines=20> */
[--C-:B------:R-:W-:Y:S02]  /*9020*/  HADD2.F32 R47, -RZ, R48.reuse.H0_H0 ;  /* 0x20000030ff2f7230 */ /* 0x100fe40000004100 */
[C---:B------:R-:W-:Y:S01]  /*9030*/  FMUL R6, R38.reuse, R10 ;  /* 0x0000000a26067220 */ /* 0x040fe20000400000 */
[C---:B------:R-:W-:Y:S01]  /*9040*/  FFMA R3, R41.reuse, R42, R3 ;  /* 0x0000002a29037223 */ /* 0x040fe20000000003 */
[----:B------:R-:W-:Y:S02]  /*9050*/  HADD2.F32 R48, -RZ, R48.H1_H1 ;  /* 0x30000030ff307230 */ /* 0x000fe40000004100 */
[C---:B------:R-:W-:Y:S01]  /*9060*/  FFMA R7, R41.reuse, R44, R7 ;  /* 0x0000002c29077223 */ /* 0x040fe20000000007 */
[C---:B------:R-:W-:Y:S01]  /*9070*/  FFMA R4, R41.reuse, R45, R4 ;  /* 0x0000002d29047223 */ /* 0x040fe20000000004 */
[C---:B------:R-:W-:Y:S01]  /*9080*/  FFMA R5, R41.reuse, R46, R5 ;  /* 0x0000002e29057223 */ /* 0x040fe20000000005 */
[----:B------:R-:W-:Y:S01]  /*9090*/  FFMA R6, R41, R47, R6 ;  /* 0x0000002f29067223 */ /* 0x000fe20000000006 */
[----:B------:R-:W-:Y:S01]  /*90a0*/  FMUL R11, R38, R11 ;  /* 0x0000000b260b7220 */ /* 0x000fe20000400000 */
[----:B------:R-:W-:Y:S01]  /*90b0*/  F2FP.F16.E4M3.UNPACK_B R40, R79.H1 ;  /* 0x0000004fff28723e */ /* 0x000fe200030006ff */
[--C-:B------:R-:W-:Y:S01]  /*90c0*/  HADD2.F32 R51, -RZ, R52.reuse.H0_H0 ;  /* 0x20000034ff337230 */ /* 0x100fe20000004100 */
[----:B-1----:R-:W-:Y:S01]  /*90d0*/  F2FP.SATFINITE.E4M3.F32.PACK_AB_MERGE_C R105, R7, R3, RZ ;  /* 0x000000030769723e */ /* 0x002fe200048070ff */
[C---:B------:R-:W-:Y:S01]  /*90e0*/  FFMA R11, R41.reuse, R48, R11 ;  /* 0x00000030290b7223 */ /* 0x040fe2000000000b */
[C---:B------:R-:W-:Y:S01]  /*90f0*/  FFMA R8, R41.reuse, R49, R8 ;  /* 0x0000003129087223 */ /* 0x040fe20000000008 */
[----:B------:R-:W-:Y:S01]  /*9100*/  FFMA R9, R41, R50, R9 ;  /* 0x0000003229097223 */ /* 0x000fe20000000009 */
[----:B------:R-:W-:Y:S01]  /*9110*/  F2FP.SATFINITE.E4M3.F32.PACK_AB_MERGE_C R104, R2, R0, R105 ;  /* 0x000000000268723e */ /* 0x000fe20004807069 */
[----:B------:R-:W-:Y:S01]  /*9120*/  HADD2.F32 R52, -RZ, R52.H1_H1 ;  /* 0x30000034ff347230 */ /* 0x000fe20000004100 */
[----:B------:R-:W-:Y:S01]  /*9130*/  F2FP.SATFINITE.E4M3.F32.PACK_AB_MERGE_C R106, R11, R6, RZ ;  /* 0x000000060b6a723e */ /* 0x000fe200048070ff */
[C---:B------:R-:W-:Y:S01]  /*9140*/  FMUL R10, R38.reuse, R14 ;  /* 0x0000000e260a7220 */ /* 0x040fe20000400000 */
[C---:B------:R-:W-:Y:S01]  /*9150*/  FMUL R15, R38.reuse, R15 ;  /* 0x0000000f260f7220 */ /* 0x040fe20000400000 */
[--C-:B------:R-:W-:Y:S01]  /*9160*/  HADD2.F32 R55, -RZ, R56.reuse.H0_H0 ;  /* 0x20000038ff377230 */ /* 0x100fe20000004100 */
[----:B------:R-:W-:Y:S01]  /*9170*/  F2FP.SATFINITE.E4M3.F32.PACK_AB_MERGE_C R105, R5, R4, R106 ;  /* 0x000000040569723e */ /* 0x000fe2000480706a */
[C---:B------:R-:W-:Y:S01]  /*9180*/  FFMA R10, R41.reuse, R51, R10 ;  /* 0x00000033290a7223 */ /* 0x040fe2000000000a */
[C---:B------:R-:W-:Y:S01]  /*9190*/  FFMA R15, R41.reuse, R52, R15 ;  /* 0x00000034290f7223 */ /* 0x040fe2000000000f */
[C---:B------:R-:W-:Y:S01]  /*91a0*/  FFMA R12, R41.reuse, R53, R12 ;  /* 0x00000035290c7223 */ /* 0x040fe2000000000c */
[C---:B------:R-:W-:Y:S01]  /*91b0*/  FFMA R13, R41.reuse, R54, R13 ;  /* 0x00000036290d7223 */ /* 0x040fe2000000000d */
[----:B------:R-:W-:Y:S02]  /*91c0*/  HADD2.F32 R56, -RZ, R56.H1_H1 ;  /* 0x30000038ff387230 */ /* 0x000fe40000004100 */
[C---:B------:R-:W-:Y:S01]  /*91d0*/  FMUL R14, R38.reuse, R18 ;  /* 0x00000012260e7220 */ /* 0x040fe20000400000 */
[C---:B------:R-:W-:Y:S01]  /*91e0*/  FMUL R19, R38.reuse, R19 ;  /* 0x0000001326137220 */ /* 0x040fe20000400000 */
[--C-:B------:R-:W-:Y:S02]  /*91f0*/  HADD2.F32 R59, -RZ, R60.reuse.H0_H0 ;  /* 0x2000003cff3b7230 */ /* 0x100fe40000004100 */
[C---:B------:R-:W-:Y:S01]  /*9200*/  FMUL R18, R38.reuse, R22 ;  /* 0x0000001626127220 */ /* 0x040fe20000400000 */
[C---:B------:R-:W-:Y:S01]  /*9210*/  FFMA R14, R41.reuse, R55, R14 ;  /* 0x00000037290e7223 */ /* 0x040fe2000000000e */
[----:B------:R-:W-:Y:S02]  /*9220*/  HADD2.F32 R60, -RZ, R60.H1_H1 ;  /* 0x3000003cff3c7230 */ /* 0x000fe40000004100 */
        /* <DEDUP_REMOVED lines=8> */
[C---:B------:R-:W-:Y:S01]  /*92b0*/  FFMA R23, R41.reuse, R60, R23 ;  /* 0x0000003c29177223 */ /* 0x040fe20000000017 */
[C---:B------:R-:W-:Y:S01]  /*92c0*/  FMUL R27, R38.reuse, R27 ;  /* 0x0000001b261b7220 */ /* 0x040fe20000400000 */
[C---:B------:R-:W-:Y:S01]  /*92d0*/  FFMA R20, R41.reuse, R61, R20 ;  /* 0x0000003d29147223 */ /* 0x040fe20000000014 */
[C---:B------:R-:W-:Y:S01]  /*92e0*/  FFMA R21, R41.reuse, R62, R21 ;  /* 0x0000003e29157223 */ /* 0x040fe20000000015 */
[--C-:B------:R-:W-:Y:S02]  /*92f0*/  HADD2.F32 R67, -RZ, R68.reuse.H0_H0 ;  /* 0x20000044ff437230 */ /* 0x100fe40000004100 */
[----:B------:R-:W-:Y:S01]  /*9300*/  FFMA R22, R41, R63, R22 ;  /* 0x0000003f29167223 */ /* 0x000fe20000000016 */
[----:B------:R-:W-:Y:S02]  /*9310*/  HADD2.F32 R68, -RZ, R68.H1_H1 ;  /* 0x30000044ff447230 */ /* 0x000fe40000004100 */
[C---:B------:R-:W-:Y:S01]  /*9320*/  FMUL R26, R38.reuse, R30 ;  /* 0x0000001e261a7220 */ /* 0x040fe20000400000 */
[----:B------:R-:W-:Y:S01]  /*9330*/  F2FP.SATFINITE.E4M3.F32.PACK_AB_MERGE_C R107, R15, R10, RZ ;  /* 0x0000000a0f6b723e */ /* 0x000fe200048070ff */
        /* <DEDUP_REMOVED lines=8> */
[----:B------:R-:W-:Y:S01]  /*93c0*/  F2FP.SATFINITE.E4M3.F32.PACK_AB_MERGE_C R106, R9, R8, R107 ;  /* 0x00000008096a723e */ /* 0x000fe2000480706b */
        /* <DEDUP_REMOVED lines=28> */
[----:B------:R-:W-:Y:S02]  /*9590*/  UIADD3 UR4, UP0, UPT, UR60, 0x680, URZ ;  /* 0x000006803c047890 */ /* 0x000fe4000ff1e0ff */
[----:B------:R-:W-:Y:S02]  /*95a0*/  UIADD3 UR13, UPT, UPT, UR49, 0x20, URZ ;  /* 0x00000020310d7890 */ /* 0x000fe4000fffe0ff */
[----:B------:R-:W-:Y:S02]  /*95b0*/  UIADD3 UR12, UPT, UPT, UR43, 0x5400, URZ ;  /* 0x000054002b0c7890 */ /* 0x000fe4000fffe0ff */
[----:B------:R-:W-:Y:S01]  /*95c0*/  UIADD3.X UR5, UPT, UPT, URZ, UR61, URZ, UP0, !UPT ;  /* 0x0000003dff057290 */ /* 0x000fe200087fe4ff */
[----:B------:R-:W-:Y:S01]  /*95d0*/  UMOV UR14, UR50 ;  /* 0x00000032000e7c82 */ /* 0x000fe20008000000 */
[----:B------:R-:W-:Y:S01]  /*95e0*/  UMOV UR15, UR36 ;  /* 0x00000024000f7c82 */ /* 0x000fe20008000000 */
[----:B------:R-:W-:Y:S02]  /*95f0*/  UIADD3 UR9, UPT, UPT, UR49, 0xa0, URZ ;  /* 0x000000a031097890 */ /* 0x000fe4000fffe0ff */
[----:B------:R-:W-:Y:S01]  /*9600*/  UIADD3 UR8, UPT, UPT, UR43, 0x5c00, URZ ;  /* 0x00005c002b087890 */ /* 0x000fe2000fffe0ff */
[----:B------:R-:W-:Y:S03]  /*9610*/  UMOV UR10, UR50 ;  /* 0x00000032000a7c82 */ /* 0x000fe60008000000 */
[----:B------:R2:W-:Y:S01]  /*9620*/  UTMASTG.3D [UR12], [UR4] ;  /* 0x0000000c040073b5 */ /* 0x0005e20008010000 */
[----:B------:R-:W-:Y:S04]  /*9630*/  UMOV UR11, UR36 ;  /* 0x00000024000b7c82 */ /* 0x000fe80008000000 */
[----:B------:R2:W-:Y:S01]  /*9640*/  UTMASTG.3D [UR8], [UR4] ;  /* 0x00000008040073b5 */ /* 0x0005e20008010000 */
[----:B------:R0:W-:Y:S01]  /*9650*/  UTMACMDFLUSH ;  /* 0x00000000000079b7 */ /* 0x0001e20000000000 */
[----:B--2---:R-:W-:Y:S04]  /*9660*/  DEPBAR.LE SB0, 0x1 ;  /* 0x000080400000791a */ /* 0x004fe80000000000 */
.L_x_155:
[----:B------:R-:W-:Y:S05]  /*9670*/  BSYNC.RECONVERGENT B0 ;  /* 0x0000000000007941 */ /* 0x000fea0003800200 */
.L_x_154:
        /* <DEDUP_REMOVED lines=16> */
.L_x_159:
[----:B------:R-:W-:Y:S05]  /*9780*/  BSYNC B0 ;  /* 0x0000000000007941 */ /* 0x000fea0003800000 */
.L_x_158:
        /* <DEDUP_REMOVED lines=17> */
.L_x_157:
[----:B------:R-:W-:Y:S05]  /*98a0*/  BSYNC B1 ;  /* 0x0000000000017941 */ /* 0x000fea0003800000 */
.L_x_156:
        /* <DEDUP_REMOVED lines=21> */
.L_x_161:
        /* <DEDUP_REMOVED lines=17> */
[----:B------:R-:W-:Y:S01]  /*9b10*/  ISETP.NE.AND P6, PT, R103, RZ, PT ;  /* 0x000000ff6700720c */ /* 0x000fe20003fc5270 */
[--C-:B------:R-:W-:Y:S01]  /*9b20*/  HADD2.F32 R49, -RZ, R50.reuse.H0_H0 ;  /* 0x20000032ff317230 */ /* 0x100fe20000004100 */
[----:B----4-:R-:W-:Y:S01]  /*9b30*/  F2FP.F16.E4M3.UNPACK_B R58, R76 ;  /* 0x0000004cff3a723e */ /* 0x010fe200020006ff */
[----:B------:R-:W-:Y:S01]  /*9b40*/  HADD2.F32 R50, -RZ, R50.H1_H1 ;  /* 0x30000032ff327230 */ /* 0x000fe20000004100 */
[----:B------:R-:W-:Y:S01]  /*9b50*/  F2FP.F16.E4M3.UNPACK_B R62, R77 ;  /* 0x0000004dff3e723e */ /* 0x000fe200020006ff */
[--C-:B------:R-:W-:Y:S01]  /*9b60*/  HADD2.F32 R53, -RZ, R54.reuse.H0_H0 ;  /* 0x20000036ff357230 */ /* 0x100fe20000004100 */
[----:B------:R-:W-:Y:S01]  /*9b70*/  F2FP.F16.E4M3.UNPACK_B R66, R78 ;  /* 0x0000004eff42723e */ /* 0x000fe200020006ff */
[----:B------:R-:W-:Y:S01]  /*9b80*/  HADD2.F32 R54, -RZ, R54.H1_H1 ;  /* 0x30000036ff367230 */ /* 0x000fe20000004100 */
[----:B------:R-:W-:Y:S01]  /*9b90*/  F2FP.F16.E4M3.UNPACK_B R70, R79 ;  /* 0x0000004fff46723e */ /* 0x000fe200020006ff */
[--C-:B------:R-:W-:Y:S01]  /*9ba0*/  HADD2.F32 R57, -RZ, R58.reuse.H0_H0 ;  /* 0x2000003aff397230 */ /* 0x100fe20000004100 */
[----:B------:R-:W-:Y:S01]  /*9bb0*/  F2FP.F16.E4M3.UNPACK_B R56, R75.H1 ;  /* 0x0000004bff38723e */ /* 0x000fe200030006ff */
[----:B------:R-:W-:Y:S01]  /*9bc0*/  HADD2.F32 R58, -RZ, R58.H1_H1 ;  /* 0x3000003aff3a7230 */ /* 0x000fe20000004100 */
[----:B------:R-:W-:Y:S01]  /*9bd0*/  F2FP.F16.E4M3.UNPACK_B R60, R76.H1 ;  /* 0x0000004cff3c723e */ /* 0x000fe200030006ff */
[--C-:B------:R-:W-:Y:S01]  /*9be0*/  HADD2.F32 R61, -RZ, R62.reuse.H0_H0 ;  /* 0x2000003eff3d7230 */ /* 0x100fe20000004100 */
[----:B------:R-:W-:Y:S01]  /*9bf0*/  F2FP.F16.E4M3.UNPACK_B R64, R77.H1 ;  /* 0x0000004dff40723e */ /* 0x000fe200030006ff */
[----:B------:R-:W-:Y:S01]  /*9c00*/  HADD2.F32 R62, -RZ, R62.H1_H1 ;  /* 0x3000003eff3e7230 */ /* 0x000fe20000004100 */
[----:B------:R-:W-:Y:S01]  /*9c10*/  F2FP.F16.E4M3.UNPACK_B R68, R78.H1 ;  /* 0x0000004eff44723e */ /* 0x000fe200030006ff */
        /* <DEDUP_REMOVED lines=36> */
[----:B------:R-:W-:Y:S01]  /*9e60*/  F2FP.SATFINITE.E4M3.F32.PACK_AB_MERGE_C R103, R7, R3, RZ ;  /* 0x000000030767723e */ /* 0x000fe200048070ff */
[C---:B------:R-:W-:Y:S01]  /*9e70*/  FFMA R11, R41.reuse, R48, R11 ;  /* 0x00000030290b7223 */ /* 0x040fe2000000000b */
[C---:B------:R-:W-:Y:S01]  /*9e80*/  FFMA R8, R41.reuse, R49, R8 ;  /* 0x0000003129087223 */ /* 0x040fe20000000008 */
[----:B------:R-:W-:Y:S01]  /*9e90*/  FFMA R9, R41, R50, R9 ;  /* 0x0000003229097223 */ /* 0x000fe20000000009 */
[----:B-1----:R-:W-:Y:S01]  /*9ea0*/  F2FP.SATFINITE.E4M3.F32.PACK_AB_MERGE_C R104, R2, R0, R103 ;  /* 0x000000000268723e */ /* 0x002fe20004807067 */
        /* <DEDUP_REMOVED lines=44> */
[----:B------:R-:W-:Y:S01]  /*a170*/  FFMA R28, R41, R69, R28 ;  /* 0x00000045291c7223 */ /* 0x000fe2000000001c */
[----:B------:R-:W-:Y:S01]  /*a180*/  F2FP.SATFINITE.E4M3.F32.PACK_AB_MERGE_C R107, R19, R14, RZ ;  /* 0x0000000e136b723e */ /* 0x000fe200048070ff */
        /* <DEDUP_REMOVED lines=25> */
[----:B------:R-:W-:Y:S02]  /*a320*/  UIADD3 UR4, UPT, UPT, UR43, 0x4400, URZ ;  /* 0x000044002b047890 */ /* 0x000fe4000fffe0ff */
[----:B------:R-:W-:Y:S01]  /*a330*/  UIADD3 UR9, UPT, UPT, UR49, 0x40, URZ ;  /* 0x0000004031097890 */ /* 0x000fe2000fffe0ff */
[----:B------:R-:W-:Y:S01]  /*a340*/  UMOV UR10, UR50 ;  /* 0x00000032000a7c82 */ /* 0x000fe20008000000 */
[----:B------:R-:W-:Y:S02]  /*a350*/  UMOV UR11, UR36 ;  /* 0x00000024000b7c82 */ /* 0x000fe40008000000 */
[----:B------:R-:W-:Y:S01]  /*a360*/  MOV R98, UR4 ;  /* 0x0000000400627c02 */ /* 0x000fe20008000f00 */
[----:B------:R-:W-:Y:S02]  /*a370*/  UIADD3 UR4, UP0, UPT, UR60, 0x680, URZ ;  /* 0x000006803c047890 */ /* 0x000fe4000ff1e0ff */
[----:B------:R-:W-:Y:S01]  /*a380*/  UIADD3 UR13, UPT, UPT, UR49, 0xc0, URZ ;  /* 0x000000c0310d7890 */ /* 0x000fe2000fffe0ff */
[----:B------:R-:W-:Y:S01]  /*a390*/  R2UR UR8, R98 ;  /* 0x00000000620872ca */ /* 0x000fe200000e0000 */
[----:B------:R-:W-:Y:S02]  /*a3a0*/  UIADD3.X UR5, UPT, UPT, URZ, UR61, URZ, UP0, !UPT ;  /* 0x0000003dff057290 */ /* 0x000fe400087fe4ff */
[----:B------:R-:W-:Y:S01]  /*a3b0*/  UIADD3 UR12, UPT, UPT, UR43, 0x4c00, URZ ;  /* 0x00004c002b0c7890 */ /* 0x000fe2000fffe0ff */
[----:B------:R-:W-:Y:S01]  /*a3c0*/  UMOV UR14, UR50 ;  /* 0x00000032000e7c82 */ /* 0x000fe20008000000 */
[----:B------:R-:W-:Y:S08]  /*a3d0*/  UMOV UR15, UR36 ;  /* 0x00000024000f7c82 */ /* 0x000ff00008000000 */
[----:B------:R2:W-:Y:S01]  /*a3e0*/  UTMASTG.3D [UR8], [UR4] ;  /* 0x00000008040073b5 */ /* 0x0005e20008010000 */
[----:B------:R2:W-:Y:S01]  /*a3f0*/  UTMASTG.3D [UR12], [UR4] ;  /* 0x0000000c040073b5 */ /* 0x0005e20008010000 */
[----:B------:R0:W-:Y:S01]  /*a400*/  UTMACMDFLUSH ;  /* 0x00000000000079b7 */ /* 0x0001e20000000000 */
[----:B--2---:R-:W-:Y:S04]  /*a410*/  DEPBAR.LE SB0, 0x1 ;  /* 0x000080400000791a */ /* 0x004fe80000000000 */
.L_x_163:
[----:B------:R-:W-:Y:S05]  /*a420*/  BSYNC.RECONVERGENT B0 ;  /* 0x0000000000007941 */ /* 0x000fea0003800200 */
.L_x_162:
        /* <DEDUP_REMOVED lines=16> */
.L_x_167:
[----:B------:R-:W-:Y:S05]  /*a530*/  BSYNC B0 ;  /* 0x0000000000007941 */ /* 0x000fea0003800000 */
.L_x_166:
        /* <DEDUP_REMOVED lines=17> */
.L_x_165:
[----:B------:R-:W-:Y:S05]  /*a650*/  BSYNC B1 ;  /* 0x0000000000017941 */ /* 0x000fea0003800000 */
.L_x_164:
        /* <DEDUP_REMOVED lines=21> */
.L_x_169:
[----:B------:R-:W-:Y:S01]  /*a7b0*/  ISETP.NE.AND P0, PT, R99, RZ, PT ;  /* 0x000000ff6300720c */ /* 0x000fe20003f05270 */
[----:B------:R-:W-:Y:S05]  /*a7c0*/  WARPSYNC.ALL ;  /* 0x0000000000007948 */ /* 0x000fea0003800000 */
[----:B------:R-:W-:Y:S01]  /*a7d0*/  R2UR UR4, R39 ;  /* 0x00000000270472ca */ /* 0x000fe200000e0000 */
[----:B------:R-:W-:Y:S01]  /*a7e0*/  BSSY.RECONVERGENT B0, `(.L_x_170) ;  /* 0x000009f000007945 */ /* 0x000fe20003800200 */
[-C--:B---3--:R-:W-:Y:S02]  /*a7f0*/  F2FP.F16.E4M3.UNPACK_B R42, R72.reuse ;  /* 0x00000048ff2a723e */ /* 0x088fe400020006ff */
[----:B------:R-:W-:Y:S02]  /*a800*/  F2FP.F16.E4M3.UNPACK_B R72, R72.H1 ;  /* 0x00000048ff48723e */ /* 0x000fe400030006ff */
[-C--:B------:R-:W-:Y:S01]  /*a810*/  F2FP.F16.E4M3.UNPACK_B R46, R73.reuse ;  /* 0x00000049ff2e723e */ /* 0x080fe200020006ff */
[--C-:B------:R-:W-:Y:S01]  /*a820*/  HADD2.F32 R40, -RZ, R42.reuse.H0_H0 ;  /* 0x2000002aff287230 */ /* 0x100fe20000004100 */
[----:B------:R-:W-:Y:S01]  /*a830*/  F2FP.F16.E4M3.UNPACK_B R73, R73.H1 ;  /* 0x00000049ff49723e */ /* 0x000fe200030006ff */
[----:B------:R-:W-:Y:S01]  /*a840*/  HADD2.F32 R42, -RZ, R42.H1_H1 ;  /* 0x3000002aff2a7230 */ /* 0x000fe20000004100 */
[-C--:B------:R-:W-:Y:S01]  /*a850*/  F2FP.F16.E4M3.UNPACK_B R50, R74.reuse ;  /* 0x0000004aff32723e */ /* 0x080fe200020006ff */
[----:B------:R-:W-:Y:S01]  /*a860*/  HADD2.F32 R43, -RZ, R72.H0_H0 ;  /* 0x20000048ff2b7230 */ /* 0x000fe20000004100 */
[----:B------:R-:W-:Y:S01]  /*a870*/  F2FP.F16.E4M3.UNPACK_B R74, R74.H1 ;  /* 0x0000004aff4a723e */ /* 0x000fe200030006ff */
[----:B------:R-:W2:Y:S01]  /*a880*/  LDTM.x32 R4, tmem[UR4+0x60] ;  /* 0x00006004000479ee */ /* 0x000ea200082c0000 */
[----:B------:R-:W-:Y:S01]  /*a890*/  NOP ;  /* 0x0000000000007918 */ /* 0x000fe20000000000 */
[----:B------:R-:W-:Y:S01]  /*a8a0*/  IADD3 R92, PT, PT, R92, 0x2a0, RZ ;  /* 0x000002a05c5c7810 */ /* 0x000fe20007ffe0ff */
[--C-:B------:R-:W-:Y:S01]  /*a8b0*/  HADD2.F32 R45, -RZ, R46.reuse.H0_H0 ;  /* 0x2000002eff2d7230 */ /* 0x100fe20000004100 */
[----:B------:R-:W-:Y:S01]  /*a8c0*/  F2FP.F16.E4M3.UNPACK_B R54, R75 ;  /* 0x0000004bff36723e */ /* 0x000fe200020006ff */
[----:B------:R-:W-:Y:S01]  /*a8d0*/  HADD2.F32 R46, -RZ, R46.H1_H1 ;  /* 0x3000002eff2e7230 */ /* 0x000fe20000004100 */
[----:B------:R-:W-:Y:S01]  /*a8e0*/  LOP3.LUT R92, R92, 0xfefffff8, RZ, 0xc0, !PT ;  /* 0xfefffff85c5c7812 */ /* 0x000fe200078ec0ff */
[--C-:B------:R-:W-:Y:S01]  /*a8f0*/  HADD2.F32 R49, -RZ, R50.reuse.H0_H0 ;  /* 0x20000032ff317230 */ /* 0x100fe20000004100 */
[----:B----4-:R-:W-:Y:S01]  /*a900*/  F2FP.F16.E4M3.UNPACK_B R58, R76 ;  /* 0x0000004cff3a723e */ /* 0x010fe200020006ff */
[----:B------:R-:W-:Y:S01]  /*a910*/  HADD2.F32 R50, -RZ, R50.H1_H1 ;  /* 0x30000032ff327230 */ /* 0x000fe20000004100 */
[----:B--2---:R2:W-:Y:S01]  /*a920*/  SYNCS.ARRIVE.TRANS64.RED.A1T0 RZ, [R92+URZ], RZ ;  /* 0x000000ff5cff79a7 */ /* 0x0045e200081004ff */
[--C-:B------:R-:W-:Y:S01]  /*a930*/  HADD2.F32 R53, -RZ, R54.reuse.H0_H0 ;  /* 0x20000036ff357230 */ /* 0x100fe20000004100 */
[-C--:B------:R-:W-:Y:S01]  /*a940*/  F2FP.F16.E4M3.UNPACK_B R62, R77.reuse ;  /* 0x0000004dff3e723e */ /* 0x080fe200020006ff */
[----:B------:R-:W-:Y:S01]  /*a950*/  HADD2.F32 R54, -RZ, R54.H1_H1 ;  /* 0x30000036ff367230 */ /* 0x000fe20000004100 */
[----:B------:R-:W-:Y:S01]  /*a960*/  F2FP.F16.E4M3.UNPACK_B R77, R77.H1 ;  /* 0x0000004dff4d723e */ /* 0x000fe200030006ff */
        /* <DEDUP_REMOVED lines=8> */
[----:B------:R-:W-:Y:S02]  /*a9f0*/  HADD2.F32 R64, -RZ, R77.H1_H1 ;  /* 0x3000004dff407230 */ /* 0x000fe40000004100 */
[C---:B------:R-:W-:Y:S01]  /*aa00*/  FMUL R4, R38.reuse, R4 ;  /* 0x0000000426047220 */ /* 0x040fe20000400000 */
        /* <DEDUP_REMOVED lines=13> */
[--C-:B------:R-:W-:Y:S02]  /*aae0*/  HADD2.F32 R65, -RZ, R66.reuse.H0_H0 ;  /* 0x20000042ff417230 */ /* 0x100fe40000004100 */
[C---:B------:R-:W-:Y:S01]  /*aaf0*/  FMUL R24, R38.reuse, R28 ;  /* 0x0000001c26187220 */ /* 0x040fe20000400000 */
[----:B------:R-:W-:Y:S02]  /*ab00*/  HADD2.F32 R66, -RZ, R66.H1_H1 ;  /* 0x30000042ff427230 */ /* 0x000fe40000004100 */
[C---:B------:R-:W-:Y:S01]  /*ab10*/  FMUL R25, R38.reuse, R29 ;  /* 0x0000001d26197220 */ /* 0x040fe20000400000 */
[--C-:B------:R-:W-:Y:S02]  /*ab20*/  HADD2.F32 R69, -RZ, R70.reuse.H0_H0 ;  /* 0x20000046ff457230 */ /* 0x100fe40000004100 */
[C---:B------:R-:W-:Y:S01]  /*ab30*/  FMUL R28, R38.reuse, R32 ;  /* 0x00000020261c7220 */ /* 0x040fe20000400000 */
[----:B------:R-:W-:Y:S02]  /*ab40*/  HADD2.F32 R70, -RZ, R70.H1_H1 ;  /* 0x30000046ff467230 */ /* 0x000fe40000004100 */
[C---:B------:R-:W-:Y:S01]  /*ab50*/  FMUL R29, R38.reuse, R33 ;  /* 0x00000021261d7220 */ /* 0x040fe20000400000 */
        /* <DEDUP_REMOVED lines=11> */
[C---:B------:R-:W-:Y:S01]  /*ac10*/  FMUL R11, R38.reuse, R11 ;  /* 0x0000000b260b7220 */ /* 0x040fe20000400000 */
        /* <DEDUP_REMOVED lines=28> */
[----:B------:R-:W-:Y:S02]  /*ade0*/  HADD2.F32 R62, -RZ, R77.H0_H0 ;  /* 0x2000004dff3e7230 */ /* 0x000fe40000004100 */
[C---:B------:R-:W-:Y:S01]  /*adf0*/  FFMA R22, R41.reuse, R59, R22 ;  /* 0x0000003b29167223 */ /* 0x040fe20000000016 */
[C---:B------:R-:W-:Y:S01]  /*ae00*/  FMUL R3, R38.reuse, R26 ;  /* 0x0000001a26037220 */ /* 0x040fe20000400000 */
[C---:B------:R-:W-:Y:S01]  /*ae10*/  FFMA R23, R41.reuse, R60, R23 ;  /* 0x0000003c29177223 */ /* 0x040fe20000000017 */
[C---:B------:R-:W-:Y:S01]  /*ae20*/  FMUL R27, R38.reuse, R27 ;  /* 0x0000001b261b7220 */ /* 0x040fe20000400000 */
[C---:B------:R-:W-:Y:S01]  /*ae30*/  FFMA R0, R41.reuse, R61, R0 ;  /* 0x0000003d29007223 */ /* 0x040fe20000000000 */
[----:B------:R-:W-:Y:S01]  /*ae40*/  F2FP.F16.E4M3.UNPACK_B R79, R79.H1 ;  /* 0x0000004fff4f723e */ /* 0x000fe200030006ff */
        /* <DEDUP_REMOVED lines=32> */
[----:B------:R-:W-:Y:S03]  /*b050*/  IADD3 R36, PT, PT, R36, 0x1, RZ ;  /* 0x0000000124247810 */ /* 0x000fe60007ffe0ff */
[----:B------:R2:W-:Y:S01]  /*b060*/  STS.128 [R100+0x5400], R108 ;  /* 0x0054006c64007388 */ /* 0x0005e20000000c00 */
[----:B------:R-:W-:Y:S01]  /*b070*/  @!PT LDS RZ, [RZ] ;  /* 0x00000000fffff984 */ /* 0x000fe20000000800 */
[----:B------:R-:W-:Y:S01]  /*b080*/  @!PT LDS RZ, [RZ] ;  /* 0x00000000fffff984 */ /* 0x000fe20000000800 */
[----:B------:R-:W-:Y:S01]  /*b090*/  @!PT LDS RZ, [RZ] ;  /* 0x00000000fffff984 */ /* 0x000fe20000000800 */
[----:B------:R-:W-:Y:S01]  /*b0a0*/  @!PT LDS RZ, [RZ] ;  /* 0x00000000fffff984 */ /* 0x000fe20000000800 */
[----:B------:R1:W-:Y:S07]  /*b0b0*/  MEMBAR.ALL.CTA ;  /* 0x0000000000007992 */ /* 0x0003ee0000008000 */
[----:B-1----:R-:W1:Y:S02]  /*b0c0*/  FENCE.VIEW.ASYNC.S ;  /* 0x00000000000073c6 */ /* 0x002e640000000000 */
[----:B-1----:R-:W-:Y:S06]  /*b0d0*/  BAR.SYNC.DEFER_BLOCKING 0x1, 0x80 ;  /* 0x0042000000007b1d */ /* 0x002fec0000010000 */
        /* <DEDUP_REMOVED lines=14> */
[----:B-1----:R-:W-:Y:S04]  /*b1c0*/  DEPBAR.LE SB0, 0x1 ;  /* 0x000080400000791a */ /* 0x002fe80000000000 */
.L_x_171:
[----:B------:R-:W-:Y:S05]  /*b1d0*/  BSYNC.RECONVERGENT B0 ;  /* 0x0000000000007941 */ /* 0x000fea0003800200 */
.L_x_170:
[----:B------:R-:W-:Y:S01]  /*b1e0*/  BAR.SYNC.DEFER_BLOCKING 0x1, 0x80 ;  /* 0x0042000000007b1d */ /* 0x000fe20000010000 */
[----:B------:R-:W-:Y:S01]  /*b1f0*/  ISETP.NE.AND P0, PT, R93, 0x2, PT ;  /* 0x000000025d00780c */ /* 0x000fe20003f05270 */
[----:B------:R-:W-:Y:S01]  /*b200*/  UISETP.NE.AND UP0, UPT, UR44, URZ, UPT ;  /* 0x000000ff2c00728c */ /* 0x000fe2000bf05270 */
[----:B------:R-:W-:Y:S01]  /*b210*/  ISETP.NE.AND P1, PT, R36, 0x4, PT ;  /* 0x000000042400780c */ /* 0x000fe20003f25270 */
[----:B------:R-:W-:Y:S01]  /*b220*/  UIADD3 UR26, UPT, UPT, UR37, UR62, URZ ;  /* 0x0000003e251a7290 */ /* 0x000fe2000fffe0ff */
[----:B------:R-:W-:Y:S01]  /*b230*/  SEL R3, RZ, 0x1, P0 ;  /* 0x00000001ff037807 */ /* 0x000fe20000000000 */
[----:B------:R-:W-:Y:S01]  /*b240*/  UIADD3 UR20, UPT, UPT, UR38, UR59, URZ ;  /* 0x0000003b26147290 */ /* 0x000fe2000fffe0ff */
[----:B------:R-:W-:Y:S02]  /*b250*/  SEL R0, RZ, 0x1, P1 ;  /* 0x00000001ff007807 */ /* 0x000fe40000800000 */
[----:B------:R-:W-:Y:S02]  /*b260*/  LOP3.LUT R96, R96, R3, RZ, 0x3c, !PT ;  /* 0x0000000360607212 */ /* 0x000fe400078e3cff */
[----:B------:R-:W-:Y:S02]  /*b270*/  LOP3.LUT R97, R97, R0, RZ, 0x3c, !PT ;  /* 0x0000000061617212 */ /* 0x000fe400078e3cff */
[----:B------:R-:W-:Y:S02]  /*b280*/  SEL R93, R93, RZ, P0 ;  /* 0x000000ff5d5d7207 */ /* 0x000fe40000000000 */
[----:B------:R-:W-:Y:S01]  /*b290*/  SEL R36, R36, RZ, P1 ;  /* 0x000000ff24247207 */ /* 0x000fe20000800000 */
[----:B------:R-:W-:Y:S01]  /*b2a0*/  UMOV UR36, UR58 ;  /* 0x0000003a00247c82 */ /* 0x000fe20008000000 */
[----:B------:R-:W-:Y:S05]  /*b2b0*/  BRA.U UP0, `(.L_x_172) ;  /* 0xffffffb900c47547 */ /* 0x000fea000b83ffff */
[----:B------:R-:W-:Y:S05]  /*b2c0*/  EXIT ;  /* 0x000000000000794d */ /* 0x000fea0003800000 */
.L_x_25:
[----:B--2---:R2:W3:Y:S02]  /*b2d0*/  SYNCS.PHASECHK.TRANS64.TRYWAIT P0, [R0+URZ+0x2d0], R3 ;  /* 0x0002d003000075a7 */ /* 0x0044e400080011ff */
[----:B---3--:R-:W-:Y:S05]  /*b2e0*/  @!P0 NANOSLEEP.SYNCS 0x989680 ;  /* 0x009896800000895d */ /* 0x008fea0003900000 */
[----:B------:R-:W3:Y:S02]  /*b2f0*/  @!P0 SYNCS.PHASECHK.TRANS64 P0, [R0+URZ+0x2d0], R3 ;  /* 0x0002d003000085a7 */ /* 0x000ee400080010ff */
[----:B---3--:R-:W-:Y:S05]  /*b300*/  @!P0 BRA `(.L_x_25) ;  /* 0xfffffffc00f08947 */ /* 0x008fea000383ffff */
[----:B------:R-:W-:Y:S05]  /*b310*/  BRA `(.L_x_173) ;  /* 0xffffff6c00187947 */ /* 0x000fea000383ffff */
.L_x_28:
[----:B--2---:R-:W-:-:S07]  /*b320*/  MOV R0, UR33 ;  /* 0x0000002100007c02 */ /* 0x004fce0008000f00 */
.L_x_174:
[----:B--2---:R2:W3:Y:S02]  /*b330*/  SYNCS.PHASECHK.TRANS64.TRYWAIT P0, [R0+URZ+0x108], R3 ;  /* 0x00010803000075a7 */ /* 0x0044e400080011ff */
[----:B---3--:R-:W-:Y:S05]  /*b340*/  @!P0 NANOSLEEP.SYNCS 0x989680 ;  /* 0x009896800000895d */ /* 0x008fea0003900000 */
[----:B------:R-:W3:Y:S02]  /*b350*/  @!P0 SYNCS.PHASECHK.TRANS64 P0, [R0+URZ+0x108], R3 ;  /* 0x00010803000085a7 */ /* 0x000ee400080010ff */
[----:B---3--:R-:W-:Y:S05]  /*b360*/  @!P0 BRA `(.L_x_174) ;  /* 0xfffffffc00f08947 */ /* 0x008fea000383ffff */
[----:B------:R-:W-:Y:S05]  /*b370*/  BRA `(.L_x_27) ;  /* 0xffffff6c00687947 */ /* 0x000fea000383ffff */
.L_x_35:
[----:B-1----:R-:W-:-:S07]  /*b380*/  MOV R0, UR17 ;  /* 0x0000001100007c02 */ /* 0x002fce0008000f00 */
.L_x_175:
[----:B-1----:R1:W2:Y:S02]  /*b390*/  SYNCS.PHASECHK.TRANS64.TRYWAIT P0, [R0+URZ+0x108], R3 ;  /* 0x00010803000075a7 */ /* 0x0022a400080011ff */
[----:B--2---:R-:W-:Y:S05]  /*b3a0*/  @!P0 NANOSLEEP.SYNCS 0x989680 ;  /* 0x009896800000895d */ /* 0x004fea0003900000 */
[----:B------:R-:W2:Y:S02]  /*b3b0*/  @!P0 SYNCS.PHASECHK.TRANS64 P0, [R0+URZ+0x108], R3 ;  /* 0x00010803000085a7 */ /* 0x000ea400080010ff */
[----:B--2---:R-:W-:Y:S05]  /*b3c0*/  @!P0 BRA `(.L_x_175) ;  /* 0xfffffffc00f08947 */ /* 0x004fea000383ffff */
[----:B------:R-:W-:Y:S05]  /*b3d0*/  BRA `(.L_x_34) ;  /* 0xffffff70002c7947 */ /* 0x000fea000383ffff */
.L_x_40:
[----:B-1----:R1:W2:Y:S02]  /*b3e0*/  SYNCS.PHASECHK.TRANS64.TRYWAIT P0, [R3+URZ+0x260], R0 ;  /* 0x00026000030075a7 */ /* 0x0022a400080011ff */
[----:B--2---:R-:W-:Y:S05]  /*b3f0*/  @!P0 NANOSLEEP.SYNCS 0x989680 ;  /* 0x009896800000895d */ /* 0x004fea0003900000 */
[----:B------:R-:W2:Y:S02]  /*b400*/  @!P0 SYNCS.PHASECHK.TRANS64 P0, [R3+URZ+0x260], R0 ;  /* 0x00026000030085a7 */ /* 0x000ea400080010ff */
[----:B--2---:R-:W-:Y:S05]  /*b410*/  @!P0 BRA `(.L_x_40) ;  /* 0xfffffffc00f08947 */ /* 0x004fea000383ffff */
[----:B------:R-:W-:Y:S05]  /*b420*/  BRA `(.L_x_176) ;  /* 0xffffff7000d07947 */ /* 0x000fea000383ffff */
.L_x_44:
[----:B-1----:R-:W-:-:S07]  /*b430*/  MOV R0, UR4 ;  /* 0x0000000400007c02 */ /* 0x002fce0008000f00 */
.L_x_177:
[----:B-1----:R1:W2:Y:S02]  /*b440*/  SYNCS.PHASECHK.TRANS64.TRYWAIT P0, [R0+URZ], R3 ;  /* 0x00000003000075a7 */ /* 0x0022a400080011ff */
[----:B--2---:R-:W-:Y:S05]  /*b450*/  @!P0 NANOSLEEP.SYNCS 0x989680 ;  /* 0x009896800000895d */ /* 0x004fea0003900000 */
[----:B------:R-:W2:Y:S02]  /*b460*/  @!P0 SYNCS.PHASECHK.TRANS64 P0, [R0+URZ], R3 ;  /* 0x00000003000085a7 */ /* 0x000ea400080010ff */
[----:B--2---:R-:W-:Y:S05]  /*b470*/  @!P0 BRA `(.L_x_177) ;  /* 0xfffffffc00f08947 */ /* 0x004fea000383ffff */
[----:B------:R-:W-:Y:S05]  /*b480*/  BRA `(.L_x_178) ;  /* 0xffffff7800747947 */ /* 0x000fea000383ffff */
.L_x_45:
[----:B------:R-:W-:-:S07]  /*b490*/  MOV R0, UR5 ;  /* 0x0000000500007c02 */ /* 0x000fce0008000f00 */
.L_x_179:
[----:B-1----:R1:W2:Y:S02]  /*b4a0*/  SYNCS.PHASECHK.TRANS64.TRYWAIT P0, [R0+URZ], R3 ;  /* 0x00000003000075a7 */ /* 0x0022a400080011ff */
[----:B--2---:R-:W-:Y:S05]  /*b4b0*/  @!P0 NANOSLEEP.SYNCS 0x989680 ;  /* 0x009896800000895d */ /* 0x004fea0003900000 */
[----:B------:R-:W2:Y:S02]  /*b4c0*/  @!P0 SYNCS.PHASECHK.TRANS64 P0, [R0+URZ], R3 ;  /* 0x00000003000085a7 */ /* 0x000ea400080010ff */
[----:B--2---:R-:W-:Y:S05]  /*b4d0*/  @!P0 BRA `(.L_x_179) ;  /* 0xfffffffc00f08947 */ /* 0x004fea000383ffff */
[----:B------:R-:W-:Y:S05]  /*b4e0*/  BRA `(.L_x_180) ;  /* 0xffffff7800807947 */ /* 0x000fea000383ffff */
.L_x_46:
[----:B------:R-:W-:-:S07]  /*b4f0*/  MOV R0, UR5 ;  /* 0x0000000500007c02 */ /* 0x000fce0008000f00 */
.L_x_181:
[----:B-1----:R1:W2:Y:S02]  /*b500*/  SYNCS.PHASECHK.TRANS64.TRYWAIT P0, [R0+URZ], R3 ;  /* 0x00000003000075a7 */ /* 0x0022a400080011ff */
[----:B--2---:R-:W-:Y:S05]  /*b510*/  @!P0 NANOSLEEP.SYNCS 0x989680 ;  /* 0x009896800000895d */ /* 0x004fea0003900000 */
[----:B------:R-:W2:Y:S02]  /*b520*/  @!P0 SYNCS.PHASECHK.TRANS64 P0, [R0+URZ], R3 ;  /* 0x00000003000085a7 */ /* 0x000ea400080010ff */
[----:B--2---:R-:W-:Y:S05]  /*b530*/  @!P0 BRA `(.L_x_181) ;  /* 0xfffffffc00f08947 */ /* 0x004fea000383ffff */
[----:B------:R-:W-:Y:S05]  /*b540*/  BRA `(.L_x_182) ;  /* 0xffffff78008c7947 */ /* 0x000fea000383ffff */
.L_x_47:
[----:B------:R-:W-:-:S07]  /*b550*/  MOV R0, UR5 ;  /* 0x0000000500007c02 */ /* 0x000fce0008000f00 */
.L_x_183:
[----:B-1----:R1:W2:Y:S02]  /*b560*/  SYNCS.PHASECHK.TRANS64.TRYWAIT P0, [R0+URZ], R3 ;  /* 0x00000003000075a7 */ /* 0x0022a400080011ff */
[----:B--2---:R-:W-:Y:S05]  /*b570*/  @!P0 NANOSLEEP.SYNCS 0x989680 ;  /* 0x009896800000895d */ /* 0x004fea0003900000 */
[----:B------:R-:W2:Y:S02]  /*b580*/  @!P0 SYNCS.PHASECHK.TRANS64 P0, [R0+URZ], R3 ;  /* 0x00000003000085a7 */ /* 0x000ea400080010ff */
[----:B--2---:R-:W-:Y:S05]  /*b590*/  @!P0 BRA `(.L_x_183) ;  /* 0xfffffffc00f08947 */ /* 0x004fea000383ffff */
[----:B------:R-:W-:Y:S05]  /*b5a0*/  BRA `(.L_x_184) ;  /* 0xffffff7800987947 */ /* 0x000fea000383ffff */
.L_x_48:
[----:B------:R-:W-:-:S07]  /*b5b0*/  MOV R0, UR5 ;  /* 0x0000000500007c02 */ /* 0x000fce0008000f00 */
.L_x_185:
[----:B-1----:R1:W2:Y:S02]  /*b5c0*/  SYNCS.PHASECHK.TRANS64.TRYWAIT P0, [R0+URZ], R3 ;  /* 0x00000003000075a7 */ /* 0x0022a400080011ff */
[----:B--2---:R-:W-:Y:S05]  /*b5d0*/  @!P0 NANOSLEEP.SYNCS 0x989680 ;  /* 0x009896800000895d */ /* 0x004fea0003900000 */
[----:B------:R-:W2:Y:S02]  /*b5e0*/  @!P0 SYNCS.PHASECHK.TRANS64 P0, [R0+URZ], R3 ;  /* 0x00000003000085a7 */ /* 0x000ea400080010ff */
[----:B--2---:R-:W-:Y:S05]  /*b5f0*/  @!P0 BRA `(.L_x_185) ;  /* 0xfffffffc00f08947 */ /* 0x004fea000383ffff */
[----:B------:R-:W-:Y:S05]  /*b600*/  BRA `(.L_x_186) ;  /* 0xffffff7800a47947 */ /* 0x000fea000383ffff */
.L_x_49:
[----:B------:R-:W-:-:S07]  /*b610*/  MOV R0, UR5 ;  /* 0x0000000500007c02 */ /* 0x000fce0008000f00 */
.L_x_187:
[----:B-1----:R1:W2:Y:S02]  /*b620*/  SYNCS.PHASECHK.TRANS64.TRYWAIT P0, [R0+URZ], R3 ;  /* 0x00000003000075a7 */ /* 0x0022a400080011ff */
[----:B--2---:R-:W-:Y:S05]  /*b630*/  @!P0 NANOSLEEP.SYNCS 0x989680 ;  /* 0x009896800000895d */ /* 0x004fea0003900000 */
[----:B------:R-:W2:Y:S02]  /*b640*/  @!P0 SYNCS.PHASECHK.TRANS64 P0, [R0+URZ], R3 ;  /* 0x00000003000085a7 */ /* 0x000ea400080010ff */
[----:B--2---:R-:W-:Y:S05]  /*b650*/  @!P0 BRA `(.L_x_187) ;  /* 0xfffffffc00f08947 */ /* 0x004fea000383ffff */
[----:B------:R-:W-:Y:S05]  /*b660*/  BRA `(.L_x_188) ;  /* 0xffffff7800b07947 */ /* 0x000fea000383ffff */
.L_x_50:
[----:B------:R-:W-:-:S07]  /*b670*/  MOV R0, UR5 ;  /* 0x0000000500007c02 */ /* 0x000fce0008000f00 */
.L_x_189:
[----:B-1----:R1:W2:Y:S02]  /*b680*/  SYNCS.PHASECHK.TRANS64.TRYWAIT P0, [R0+URZ], R3 ;  /* 0x00000003000075a7 */ /* 0x0022a400080011ff */
[----:B--2---:R-:W-:Y:S05]  /*b690*/  @!P0 NANOSLEEP.SYNCS 0x989680 ;  /* 0x009896800000895d */ /* 0x004fea0003900000 */
[----:B------:R-:W2:Y:S02]  /*b6a0*/  @!P0 SYNCS.PHASECHK.TRANS64 P0, [R0+URZ], R3 ;  /* 0x00000003000085a7 */ /* 0x000ea400080010ff */
[----:B--2---:R-:W-:Y:S05]  /*b6b0*/  @!P0 BRA `(.L_x_189) ;  /* 0xfffffffc00f08947 */ /* 0x004fea000383ffff */
[----:B------:R-:W-:Y:S05]  /*b6c0*/  BRA `(.L_x_190) ;  /* 0xffffff7800bc7947 */ /* 0x000fea000383ffff */
.L_x_51:
[----:B------:R-:W-:-:S07]  /*b6d0*/  MOV R0, UR5 ;  /* 0x0000000500007c02 */ /* 0x000fce0008000f00 */
.L_x_191:
[----:B-1----:R1:W2:Y:S02]  /*b6e0*/  SYNCS.PHASECHK.TRANS64.TRYWAIT P0, [R0+URZ], R3 ;  /* 0x00000003000075a7 */ /* 0x0022a400080011ff */
[----:B--2---:R-:W-:Y:S05]  /*b6f0*/  @!P0 NANOSLEEP.SYNCS 0x989680 ;  /* 0x009896800000895d */ /* 0x004fea0003900000 */
[----:B------:R-:W2:Y:S02]  /*b700*/  @!P0 SYNCS.PHASECHK.TRANS64 P0, [R0+URZ], R3 ;  /* 0x00000003000085a7 */ /* 0x000ea400080010ff */
[----:B--2---:R-:W-:Y:S05]  /*b710*/  @!P0 BRA `(.L_x_191) ;  /* 0xfffffffc00f08947 */ /* 0x004fea000383ffff */
[----:B------:R-:W-:Y:S05]  /*b720*/  BRA `(.L_x_192) ;  /* 0xffffff7800c87947 */ /* 0x000fea000383ffff */
.L_x_52:
[----:B------:R-:W-:-:S07]  /*b730*/  MOV R0, UR5 ;  /* 0x0000000500007c02 */ /* 0x000fce0008000f00 */
.L_x_193:
[----:B-1----:R1:W2:Y:S02]  /*b740*/  SYNCS.PHASECHK.TRANS64.TRYWAIT P0, [R0+URZ], R3 ;  /* 0x00000003000075a7 */ /* 0x0022a400080011ff */
[----:B--2---:R-:W-:Y:S05]  /*b750*/  @!P0 NANOSLEEP.SYNCS 0x989680 ;  /* 0x009896800000895d */ /* 0x004fea0003900000 */
[----:B------:R-:W2:Y:S02]  /*b760*/  @!P0 SYNCS.PHASECHK.TRANS64 P0, [R0+URZ], R3 ;  /* 0x00000003000085a7 */ /* 0x000ea400080010ff */
[----:B--2---:R-:W-:Y:S05]  /*b770*/  @!P0 BRA `(.L_x_193) ;  /* 0xfffffffc00f08947 */ /* 0x004fea000383ffff */
[----:B------:R-:W-:Y:S05]  /*b780*/  BRA `(.L_x_194) ;  /* 0xffffff7800d47947 */ /* 0x000fea000383ffff */
.L_x_53:
[----:B------:R-:W-:-:S07]  /*b790*/  MOV R0, UR5 ;  /* 0x0000000500007c02 */ /* 0x000fce0008000f00 */
.L_x_195:
[----:B-1----:R1:W2:Y:S02]  /*b7a0*/  SYNCS.PHASECHK.TRANS64.TRYWAIT P0, [R0+URZ], R3 ;  /* 0x00000003000075a7 */ /* 0x0022a400080011ff */
[----:B--2---:R-:W-:Y:S05]  /*b7b0*/  @!P0 NANOSLEEP.SYNCS 0x989680 ;  /* 0x009896800000895d */ /* 0x004fea0003900000 */
[----:B------:R-:W2:Y:S02]  /*b7c0*/  @!P0 SYNCS.PHASECHK.TRANS64 P0, [R0+URZ], R3 ;  /* 0x00000003000085a7 */ /* 0x000ea400080010ff */
[----:B--2---:R-:W-:Y:S05]  /*b7d0*/  @!P0 BRA `(.L_x_195) ;  /* 0xfffffffc00f08947 */ /* 0x004fea000383ffff */
[----:B------:R-:W-:Y:S05]  /*b7e0*/  BRA `(.L_x_196) ;  /* 0xffffff7800e07947 */ /* 0x000fea000383ffff */
.L_x_54:
[----:B------:R-:W-:-:S07]  /*b7f0*/  MOV R0, UR5 ;  /* 0x0000000500007c02 */ /* 0x000fce0008000f00 */
.L_x_197:
[----:B-1----:R1:W2:Y:S02]  /*b800*/  SYNCS.PHASECHK.TRANS64.TRYWAIT P0, [R0+URZ], R3 ;  /* 0x00000003000075a7 */ /* 0x0022a400080011ff */
[----:B--2---:R-:W-:Y:S05]  /*b810*/  @!P0 NANOSLEEP.SYNCS 0x989680 ;  /* 0x009896800000895d */ /* 0x004fea0003900000 */
[----:B------:R-:W2:Y:S02]  /*b820*/  @!P0 SYNCS.PHASECHK.TRANS64 P0, [R0+URZ], R3 ;  /* 0x00000003000085a7 */ /* 0x000ea400080010ff */
[----:B--2---:R-:W-:Y:S05]  /*b830*/  @!P0 BRA `(.L_x_197) ;  /* 0xfffffffc00f08947 */ /* 0x004fea000383ffff */
[----:B------:R-:W-:Y:S05]  /*b840*/  BRA `(.L_x_198) ;  /* 0xffffff7800ec7947 */ /* 0x000fea000383ffff */
.L_x_55:
[----:B------:R-:W-:-:S07]  /*b850*/  MOV R0, UR5 ;  /* 0x0000000500007c02 */ /* 0x000fce0008000f00 */
.L_x_199:
[----:B-1----:R1:W2:Y:S02]  /*b860*/  SYNCS.PHASECHK.TRANS64.TRYWAIT P0, [R0+URZ], R3 ;  /* 0x00000003000075a7 */ /* 0x0022a400080011ff */
[----:B--2---:R-:W-:Y:S05]  /*b870*/  @!P0 NANOSLEEP.SYNCS 0x989680 ;  /* 0x009896800000895d */ /* 0x004fea0003900000 */
[----:B------:R-:W2:Y:S02]  /*b880*/  @!P0 SYNCS.PHASECHK.TRANS64 P0, [R0+URZ], R3 ;  /* 0x00000003000085a7 */ /* 0x000ea400080010ff */
[----:B--2---:R-:W-:Y:S05]  /*b890*/  @!P0 BRA `(.L_x_199) ;  /* 0xfffffffc00f08947 */ /* 0x004fea000383ffff */
[----:B------:R-:W-:Y:S05]  /*b8a0*/  BRA `(.L_x_200) ;  /* 0xffffff7800f87947 */ /* 0x000fea000383ffff */
.L_x_56:
[----:B------:R-:W-:-:S07]  /*b8b0*/  MOV R0, UR5 ;  /* 0x0000000500007c02 */ /* 0x000fce0008000f00 */
.L_x_201:
[----:B-1----:R1:W2:Y:S02]  /*b8c0*/  SYNCS.PHASECHK.TRANS64.TRYWAIT P0, [R0+URZ], R3 ;  /* 0x00000003000075a7 */ /* 0x0022a400080011ff */
[----:B--2---:R-:W-:Y:S05]  /*b8d0*/  @!P0 NANOSLEEP.SYNCS 0x989680 ;  /* 0x009896800000895d */ /* 0x004fea0003900000 */
[----:B------:R-:W2:Y:S02]  /*b8e0*/  @!P0 SYNCS.PHASECHK.TRANS64 P0, [R0+URZ], R3 ;  /* 0x00000003000085a7 */ /* 0x000ea400080010ff */
[----:B--2---:R-:W-:Y:S05]  /*b8f0*/  @!P0 BRA `(.L_x_201) ;  /* 0xfffffffc00f08947 */ /* 0x004fea000383ffff */
[----:B------:R-:W-:Y:S05]  /*b900*/  BRA `(.L_x_202) ;  /* 0xffffff7c00047947 */ /* 0x000fea000383ffff */
.L_x_57:
[----:B------:R-:W-:-:S07]  /*b910*/  MOV R0, UR5 ;  /* 0x0000000500007c02 */ /* 0x000fce0008000f00 */
.L_x_203:
[----:B-1----:R1:W2:Y:S02]  /*b920*/  SYNCS.PHASECHK.TRANS64.TRYWAIT P0, [R0+URZ], R3 ;  /* 0x00000003000075a7 */ /* 0x0022a400080011ff */
[----:B--2---:R-:W-:Y:S05]  /*b930*/  @!P0 NANOSLEEP.SYNCS 0x989680 ;  /* 0x009896800000895d */ /* 0x004fea0003900000 */
[----:B------:R-:W2:Y:S02]  /*b940*/  @!P0 SYNCS.PHASECHK.TRANS64 P0, [R0+URZ], R3 ;  /* 0x00000003000085a7 */ /* 0x000ea400080010ff */
[----:B--2---:R-:W-:Y:S05]  /*b950*/  @!P0 BRA `(.L_x_203) ;  /* 0xfffffffc00f08947 */ /* 0x004fea000383ffff */
[----:B------:R-:W-:Y:S05]  /*b960*/  BRA `(.L_x_204) ;  /* 0xffffff7c00107947 */ /* 0x000fea000383ffff */
.L_x_58:
[----:B------:R-:W-:-:S07]  /*b970*/  MOV R0, UR5 ;  /* 0x0000000500007c02 */ /* 0x000fce0008000f00 */
.L_x_205:
[----:B-1----:R1:W2:Y:S02]  /*b980*/  SYNCS.PHASECHK.TRANS64.TRYWAIT P0, [R0+URZ], R3 ;  /* 0x00000003000075a7 */ /* 0x0022a400080011ff */
[----:B--2---:R-:W-:Y:S05]  /*b990*/  @!P0 NANOSLEEP.SYNCS 0x989680 ;  /* 0x009896800000895d */ /* 0x004fea0003900000 */
[----:B------:R-:W2:Y:S02]  /*b9a0*/  @!P0 SYNCS.PHASECHK.TRANS64 P0, [R0+URZ], R3 ;  /* 0x00000003000085a7 */ /* 0x000ea400080010ff */
[----:B--2---:R-:W-:Y:S05]  /*b9b0*/  @!P0 BRA `(.L_x_205) ;  /* 0xfffffffc00f08947 */ /* 0x004fea000383ffff */
[----:B------:R-:W-:Y:S05]  /*b9c0*/  BRA `(.L_x_206) ;  /* 0xffffff7c001c7947 */ /* 0x000fea000383ffff */
.L_x_59:
[----:B------:R-:W-:-:S07]  /*b9d0*/  MOV R0, UR5 ;  /* 0x0000000500007c02 */ /* 0x000fce0008000f00 */
.L_x_207:
[----:B-1----:R1:W2:Y:S02]  /*b9e0*/  SYNCS.PHASECHK.TRANS64.TRYWAIT P0, [R0+URZ], R3 ;  /* 0x00000003000075a7 */ /* 0x0022a400080011ff */
[----:B--2---:R-:W-:Y:S05]  /*b9f0*/  @!P0 NANOSLEEP.SYNCS 0x989680 ;  /* 0x009896800000895d */ /* 0x004fea0003900000 */
[----:B------:R-:W2:Y:S02]  /*ba00*/  @!P0 SYNCS.PHASECHK.TRANS64 P0, [R0+URZ], R3 ;  /* 0x00000003000085a7 */ /* 0x000ea400080010ff */
[----:B--2---:R-:W-:Y:S05]  /*ba10*/  @!P0 BRA `(.L_x_207) ;  /* 0xfffffffc00f08947 */ /* 0x004fea000383ffff */
[----:B------:R-:W-:Y:S05]  /*ba20*/  BRA `(.L_x_208) ;  /* 0xffffff7c00287947 */ /* 0x000fea000383ffff */
.L_x_60:
[----:B------:R-:W-:-:S07]  /*ba30*/  MOV R0, UR5 ;  /* 0x0000000500007c02 */ /* 0x000fce0008000f00 */
.L_x_209:
[----:B-1----:R1:W2:Y:S02]  /*ba40*/  SYNCS.PHASECHK.TRANS64.TRYWAIT P0, [R0+URZ], R3 ;  /* 0x00000003000075a7 */ /* 0x0022a400080011ff */
[----:B--2---:R-:W-:Y:S05]  /*ba50*/  @!P0 NANOSLEEP.SYNCS 0x989680 ;  /* 0x009896800000895d */ /* 0x004fea0003900000 */
[----:B------:R-:W2:Y:S02]  /*ba60*/  @!P0 SYNCS.PHASECHK.TRANS64 P0, [R0+URZ], R3 ;  /* 0x00000003000085a7 */ /* 0x000ea400080010ff */
[----:B--2---:R-:W-:Y:S05]  /*ba70*/  @!P0 BRA `(.L_x_209) ;  /* 0xfffffffc00f08947 */ /* 0x004fea000383ffff */
[----:B------:R-:W-:Y:S05]  /*ba80*/  BRA `(.L_x_210) ;  /* 0xffffff7c00347947 */ /* 0x000fea000383ffff */
.L_x_61:
[----:B------:R-:W-:-:S07]  /*ba90*/  MOV R0, UR5 ;  /* 0x0000000500007c02 */ /* 0x000fce0008000f00 */
.L_x_211:
[----:B-1----:R1:W2:Y:S02]  /*baa0*/  SYNCS.PHASECHK.TRANS64.TRYWAIT P0, [R0+URZ], R3 ;  /* 0x00000003000075a7 */ /* 0x0022a400080011ff */
[----:B--2---:R-:W-:Y:S05]  /*bab0*/  @!P0 NANOSLEEP.SYNCS 0x989680 ;  /* 0x009896800000895d */ /* 0x004fea0003900000 */
[----:B------:R-:W2:Y:S02]  /*bac0*/  @!P0 SYNCS.PHASECHK.TRANS64 P0, [R0+URZ], R3 ;  /* 0x00000003000085a7 */ /* 0x000ea400080010ff */
[----:B--2---:R-:W-:Y:S05]  /*bad0*/  @!P0 BRA `(.L_x_211) ;  /* 0xfffffffc00f08947 */ /* 0x004fea000383ffff */
[----:B------:R-:W-:Y:S05]  /*bae0*/  BRA `(.L_x_212) ;  /* 0xffffff7c00407947 */ /* 0x000fea000383ffff */
.L_x_62:
[----:B------:R-:W-:-:S07]  /*baf0*/  MOV R0, UR5 ;  /* 0x0000000500007c02 */ /* 0x000fce0008000f00 */
.L_x_213:
[----:B-1----:R1:W2:Y:S02]  /*bb00*/  SYNCS.PHASECHK.TRANS64.TRYWAIT P0, [R0+URZ], R3 ;  /* 0x00000003000075a7 */ /* 0x0022a400080011ff */
[----:B--2---:R-:W-:Y:S05]  /*bb10*/  @!P0 NANOSLEEP.SYNCS 0x989680 ;  /* 0x009896800000895d */ /* 0x004fea0003900000 */
[----:B------:R-:W2:Y:S02]  /*bb20*/  @!P0 SYNCS.PHASECHK.TRANS64 P0, [R0+URZ], R3 ;  /* 0x00000003000085a7 */ /* 0x000ea400080010ff */
[----:B--2---:R-:W-:Y:S05]  /*bb30*/  @!P0 BRA `(.L_x_213) ;  /* 0xfffffffc00f08947 */ /* 0x004fea000383ffff */
[----:B------:R-:W-:Y:S05]  /*bb40*/  BRA `(.L_x_214) ;  /* 0xffffff7c004c7947 */ /* 0x000fea000383ffff */
.L_x_63:
[----:B------:R-:W-:-:S07]  /*bb50*/  MOV R0, UR5 ;  /* 0x0000000500007c02 */ /* 0x000fce0008000f00 */
.L_x_215:
[----:B-1----:R1:W2:Y:S02]  /*bb60*/  SYNCS.PHASECHK.TRANS64.TRYWAIT P0, [R0+URZ], R3 ;  /* 0x00000003000075a7 */ /* 0x0022a400080011ff */
[----:B--2---:R-:W-:Y:S05]  /*bb70*/  @!P0 NANOSLEEP.SYNCS 0x989680 ;  /* 0x009896800000895d */ /* 0x004fea0003900000 */
[----:B------:R-:W2:Y:S02]  /*bb80*/  @!P0 SYNCS.PHASECHK.TRANS64 P0, [R0+URZ], R3 ;  /* 0x00000003000085a7 */ /* 0x000ea400080010ff */
[----:B--2---:R-:W-:Y:S05]  /*bb90*/  @!P0 BRA `(.L_x_215) ;  /* 0xfffffffc00f08947 */ /* 0x004fea000383ffff */
[----:B------:R-:W-:Y:S05]  /*bba0*/  BRA `(.L_x_216) ;  /* 0xffffff7c00587947 */ /* 0x000fea000383ffff */
.L_x_64:
[----:B------:R-:W-:-:S07]  /*bbb0*/  MOV R0, UR5 ;  /* 0x0000000500007c02 */ /* 0x000fce0008000f00 */
.L_x_217:
[----:B-1----:R1:W2:Y:S02]  /*bbc0*/  SYNCS.PHASECHK.TRANS64.TRYWAIT P0, [R0+URZ], R3 ;  /* 0x00000003000075a7 */ /* 0x0022a400080011ff */
[----:B--2---:R-:W-:Y:S05]  /*bbd0*/  @!P0 NANOSLEEP.SYNCS 0x989680 ;  /* 0x009896800000895d */ /* 0x004fea0003900000 */
[----:B------:R-:W2:Y:S02]  /*bbe0*/  @!P0 SYNCS.PHASECHK.TRANS64 P0, [R0+URZ], R3 ;  /* 0x00000003000085a7 */ /* 0x000ea400080010ff */
[----:B--2---:R-:W-:Y:S05]  /*bbf0*/  @!P0 BRA `(.L_x_217) ;  /* 0xfffffffc00f08947 */ /* 0x004fea000383ffff */
[----:B------:R-:W-:Y:S05]  /*bc00*/  BRA `(.L_x_218) ;  /* 0xffffff7c00647947 */ /* 0x000fea000383ffff */
.L_x_65:
[----:B------:R-:W-:-:S07]  /*bc10*/  MOV R0, UR5 ;  /* 0x0000000500007c02 */ /* 0x000fce0008000f00 */
.L_x_219:
[----:B-1----:R1:W2:Y:S02]  /*bc20*/  SYNCS.PHASECHK.TRANS64.TRYWAIT P0, [R0+URZ], R3 ;  /* 0x00000003000075a7 */ /* 0x0022a400080011ff */
[----:B--2---:R-:W-:Y:S05]  /*bc30*/  @!P0 NANOSLEEP.SYNCS 0x989680 ;  /* 0x009896800000895d */ /* 0x004fea0003900000 */
[----:B------:R-:W2:Y:S02]  /*bc40*/  @!P0 SYNCS.PHASECHK.TRANS64 P0, [R0+URZ], R3 ;  /* 0x00000003000085a7 */ /* 0x000ea400080010ff */
[----:B--2---:R-:W-:Y:S05]  /*bc50*/  @!P0 BRA `(.L_x_219) ;  /* 0xfffffffc00f08947 */ /* 0x004fea000383ffff */
[----:B------:R-:W-:Y:S05]  /*bc60*/  BRA `(.L_x_220) ;  /* 0xffffff7c00707947 */ /* 0x000fea000383ffff */
.L_x_66:
[----:B------:R-:W-:-:S07]  /*bc70*/  MOV R0, UR5 ;  /* 0x0000000500007c02 */ /* 0x000fce0008000f00 */
.L_x_221:
[----:B-1----:R1:W2:Y:S02]  /*bc80*/  SYNCS.PHASECHK.TRANS64.TRYWAIT P0, [R0+URZ], R3 ;  /* 0x00000003000075a7 */ /* 0x0022a400080011ff */
[----:B--2---:R-:W-:Y:S05]  /*bc90*/  @!P0 NANOSLEEP.SYNCS 0x989680 ;  /* 0x009896800000895d */ /* 0x004fea0003900000 */
[----:B------:R-:W2:Y:S02]  /*bca0*/  @!P0 SYNCS.PHASECHK.TRANS64 P0, [R0+URZ], R3 ;  /* 0x00000003000085a7 */ /* 0x000ea400080010ff */
[----:B--2---:R-:W-:Y:S05]  /*bcb0*/  @!P0 BRA `(.L_x_221) ;  /* 0xfffffffc00f08947 */ /* 0x004fea000383ffff */
[----:B------:R-:W-:Y:S05]  /*bcc0*/  BRA `(.L_x_222) ;  /* 0xffffff7c007c7947 */ /* 0x000fea000383ffff */
.L_x_67:
[----:B------:R-:W-:-:S07]  /*bcd0*/  MOV R0, UR5 ;  /* 0x0000000500007c02 */ /* 0x000fce0008000f00 */
.L_x_223:
[----:B-1----:R1:W2:Y:S02]  /*bce0*/  SYNCS.PHASECHK.TRANS64.TRYWAIT P0, [R0+URZ], R3 ;  /* 0x00000003000075a7 */ /* 0x0022a400080011ff */
[----:B--2---:R-:W-:Y:S05]  /*bcf0*/  @!P0 NANOSLEEP.SYNCS 0x989680 ;  /* 0x009896800000895d */ /* 0x004fea0003900000 */
[----:B------:R-:W2:Y:S02]  /*bd00*/  @!P0 SYNCS.PHASECHK.TRANS64 P0, [R0+URZ], R3 ;  /* 0x00000003000085a7 */ /* 0x000ea400080010ff */
[----:B--2---:R-:W-:Y:S05]  /*bd10*/  @!P0 BRA `(.L_x_223) ;  /* 0xfffffffc00f08947 */ /* 0x004fea000383ffff */
[----:B------:R-:W-:Y:S05]  /*bd20*/  BRA `(.L_x_224) ;  /* 0xffffff7c00887947 */ /* 0x000fea000383ffff */
.L_x_68:
[----:B------:R-:W-:-:S07]  /*bd30*/  MOV R0, UR5 ;  /* 0x0000000500007c02 */ /* 0x000fce0008000f00 */
.L_x_225:
[----:B-1----:R1:W2:Y:S02]  /*bd40*/  SYNCS.PHASECHK.TRANS64.TRYWAIT P0, [R0+URZ], R3 ;  /* 0x00000003000075a7 */ /* 0x0022a400080011ff */
[----:B--2---:R-:W-:Y:S05]  /*bd50*/  @!P0 NANOSLEEP.SYNCS 0x989680 ;  /* 0x009896800000895d */ /* 0x004fea0003900000 */
[----:B------:R-:W2:Y:S02]  /*bd60*/  @!P0 SYNCS.PHASECHK.TRANS64 P0, [R0+URZ], R3 ;  /* 0x00000003000085a7 */ /* 0x000ea400080010ff */
[----:B--2---:R-:W-:Y:S05]  /*bd70*/  @!P0 BRA `(.L_x_225) ;  /* 0xfffffffc00f08947 */ /* 0x004fea000383ffff */
[----:B------:R-:W-:Y:S05]  /*bd80*/  BRA `(.L_x_226) ;  /* 0xffffff7c00947947 */ /* 0x000fea000383ffff */
.L_x_69:
[----:B------:R-:W-:-:S07]  /*bd90*/  MOV R0, UR5 ;  /* 0x0000000500007c02 */ /* 0x000fce0008000f00 */
.L_x_227:
[----:B-1----:R1:W2:Y:S02]  /*bda0*/  SYNCS.PHASECHK.TRANS64.TRYWAIT P0, [R0+URZ], R3 ;  /* 0x00000003000075a7 */ /* 0x0022a400080011ff */
[----:B--2---:R-:W-:Y:S05]  /*bdb0*/  @!P0 NANOSLEEP.SYNCS 0x989680 ;  /* 0x009896800000895d */ /* 0x004fea0003900000 */
[----:B------:R-:W2:Y:S02]  /*bdc0*/  @!P0 SYNCS.PHASECHK.TRANS64 P0, [R0+URZ], R3 ;  /* 0x00000003000085a7 */ /* 0x000ea400080010ff */
[----:B--2---:R-:W-:Y:S05]  /*bdd0*/  @!P0 BRA `(.L_x_227) ;  /* 0xfffffffc00f08947 */ /* 0x004fea000383ffff */
[----:B------:R-:W-:Y:S05]  /*bde0*/  BRA `(.L_x_228) ;  /* 0xffffff7c00a07947 */ /* 0x000fea000383ffff */
.L_x_70:
[----:B------:R-:W-:-:S07]  /*bdf0*/  MOV R0, UR5 ;  /* 0x0000000500007c02 */ /* 0x000fce0008000f00 */
.L_x_229:
[----:B-1----:R1:W2:Y:S02]  /*be00*/  SYNCS.PHASECHK.TRANS64.TRYWAIT P0, [R0+URZ], R3 ;  /* 0x00000003000075a7 */ /* 0x0022a400080011ff */
[----:B--2---:R-:W-:Y:S05]  /*be10*/  @!P0 NANOSLEEP.SYNCS 0x989680 ;  /* 0x009896800000895d */ /* 0x004fea0003900000 */
[----:B------:R-:W2:Y:S02]  /*be20*/  @!P0 SYNCS.PHASECHK.TRANS64 P0, [R0+URZ], R3 ;  /* 0x00000003000085a7 */ /* 0x000ea400080010ff */
[----:B--2---:R-:W-:Y:S05]  /*be30*/  @!P0 BRA `(.L_x_229) ;  /* 0xfffffffc00f08947 */ /* 0x004fea000383ffff */
[----:B------:R-:W-:Y:S05]  /*be40*/  BRA `(.L_x_230) ;  /* 0xffffff7c00ac7947 */ /* 0x000fea000383ffff */
.L_x_71:
[----:B------:R-:W-:-:S07]  /*be50*/  MOV R0, UR5 ;  /* 0x0000000500007c02 */ /* 0x000fce0008000f00 */
.L_x_231:
[----:B-1----:R1:W2:Y:S02]  /*be60*/  SYNCS.PHASECHK.TRANS64.TRYWAIT P0, [R0+URZ], R3 ;  /* 0x00000003000075a7 */ /* 0x0022a400080011ff */
[----:B--2---:R-:W-:Y:S05]  /*be70*/  @!P0 NANOSLEEP.SYNCS 0x989680 ;  /* 0x009896800000895d */ /* 0x004fea0003900000 */
[----:B------:R-:W2:Y:S02]  /*be80*/  @!P0 SYNCS.PHASECHK.TRANS64 P0, [R0+URZ], R3 ;  /* 0x00000003000085a7 */ /* 0x000ea400080010ff */
[----:B--2---:R-:W-:Y:S05]  /*be90*/  @!P0 BRA `(.L_x_231) ;  /* 0xfffffffc00f08947 */ /* 0x004fea000383ffff */
[----:B------:R-:W-:Y:S05]  /*bea0*/  BRA `(.L_x_232) ;  /* 0xffffff7c00b87947 */ /* 0x000fea000383ffff */
.L_x_72:
[----:B------:R-:W-:-:S07]  /*beb0*/  MOV R0, UR5 ;  /* 0x0000000500007c02 */ /* 0x000fce0008000f00 */
.L_x_233:
[----:B-1----:R1:W2:Y:S02]  /*bec0*/  SYNCS.PHASECHK.TRANS64.TRYWAIT P0, [R0+URZ], R3 ;  /* 0x00000003000075a7 */ /* 0x0022a400080011ff */
[----:B--2---:R-:W-:Y:S05]  /*bed0*/  @!P0 NANOSLEEP.SYNCS 0x989680 ;  /* 0x009896800000895d */ /* 0x004fea0003900000 */
[----:B------:R-:W2:Y:S02]  /*bee0*/  @!P0 SYNCS.PHASECHK.TRANS64 P0, [R0+URZ], R3 ;  /* 0x00000003000085a7 */ /* 0x000ea400080010ff */
[----:B--2---:R-:W-:Y:S05]  /*bef0*/  @!P0 BRA `(.L_x_233) ;  /* 0xfffffffc00f08947 */ /* 0x004fea000383ffff */
[----:B------:R-:W-:Y:S05]  /*bf00*/  BRA `(.L_x_234) ;  /* 0xffffff7c00c47947 */ /* 0x000fea000383ffff */
.L_x_73:
[----:B------:R-:W-:-:S07]  /*bf10*/  MOV R0, UR5 ;  /* 0x0000000500007c02 */ /* 0x000fce0008000f00 */
.L_x_235:
[----:B-1----:R1:W2:Y:S02]  /*bf20*/  SYNCS.PHASECHK.TRANS64.TRYWAIT P0, [R0+URZ], R3 ;  /* 0x00000003000075a7 */ /* 0x0022a400080011ff */
[----:B--2---:R-:W-:Y:S05]  /*bf30*/  @!P0 NANOSLEEP.SYNCS 0x989680 ;  /* 0x009896800000895d */ /* 0x004fea0003900000 */
[----:B------:R-:W2:Y:S02]  /*bf40*/  @!P0 SYNCS.PHASECHK.TRANS64 P0, [R0+URZ], R3 ;  /* 0x00000003000085a7 */ /* 0x000ea400080010ff */
[----:B--2---:R-:W-:Y:S05]  /*bf50*/  @!P0 BRA `(.L_x_235) ;  /* 0xfffffffc00f08947 */ /* 0x004fea000383ffff */
[----:B------:R-:W-:Y:S05]  /*bf60*/  BRA `(.L_x_236) ;  /* 0xffffff7c00d07947 */ /* 0x000fea000383ffff */
.L_x_74:
[----:B------:R-:W-:-:S07]  /*bf70*/  MOV R0, UR5 ;  /* 0x0000000500007c02 */ /* 0x000fce0008000f00 */
.L_x_237:
[----:B-1----:R1:W2:Y:S02]  /*bf80*/  SYNCS.PHASECHK.TRANS64.TRYWAIT P0, [R0+URZ], R3 ;  /* 0x00000003000075a7 */ /* 0x0022a400080011ff */
[----:B--2---:R-:W-:Y:S05]  /*bf90*/  @!P0 NANOSLEEP.SYNCS 0x989680 ;  /* 0x009896800000895d */ /* 0x004fea0003900000 */
[----:B------:R-:W2:Y:S02]  /*bfa0*/  @!P0 SYNCS.PHASECHK.TRANS64 P0, [R0+URZ], R3 ;  /* 0x00000003000085a7 */ /* 0x000ea400080010ff */
[----:B--2---:R-:W-:Y:S05]  /*bfb0*/  @!P0 BRA `(.L_x_237) ;  /* 0xfffffffc00f08947 */ /* 0x004fea000383ffff */
[----:B------:R-:W-:Y:S05]  /*bfc0*/  BRA `(.L_x_238) ;  /* 0xffffff7c00dc7947 */ /* 0x000fea000383ffff */
.L_x_75:
[----:B------:R-:W-:-:S07]  /*bfd0*/  MOV R0, UR5 ;  /* 0x0000000500007c02 */ /* 0x000fce0008000f00 */
.L_x_239:
[----:B-1----:R1:W2:Y:S02]  /*bfe0*/  SYNCS.PHASECHK.TRANS64.TRYWAIT P0, [R0+URZ], R3 ;  /* 0x00000003000075a7 */ /* 0x0022a400080011ff */
[----:B--2---:R-:W-:Y:S05]  /*bff0*/  @!P0 NANOSLEEP.SYNCS 0x989680 ;  /* 0x009896800000895d */ /* 0x004fea0003900000 */
[----:B------:R-:W2:Y:S02]  /*c000*/  @!P0 SYNCS.PHASECHK.TRANS64 P0, [R0+URZ], R3 ;  /* 0x00000003000085a7 */ /* 0x000ea400080010ff */
[----:B--2---:R-:W-:Y:S05]  /*c010*/  @!P0 BRA `(.L_x_239) ;  /* 0xfffffffc00f08947 */ /* 0x004fea000383ffff */
[----:B------:R-:W-:Y:S05]  /*c020*/  BRA `(.L_x_240) ;  /* 0xffffff7c00e87947 */ /* 0x000fea000383ffff */
.L_x_78:
[----:B--2---:R2:W3:Y:S02]  /*c030*/  SYNCS.PHASECHK.TRANS64.TRYWAIT P0, [R2+URZ+0x2c0], R5 ;  /* 0x0002c005020075a7 */ /* 0x0044e400080011ff */
[----:B---3--:R-:W-:Y:S05]  /*c040*/  @!P0 NANOSLEEP.SYNCS 0x989680 ;  /* 0x009896800000895d */ /* 0x008fea0003900000 */
[----:B------:R-:W3:Y:S02]  /*c050*/  @!P0 SYNCS.PHASECHK.TRANS64 P0, [R2+URZ+0x2c0], R5 ;  /* 0x0002c005020085a7 */ /* 0x000ee400080010ff */
[----:B---3--:R-:W-:Y:S05]  /*c060*/  @!P0 BRA `(.L_x_78) ;  /* 0xfffffffc00f08947 */ /* 0x008fea000383ffff */
[----:B------:R-:W-:Y:S05]  /*c070*/  BRA `(.L_x_241) ;  /* 0xffffff8000447947 */ /* 0x000fea000383ffff */
.L_x_79:
[----:B------:R-:W-:-:S07]  /*c080*/  MOV R2, UR4 ;  /* 0x0000000400027c02 */ /* 0x000fce0008000f00 */
.L_x_242:
[----:B--2---:R2:W3:Y:S02]  /*c090*/  SYNCS.PHASECHK.TRANS64.TRYWAIT P0, [R2+URZ+0x270], R5 ;  /* 0x00027005020075a7 */ /* 0x0044e400080011ff */
[----:B---3--:R-:W-:Y:S05]  /*c0a0*/  @!P0 NANOSLEEP.SYNCS 0x989680 ;  /* 0x009896800000895d */ /* 0x008fea0003900000 */
[----:B------:R-:W3:Y:S02]  /*c0b0*/  @!P0 SYNCS.PHASECHK.TRANS64 P0, [R2+URZ+0x270], R5 ;  /* 0x00027005020085a7 */ /* 0x000ee400080010ff */
[----:B---3--:R-:W-:Y:S05]  /*c0c0*/  @!P0 BRA `(.L_x_242) ;  /* 0xfffffffc00f08947 */ /* 0x008fea000383ffff */
[----:B------:R-:W-:Y:S05]  /*c0d0*/  BRA `(.L_x_243) ;  /* 0xffffff8000547947 */ /* 0x000fea000383ffff */
.L_x_80:
[----:B--2---:R2:W3:Y:S02]  /*c0e0*/  SYNCS.PHASECHK.TRANS64.TRYWAIT P1, [R2+URZ+0x260], R5 ;  /* 0x00026005020075a7 */ /* 0x0044e400080211ff */
[----:B---3--:R-:W-:Y:S05]  /*c0f0*/  @!P1 NANOSLEEP.SYNCS 0x989680 ;  /* 0x009896800000995d */ /* 0x008fea0003900000 */
[----:B------:R-:W3:Y:S02]  /*c100*/  @!P1 SYNCS.PHASECHK.TRANS64 P1, [R2+URZ+0x260], R5 ;  /* 0x00026005020095a7 */ /* 0x000ee400080210ff */
[----:B---3--:R-:W-:Y:S05]  /*c110*/  @!P1 BRA `(.L_x_80) ;  /* 0xfffffffc00f09947 */ /* 0x008fea000383ffff */
[----:B------:R-:W-:Y:S05]  /*c120*/  BRA `(.L_x_244) ;  /* 0xffffff8000847947 */ /* 0x000fea000383ffff */
.L_x_83:
[----:B------:R-:W-:-:S07]  /*c130*/  MOV R0, UR4 ;  /* 0x0000000400007c02 */ /* 0x000fce0008000f00 */
.L_x_245:
[----:B--2---:R2:W3:Y:S02]  /*c140*/  SYNCS.PHASECHK.TRANS64.TRYWAIT P0, [R0+URZ+0x270], R3 ;  /* 0x00027003000075a7 */ /* 0x0044e400080011ff */
[----:B---3--:R-:W-:Y:S05]  /*c150*/  @!P0 NANOSLEEP.SYNCS 0x989680 ;  /* 0x009896800000895d */ /* 0x008fea0003900000 */
[----:B------:R-:W3:Y:S02]  /*c160*/  @!P0 SYNCS.PHASECHK.TRANS64 P0, [R0+URZ+0x270], R3 ;  /* 0x00027003000085a7 */ /* 0x000ee400080010ff */
[----:B---3--:R-:W-:Y:S05]  /*c170*/  @!P0 BRA `(.L_x_245) ;  /* 0xfffffffc00f08947 */ /* 0x008fea000383ffff */
[----:B------:R-:W-:Y:S05]  /*c180*/  BRA `(.L_x_82) ;  /* 0xffffff8000d87947 */ /* 0x000fea000383ffff */
.L_x_92:
[----:B--2---:R-:W-:-:S04]  /*c190*/  MOV R0, UR5 ;  /* 0x0000000500007c02 */ /* 0x004fc80008000f00 */
[----:B------:R2:W3:Y:S03]  /*c1a0*/  SYNCS.PHASECHK.TRANS64.TRYWAIT P0, [R0+URZ+0x8], R7 ;  /* 0x00000807000075a7 */ /* 0x0004e600080011ff */
[----:B---3--:R-:W-:Y:S05]  /*c1b0*/  @!P0 NANOSLEEP.SYNCS 0x989680 ;  /* 0x009896800000895d */ /* 0x008fea0003900000 */
[----:B------:R-:W3:Y:S02]  /*c1c0*/  @!P0 SYNCS.PHASECHK.TRANS64 P0, [R0+URZ+0x8], R7 ;  /* 0x00000807000085a7 */ /* 0x000ee400080010ff */
[----:B---3--:R-:W-:Y:S05]  /*c1d0*/  @!P0 BRA `(.L_x_92) ;  /* 0xfffffffc00ec8947 */ /* 0x008fea000383ffff */
[----:B------:R-:W-:Y:S05]  /*c1e0*/  BRA `(.L_x_91) ;  /* 0xffffff84008c7947 */ /* 0x000fea000383ffff */
.L_x_94:
[----:B------:R-:W-:Y:S01]  /*c1f0*/  BSSY B0, `(.L_x_246) ;  /* 0x0000006000007945 */ /* 0x000fe20003800000 */
[----:B------:R-:W-:-:S07]  /*c200*/  MOV R15, 0xffffffff ;  /* 0xffffffff000f7802 */ /* 0x000fce0000000f00 */
[----:B-12--5:R-:W-:Y:S05]  /*c210*/  WARPSYNC.COLLECTIVE R15, `(.L_x_247) ;  /* 0x000000000f0c7348 */ /* 0x026fea0003c00000 */
[----:B------:R-:W-:Y:S02]  /*c220*/  ELECT P6, UR79, PT ;  /* 0x00000000004f782f */ /* 0x000fe400038c0000 */
[----:B------:R-:W-:Y:S01]  /*c230*/  MOV R14, UR79 ;  /* 0x0000004f000e7c02 */ /* 0x000fe20008000f00 */
[----:B-12--5:R-:W-:Y:S10]  /*c240*/  ENDCOLLECTIVE ;  /* 0x000000000000791b */ /* 0x026ff40003800000 */
.L_x_247:
[----:B------:R-:W-:Y:S05]  /*c250*/  BSYNC B0 ;  /* 0x0000000000007941 */ /* 0x000fea0003800000 */
.L_x_246:
[----:B------:R-:W-:Y:S05]  /*c260*/  BRA `(.L_x_248) ;  /* 0xffffff8400bc7947 */ /* 0x000fea000383ffff */
.L_x_96:
[----:B--2---:R-:W-:-:S04]  /*c270*/  MOV R0, UR5 ;  /* 0x0000000500007c02 */ /* 0x004fc80008000f00 */
[----:B------:R2:W3:Y:S03]  /*c280*/  SYNCS.PHASECHK.TRANS64.TRYWAIT P0, [R0+URZ+0x8], R5 ;  /* 0x00000805000075a7 */ /* 0x0004e600080011ff */
[----:B---3--:R-:W-:Y:S05]  /*c290*/  @!P0 NANOSLEEP.SYNCS 0x989680 ;  /* 0x009896800000895d */ /* 0x008fea0003900000 */
[----:B------:R-:W3:Y:S02]  /*c2a0*/  @!P0 SYNCS.PHASECHK.TRANS64 P0, [R0+URZ+0x8], R5 ;  /* 0x00000805000085a7 */ /* 0x000ee400080010ff */
[----:B---3--:R-:W-:Y:S05]  /*c2b0*/  @!P0 BRA `(.L_x_96) ;  /* 0xfffffffc00ec8947 */ /* 0x008fea000383ffff */
[----:B------:R-:W-:Y:S05]  /*c2c0*/  BRA `(.L_x_95) ;  /* 0xffffff8400c07947 */ /* 0x000fea000383ffff */
.L_x_97:
[----:B-1----:R1:W2:Y:S02]  /*c2d0*/  SYNCS.PHASECHK.TRANS64.TRYWAIT P0, [R0+URZ+0x260], R5 ;  /* 0x00026005000075a7 */ /* 0x0022a400080011ff */
[----:B--2---:R-:W-:Y:S05]  /*c2e0*/  @!P0 NANOSLEEP.SYNCS 0x989680 ;  /* 0x009896800000895d */ /* 0x004fea0003900000 */
[----:B------:R-:W2:Y:S02]  /*c2f0*/  @!P0 SYNCS.PHASECHK.TRANS64 P0, [R0+URZ+0x260], R5 ;  /* 0x00026005000085a7 */ /* 0x000ea400080010ff */
[----:B--2---:R-:W-:Y:S05]  /*c300*/  @!P0 BRA `(.L_x_97) ;  /* 0xfffffffc00f08947 */ /* 0x004fea000383ffff */
[----:B------:R-:W-:Y:S05]  /*c310*/  BRA `(.L_x_249) ;  /* 0xffffff8800947947 */ /* 0x000fea000383ffff */
.L_x_99:
[----:B------:R-:W-:-:S07]  /*c320*/  MOV R0, UR19 ;  /* 0x0000001300007c02 */ /* 0x000fce0008000f00 */
.L_x_250:
[----:B-1----:R1:W2:Y:S02]  /*c330*/  SYNCS.PHASECHK.TRANS64.TRYWAIT P0, [R0+URZ+0x2a0], R5 ;  /* 0x0002a005000075a7 */ /* 0x0022a400080011ff */
[----:B--2---:R-:W-:Y:S05]  /*c340*/  @!P0 NANOSLEEP.SYNCS 0x989680 ;  /* 0x009896800000895d */ /* 0x004fea0003900000 */
[----:B------:R-:W2:Y:S02]  /*c350*/  @!P0 SYNCS.PHASECHK.TRANS64 P0, [R0+URZ+0x2a0], R5 ;  /* 0x0002a005000085a7 */ /* 0x000ea400080010ff */
[----:B--2---:R-:W-:Y:S05]  /*c360*/  @!P0 BRA `(.L_x_250) ;  /* 0xfffffffc00f08947 */ /* 0x004fea000383ffff */
[----:B------:R-:W-:Y:S05]  /*c370*/  BRA `(.L_x_251) ;  /* 0xffffff8800dc7947 */ /* 0x000fea000383ffff */
.L_x_102:
[----:B------:R-:W-:Y:S07]  /*c380*/  MOV R0, UR6 ;  /* 0x0000000600007c02 */ /* 0x000fee0008000f00 */
.L_x_252:
[----:B-1----:R1:W2:Y:S02]  /*c390*/  SYNCS.PHASECHK.TRANS64.TRYWAIT P0, [R0+URZ], R5 ;  /* 0x00000005000075a7 */ /* 0x0022a400080011ff */
[----:B--2---:R-:W-:Y:S05]  /*c3a0*/  @!P0 NANOSLEEP.SYNCS 0x989680 ;  /* 0x009896800000895d */ /* 0x004fea0003900000 */
[----:B------:R-:W2:Y:S02]  /*c3b0*/  @!P0 SYNCS.PHASECHK.TRANS64 P0, [R0+URZ], R5 ;  /* 0x00000005000085a7 */ /* 0x000ea400080010ff */
[----:B--2---:R-:W-:Y:S05]  /*c3c0*/  @!P0 BRA `(.L_x_252) ;  /* 0xfffffffc00f08947 */ /* 0x004fea000383ffff */
[----:B------:R-:W-:Y:S05]  /*c3d0*/  BRA `(.L_x_101) ;  /* 0xffffff8800f47947 */ /* 0x000fea000383ffff */
.L_x_106:
[----:B-1----:R-:W-:-:S07]  /*c3e0*/  MOV R0, UR4 ;  /* 0x0000000400007c02 */ /* 0x002fce0008000f00 */
.L_x_253:
[----:B-1----:R1:W2:Y:S02]  /*c3f0*/  SYNCS.PHASECHK.TRANS64.TRYWAIT P0, [R0+URZ], R3 ;  /* 0x00000003000075a7 */ /* 0x0022a400080011ff */
[----:B--2---:R-:W-:Y:S05]  /*c400*/  @!P0 NANOSLEEP.SYNCS 0x989680 ;  /* 0x009896800000895d */ /* 0x004fea0003900000 */
[----:B------:R-:W2:Y:S02]  /*c410*/  @!P0 SYNCS.PHASECHK.TRANS64 P0, [R0+URZ], R3 ;  /* 0x00000003000085a7 */ /* 0x000ea400080010ff */
[----:B--2---:R-:W-:Y:S05]  /*c420*/  @!P0 BRA `(.L_x_253) ;  /* 0xfffffffc00f08947 */ /* 0x004fea000383ffff */
[----:B------:R-:W-:Y:S05]  /*c430*/  BRA `(.L_x_254) ;  /* 0xffffff8c00ac7947 */ /* 0x000fea000383ffff */
.L_x_107:
[----:B------:R-:W-:-:S07]  /*c440*/  MOV R0, UR5 ;  /* 0x0000000500007c02 */ /* 0x000fce0008000f00 */
.L_x_255:
[----:B-1----:R1:W2:Y:S02]  /*c450*/  SYNCS.PHASECHK.TRANS64.TRYWAIT P0, [R0+URZ], R3 ;  /* 0x00000003000075a7 */ /* 0x0022a400080011ff */
[----:B--2---:R-:W-:Y:S05]  /*c460*/  @!P0 NANOSLEEP.SYNCS 0x989680 ;  /* 0x009896800000895d */ /* 0x004fea0003900000 */
[----:B------:R-:W2:Y:S02]  /*c470*/  @!P0 SYNCS.PHASECHK.TRANS64 P0, [R0+URZ], R3 ;  /* 0x00000003000085a7 */ /* 0x000ea400080010ff */
[----:B--2---:R-:W-:Y:S05]  /*c480*/  @!P0 BRA `(.L_x_255) ;  /* 0xfffffffc00f08947 */ /* 0x004fea000383ffff */
[----:B------:R-:W-:Y:S05]  /*c490*/  BRA `(.L_x_256) ;  /* 0xffffff8c00b87947 */ /* 0x000fea000383ffff */
.L_x_108:
[----:B------:R-:W-:-:S07]  /*c4a0*/  MOV R0, UR5 ;  /* 0x0000000500007c02 */ /* 0x000fce0008000f00 */
.L_x_257:
[----:B-1----:R1:W2:Y:S02]  /*c4b0*/  SYNCS.PHASECHK.TRANS64.TRYWAIT P0, [R0+URZ], R3 ;  /* 0x00000003000075a7 */ /* 0x0022a400080011ff */
[----:B--2---:R-:W-:Y:S05]  /*c4c0*/  @!P0 NANOSLEEP.SYNCS 0x989680 ;  /* 0x009896800000895d */ /* 0x004fea0003900000 */
[----:B------:R-:W2:Y:S02]  /*c4d0*/  @!P0 SYNCS.PHASECHK.TRANS64 P0, [R0+URZ], R3 ;  /* 0x00000003000085a7 */ /* 0x000ea400080010ff */
[----:B--2---:R-:W-:Y:S05]  /*c4e0*/  @!P0 BRA `(.L_x_257) ;  /* 0xfffffffc00f08947 */ /* 0x004fea000383ffff */
[----:B------:R-:W-:Y:S05]  /*c4f0*/  BRA `(.L_x_258) ;  /* 0xffffff8c00c47947 */ /* 0x000fea000383ffff */
.L_x_111:
[----:B------:R-:W-:-:S07]  /*c500*/  MOV R0, UR13 ;  /* 0x0000000d00007c02 */ /* 0x000fce0008000f00 */
.L_x_259:
[----:B-1----:R1:W2:Y:S02]  /*c510*/  SYNCS.PHASECHK.TRANS64.TRYWAIT P1, [R0+URZ+0x2e0], R3 ;  /* 0x0002e003000075a7 */ /* 0x0022a400080211ff */
[----:B--2---:R-:W-:Y:S05]  /*c520*/  @!P1 NANOSLEEP.SYNCS 0x989680 ;  /* 0x009896800000995d */ /* 0x004fea0003900000 */
[----:B------:R-:W2:Y:S02]  /*c530*/  @!P1 SYNCS.PHASECHK.TRANS64 P1, [R0+URZ+0x2e0], R3 ;  /* 0x0002e003000095a7 */ /* 0x000ea400080210ff */
[----:B--2---:R-:W-:Y:S05]  /*c540*/  @!P1 BRA `(.L_x_259) ;  /* 0xfffffffc00f09947 */ /* 0x004fea000383ffff */
[----:B------:R-:W-:Y:S05]  /*c550*/  BRA `(.L_x_260) ;  /* 0xffffff9000107947 */ /* 0x000fea000383ffff */
.L_x_116:
[----:B---3--:R3:W4:Y:S02]  /*c560*/  SYNCS.PHASECHK.TRANS64.TRYWAIT P0, [R12+URZ+0x260], R9 ;  /* 0x000260090c0075a7 */ /* 0x00872400080011ff */
[----:B----4-:R-:W-:Y:S05]  /*c570*/  @!P0 NANOSLEEP.SYNCS 0x989680 ;  /* 0x009896800000895d */ /* 0x010fea0003900000 */
[----:B------:R-:W4:Y:S02]  /*c580*/  @!P0 SYNCS.PHASECHK.TRANS64 P0, [R12+URZ+0x260], R9 ;  /* 0x000260090c0085a7 */ /* 0x000f2400080010ff */
[----:B----4-:R-:W-:Y:S05]  /*c590*/  @!P0 BRA `(.L_x_116) ;  /* 0xfffffffc00f08947 */ /* 0x010fea000383ffff */
[----:B------:R-:W-:Y:S05]  /*c5a0*/  BRA `(.L_x_261) ;  /* 0xffffff9400447947 */ /* 0x000fea000383ffff */
.L_x_119:
[----:B------:R-:W-:Y:S07]  /*c5b0*/  MOV R0, UR21 ;  /* 0x0000001500007c02 */ /* 0x000fee0008000f00 */
.L_x_262:
[----:B-1----:R1:W3:Y:S02]  /*c5c0*/  SYNCS.PHASECHK.TRANS64.TRYWAIT P2, [R0+URZ+0x258], R11 ;  /* 0x0002580b000075a7 */ /* 0x0022e400080411ff */
[----:B---3--:R-:W-:Y:S05]  /*c5d0*/  @!P2 NANOSLEEP.SYNCS 0x989680 ;  /* 0x009896800000a95d */ /* 0x008fea0003900000 */
[----:B------:R-:W3:Y:S02]  /*c5e0*/  @!P2 SYNCS.PHASECHK.TRANS64 P2, [R0+URZ+0x258], R11 ;  /* 0x0002580b0000a5a7 */ /* 0x000ee400080410ff */
[----:B---3--:R-:W-:Y:S05]  /*c5f0*/  @!P2 BRA `(.L_x_262) ;  /* 0xfffffffc00f0a947 */ /* 0x008fea000383ffff */
[----:B------:R-:W-:Y:S05]  /*c600*/  BRA `(.L_x_118) ;  /* 0xffffff9800ac7947 */ /* 0x000fea000383ffff */
.L_x_122:
[----:B---3--:R-:W-:Y:S07]  /*c610*/  MOV R0, UR21 ;  /* 0x0000001500007c02 */ /* 0x008fee0008000f00 */
.L_x_263:
[----:B-1----:R1:W3:Y:S02]  /*c620*/  SYNCS.PHASECHK.TRANS64.TRYWAIT P0, [R0+URZ+0x230], R9 ;  /* 0x00023009000075a7 */ /* 0x0022e400080011ff */
[----:B---3--:R-:W-:Y:S05]  /*c630*/  @!P0 NANOSLEEP.SYNCS 0x989680 ;  /* 0x009896800000895d */ /* 0x008fea0003900000 */
[----:B------:R-:W3:Y:S02]  /*c640*/  @!P0 SYNCS.PHASECHK.TRANS64 P0, [R0+URZ+0x230], R9 ;  /* 0x00023009000085a7 */ /* 0x000ee400080010ff */
[----:B---3--:R-:W-:Y:S05]  /*c650*/  @!P0 BRA `(.L_x_263) ;  /* 0xfffffffc00f08947 */ /* 0x008fea000383ffff */
[----:B------:R-:W-:Y:S05]  /*c660*/  BRA `(.L_x_264) ;  /* 0xffffff9c00087947 */ /* 0x000fea000383ffff */
.L_x_123:
[----:B------:R-:W-:Y:S07]  /*c670*/  MOV R0, UR21 ;  /* 0x0000001500007c02 */ /* 0x000fee0008000f00 */
.L_x_265:
[----:B-1----:R1:W3:Y:S02]  /*c680*/  SYNCS.PHASECHK.TRANS64.TRYWAIT P0, [R0+URZ+0x238], R9 ;  /* 0x00023809000075a7 */ /* 0x0022e400080011ff */
[----:B---3--:R-:W-:Y:S05]  /*c690*/  @!P0 NANOSLEEP.SYNCS 0x989680 ;  /* 0x009896800000895d */ /* 0x008fea0003900000 */
[----:B------:R-:W3:Y:S02]  /*c6a0*/  @!P0 SYNCS.PHASECHK.TRANS64 P0, [R0+URZ+0x238], R9 ;  /* 0x00023809000085a7 */ /* 0x000ee400080010ff */
[----:B---3--:R-:W-:Y:S05]  /*c6b0*/  @!P0 BRA `(.L_x_265) ;  /* 0xfffffffc00f08947 */ /* 0x008fea000383ffff */
[----:B------:R-:W-:Y:S05]  /*c6c0*/  BRA `(.L_x_266) ;  /* 0xffffff9c00607947 */ /* 0x000fea000383ffff */
.L_x_124:
[----:B------:R-:W-:Y:S07]  /*c6d0*/  MOV R0, UR21 ;  /* 0x0000001500007c02 */ /* 0x000fee0008000f00 */
.L_x_267:
[----:B-1----:R1:W3:Y:S02]  /*c6e0*/  SYNCS.PHASECHK.TRANS64.TRYWAIT P0, [R0+URZ+0x240], R9 ;  /* 0x00024009000075a7 */ /* 0x0022e400080011ff */
[----:B---3--:R-:W-:Y:S05]  /*c6f0*/  @!P0 NANOSLEEP.SYNCS 0x989680 ;  /* 0x009896800000895d */ /* 0x008fea0003900000 */
[----:B------:R-:W3:Y:S02]  /*c700*/  @!P0 SYNCS.PHASECHK.TRANS64 P0, [R0+URZ+0x240], R9 ;  /* 0x00024009000085a7 */ /* 0x000ee400080010ff */
[----:B---3--:R-:W-:Y:S05]  /*c710*/  @!P0 BRA `(.L_x_267) ;  /* 0xfffffffc00f08947 */ /* 0x008fea000383ffff */
[----:B------:R-:W-:Y:S05]  /*c720*/  BRA `(.L_x_268) ;  /* 0xffffff9c00bc7947 */ /* 0x000fea000383ffff */
.L_x_125:
[----:B------:R-:W-:Y:S07]  /*c730*/  MOV R0, UR21 ;  /* 0x0000001500007c02 */ /* 0x000fee0008000f00 */
.L_x_269:
[----:B-1----:R1:W3:Y:S02]  /*c740*/  SYNCS.PHASECHK.TRANS64.TRYWAIT P0, [R0+URZ+0x248], R9 ;  /* 0x00024809000075a7 */ /* 0x0022e400080011ff */
[----:B---3--:R-:W-:Y:S05]  /*c750*/  @!P0 NANOSLEEP.SYNCS 0x989680 ;  /* 0x009896800000895d */ /* 0x008fea0003900000 */
[----:B------:R-:W3:Y:S02]  /*c760*/  @!P0 SYNCS.PHASECHK.TRANS64 P0, [R0+URZ+0x248], R9 ;  /* 0x00024809000085a7 */ /* 0x000ee400080010ff */
[----:B---3--:R-:W-:Y:S05]  /*c770*/  @!P0 BRA `(.L_x_269) ;  /* 0xfffffffc00f08947 */ /* 0x008fea000383ffff */
[----:B------:R-:W-:Y:S05]  /*c780*/  BRA `(.L_x_270) ;  /* 0xffffffa000187947 */ /* 0x000fea000383ffff */
.L_x_127:
[----:B------:R-:W-:-:S07]  /*c790*/  MOV R0, UR21 ;  /* 0x0000001500007c02 */ /* 0x000fce0008000f00 */
.L_x_271:
[----:B-1----:R1:W4:Y:S02]  /*c7a0*/  SYNCS.PHASECHK.TRANS64.TRYWAIT P0, [R0+URZ+0x230], R3 ;  /* 0x00023003000075a7 */ /* 0x00232400080011ff */
[----:B----4-:R-:W-:Y:S05]  /*c7b0*/  @!P0 NANOSLEEP.SYNCS 0x989680 ;  /* 0x009896800000895d */ /* 0x010fea0003900000 */
[----:B------:R-:W4:Y:S02]  /*c7c0*/  @!P0 SYNCS.PHASECHK.TRANS64 P0, [R0+URZ+0x230], R3 ;  /* 0x00023003000085a7 */ /* 0x000f2400080010ff */
[----:B----4-:R-:W-:Y:S05]  /*c7d0*/  @!P0 BRA `(.L_x_271) ;  /* 0xfffffffc00f08947 */ /* 0x010fea000383ffff */
[----:B------:R-:W-:Y:S05]  /*c7e0*/  BRA `(.L_x_272) ;  /* 0xffffffa000a47947 */ /* 0x000fea000383ffff */
.L_x_128:
[----:B-1----:R-:W-:-:S07]  /*c7f0*/  MOV R0, UR21 ;  /* 0x0000001500007c02 */ /* 0x002fce0008000f00 */
.L_x_273:
[----:B-1----:R1:W4:Y:S02]  /*c800*/  SYNCS.PHASECHK.TRANS64.TRYWAIT P0, [R0+URZ+0x238], R3 ;  /* 0x00023803000075a7 */ /* 0x00232400080011ff */
[----:B----4-:R-:W-:Y:S05]  /*c810*/  @!P0 NANOSLEEP.SYNCS 0x989680 ;  /* 0x009896800000895d */ /* 0x010fea0003900000 */
[----:B------:R-:W4:Y:S02]  /*c820*/  @!P0 SYNCS.PHASECHK.TRANS64 P0, [R0+URZ+0x238], R3 ;  /* 0x00023803000085a7 */ /* 0x000f2400080010ff */
[----:B----4-:R-:W-:Y:S05]  /*c830*/  @!P0 BRA `(.L_x_273) ;  /* 0xfffffffc00f08947 */ /* 0x010fea000383ffff */
[----:B------:R-:W-:Y:S05]  /*c840*/  BRA `(.L_x_274) ;  /* 0xffffffa000947947 */ /* 0x000fea000383ffff */
.L_x_129:
[----:B-1----:R-:W-:-:S07]  /*c850*/  MOV R0, UR21 ;  /* 0x0000001500007c02 */ /* 0x002fce0008000f00 */
.L_x_275:
[----:B-1----:R1:W4:Y:S02]  /*c860*/  SYNCS.PHASECHK.TRANS64.TRYWAIT P0, [R0+URZ+0x240], R3 ;  /* 0x00024003000075a7 */ /* 0x00232400080011ff */
[----:B----4-:R-:W-:Y:S05]  /*c870*/  @!P0 NANOSLEEP.SYNCS 0x989680 ;  /* 0x009896800000895d */ /* 0x010fea0003900000 */
[----:B------:R-:W4:Y:S02]  /*c880*/  @!P0 SYNCS.PHASECHK.TRANS64 P0, [R0+URZ+0x240], R3 ;  /* 0x00024003000085a7 */ /* 0x000f2400080010ff */
[----:B----4-:R-:W-:Y:S05]  /*c890*/  @!P0 BRA `(.L_x_275) ;  /* 0xfffffffc00f08947 */ /* 0x010fea000383ffff */
[----:B------:R-:W-:Y:S05]  /*c8a0*/  BRA `(.L_x_276) ;  /* 0xffffffa000847947 */ /* 0x000fea000383ffff */
.L_x_131:
[----:B--2---:R2:W3:Y:S02]  /*c8b0*/  SYNCS.PHASECHK.TRANS64.TRYWAIT P0, [R3+URZ+0x260], R0 ;  /* 0x00026000030075a7 */ /* 0x0044e400080011ff */
[----:B---3--:R-:W-:Y:S05]  /*c8c0*/  @!P0 NANOSLEEP.SYNCS 0x989680 ;  /* 0x009896800000895d */ /* 0x008fea0003900000 */
[----:B------:R-:W3:Y:S02]  /*c8d0*/  @!P0 SYNCS.PHASECHK.TRANS64 P0, [R3+URZ+0x260], R0 ;  /* 0x00026000030085a7 */ /* 0x000ee400080010ff */
[----:B---3--:R-:W-:Y:S05]  /*c8e0*/  @!P0 BRA `(.L_x_131) ;  /* 0xfffffffc00f08947 */ /* 0x008fea000383ffff */
[----:B------:R-:W-:Y:S05]  /*c8f0*/  BRA `(.L_x_277) ;  /* 0xffffffa400487947 */ /* 0x000fea000383ffff */
.L_x_142:
[----:B--2---:R2:W1:Y:S02]  /*c900*/  SYNCS.PHASECHK.TRANS64.TRYWAIT P1, [R5+URZ+0x210], R2 ;  /* 0x00021002050075a7 */ /* 0x00446400080211ff */
[----:B-1----:R-:W-:Y:S05]  /*c910*/  @!P1 NANOSLEEP.SYNCS 0x989680 ;  /* 0x009896800000995d */ /* 0x002fea0003900000 */
[----:B------:R-:W1:Y:S02]  /*c920*/  @!P1 SYNCS.PHASECHK.TRANS64 P1, [R5+URZ+0x210], R2 ;  /* 0x00021002050095a7 */ /* 0x000e6400080210ff */
[----:B-1----:R-:W-:Y:S05]  /*c930*/  @!P1 BRA `(.L_x_142) ;  /* 0xfffffffc00f09947 */ /* 0x002fea000383ffff */
[----:B------:R-:W-:Y:S05]  /*c940*/  BRA `(.L_x_141) ;  /* 0xffffffb000a87947 */ /* 0x000fea000383ffff */
.L_x_144:
[----:B-1----:R1:W3:Y:S02]  /*c950*/  SYNCS.PHASECHK.TRANS64.TRYWAIT P0, [R92+URZ+0x280], R7 ;  /* 0x000280075c0075a7 */ /* 0x0022e400080011ff */
[----:B---3--:R-:W-:Y:S05]  /*c960*/  @!P0 NANOSLEEP.SYNCS 0x989680 ;  /* 0x009896800000895d */ /* 0x008fea0003900000 */
[----:B------:R-:W3:Y:S02]  /*c970*/  @!P0 SYNCS.PHASECHK.TRANS64 P0, [R92+URZ+0x280], R7 ;  /* 0x000280075c0085a7 */ /* 0x000ee400080010ff */
[----:B---3--:R-:W-:Y:S05]  /*c980*/  @!P0 BRA `(.L_x_144) ;  /* 0xfffffffc00f08947 */ /* 0x008fea000383ffff */
[----:B------:R-:W-:Y:S05]  /*c990*/  BRA `(.L_x_143) ;  /* 0xffffffb000f87947 */ /* 0x000fea000383ffff */
.L_x_152:
[----:B---3--:R3:W4:Y:S02]  /*c9a0*/  SYNCS.PHASECHK.TRANS64.TRYWAIT P0, [R112+URZ+0x210], R3 ;  /* 0x00021003700075a7 */ /* 0x00872400080011ff */
[----:B----4-:R-:W-:Y:S05]  /*c9b0*/  @!P0 NANOSLEEP.SYNCS 0x989680 ;  /* 0x009896800000895d */ /* 0x010fea0003900000 */
[----:B------:R-:W4:Y:S02]  /*c9c0*/  @!P0 SYNCS.PHASECHK.TRANS64 P0, [R112+URZ+0x210], R3 ;  /* 0x00021003700085a7 */ /* 0x000f2400080010ff */
[----:B----4-:R-:W-:Y:S05]  /*c9d0*/  @!P0 BRA `(.L_x_152) ;  /* 0xfffffffc00f08947 */ /* 0x010fea000383ffff */
[----:B------:R-:W-:Y:S05]  /*c9e0*/  BRA `(.L_x_151) ;  /* 0xffffffc000007947 */ /* 0x000fea000383ffff */
.L_x_160:
[----:B---3--:R3:W4:Y:S02]  /*c9f0*/  SYNCS.PHASECHK.TRANS64.TRYWAIT P0, [R112+URZ+0x210], R5 ;  /* 0x00021005700075a7 */ /* 0x00872400080011ff */
[----:B----4-:R-:W-:Y:S05]  /*ca00*/  @!P0 NANOSLEEP.SYNCS 0x989680 ;  /* 0x009896800000895d */ /* 0x010fea0003900000 */
[----:B------:R-:W4:Y:S02]  /*ca10*/  @!P0 SYNCS.PHASECHK.TRANS64 P0, [R112+URZ+0x210], R5 ;  /* 0x00021005700085a7 */ /* 0x000f2400080010ff */
[----:B----4-:R-:W-:Y:S05]  /*ca20*/  @!P0 BRA `(.L_x_160) ;  /* 0xfffffffc00f08947 */ /* 0x010fea000383ffff */
[----:B------:R-:W-:Y:S05]  /*ca30*/  BRA `(.L_x_159) ;  /* 0xffffffcc00507947 */ /* 0x000fea000383ffff */
.L_x_168:
[----:B---3--:R3:W4:Y:S02]  /*ca40*/  SYNCS.PHASECHK.TRANS64.TRYWAIT P0, [R103+URZ+0x210], R4 ;  /* 0x00021004670075a7 */ /* 0x00872400080011ff */
[----:B----4-:R-:W-:Y:S05]  /*ca50*/  @!P0 NANOSLEEP.SYNCS 0x989680 ;  /* 0x009896800000895d */ /* 0x010fea0003900000 */
[----:B------:R-:W4:Y:S02]  /*ca60*/  @!P0 SYNCS.PHASECHK.TRANS64 P0, [R103+URZ+0x210], R4 ;  /* 0x00021004670085a7 */ /* 0x000f2400080010ff */
[----:B----4-:R-:W-:Y:S05]  /*ca70*/  @!P0 BRA `(.L_x_168) ;  /* 0xfffffffc00f08947 */ /* 0x010fea000383ffff */
[----:B------:R-:W-:Y:S05]  /*ca80*/  BRA `(.L_x_167) ;  /* 0xffffffd800a87947 */ /* 0x000fea000383ffff */
        .weak           $__internal_0_$__cuda_sm10x_tcgen05_guardrail_trap_col_being_dealloced_not_returned_by_alloc
        .type           $__internal_0_$__cuda_sm10x_tcgen05_guardrail_trap_col_being_dealloced_not_returned_by_alloc,@function
        .size           $__internal_0_$__cuda_sm10x_tcgen05_guardrail_trap_col_being_dealloced_not_returned_by_alloc,($__internal_1_$__cuda_sm10x_tcgen05_guardrail_trap_phase_invalid_during_alloc - $__internal_0_$__cuda_sm10x_tcgen05_guardrail_trap_col_being_dealloced_not_returned_by_alloc)
$__internal_0_$__cuda_sm10x_tcgen05_guardrail_trap_col_being_dealloced_not_returned_by_alloc:
[----:B------:R-:W-:Y:S05]  /*ca90*/  BPT.TRAP 0x1 ;  /* 0x000000040000795c */ /* 0x000fea0000300000 */
[----:B------:R-:W-:-:S04]  /*caa0*/  HFMA2 R3, -RZ, RZ, 0, 0 ;  /* 0x00000000ff037431 */ /* 0x000fc800000001ff */
[----:B------:R-:W-:Y:S05]  /*cab0*/  RET.REL.NODEC R2 `(_ZN7cutlass13device_kernelINS_4gemm6kernel13GemmUniversalIN4cute5tupleIJiiiiEEENS1_10collective13CollectiveMmaINS1_35MainloopSm100TmaUmmaWarpSpecializedILi33ELi2ELi4ENS5_IJNS4_1CILi4EEENSA_ILi2EEENSA_ILi1EEEEEEEENS5_IJNSA_ILi128EEENSA_ILi256EEENSA_ILi32EEEEEENS_12float_e4m3_tENS5_IJlSD_lEEESK_SL_NS4_8TiledMMAINS4_8MMA_AtomIJNS4_10MMA_TraitsINS4_25SM100_MMA_F8F6F4_2x1SM_SSEJSK_SK_fSG_SH_NS4_17integral_constantINS4_4UMMA5MajorELSS_0EEEST_NSQ_INSR_7ScaleInELSU_0EEESV_EEEEEENS4_6LayoutINS5_IJSD_SD_SD_EEENS5_IJNSA_ILi0EEES10_S10_EEEEENS5_IJNS4_10UnderscoreES13_S13_EEEEENS4_28SM100_TMA_2SM_LOAD_MULTICASTENS4_14ComposedLayoutINS4_7SwizzleILi1ELi4ELi3EEENS4_18smem_ptr_flag_bitsILi8EEENSY_INS5_IJNSA_ILi8EEESI_EEENS5_IJSI_SD_EEEEEEEvNS4_8identityES16_S1G_vS1H_EENS_8epilogue10collective18CollectiveEpilogueINS1J_23Sm100TmaWarpSpecializedILi4ELi2ELi32ELb0ELb0EEEJNS5_IJNSA_ILi64EEESH_SI_EEENS5_IJNSY_IS1O_SD_EENSY_INS5_IJSI_SC_EEENS5_IJSD_SG_EEEEEEEESK_SL_SK_SL_NS1J_6fusion15FusionCallbacksIS1N_NS1V_17LinearCombinationISK_fSK_fLNS_15FloatRoundStyleE2EEES1P_S1U_JEEENS4_5SM1004TMEM4LOAD26SM100_TMEM_LOAD_32dp32b32xENS4_13SM90_TMA_LOADES1G_NS4_39AutoVectorizingCopyWithAssumedAlignmentILi128EEENS4_14SM90_TMA_STOREES1G_S27_S27_EEEvvEEEEvNT_6ParamsE) ;  /* 0xffffff3402507950 */ /* 0x000fea0003c3ffff */
        .weak           $__internal_1_$__cuda_sm10x_tcgen05_guardrail_trap_phase_invalid_during_alloc
        .type           $__internal_1_$__cuda_sm10x_tcgen05_guardrail_trap_phase_invalid_during_alloc,@function
        .size           $__internal_1_$__cuda_sm10x_tcgen05_guardrail_trap_phase_invalid_during_alloc,($__internal_2_$__cuda_sm10x_tcgen05_guardrail_trap_unallocated_columns_being_dealloced - $__internal_1_$__cuda_sm10x_tcgen05_guardrail_trap_phase_invalid_during_alloc)
$__internal_1_$__cuda_sm10x_tcgen05_guardrail_trap_phase_invalid_during_alloc:
[----:B------:R-:W-:Y:S05]  /*cac0*/  BPT.TRAP 0x1 ;  /* 0x000000040000795c */ /* 0x000fea0000300000 */
[----:B------:R-:W-:-:S04]  /*cad0*/  MOV R5, 0x0 ;  /* 0x0000000000057802 */ /* 0x000fc80000000f00 */
[----:B------:R-:W-:Y:S05]  /*cae0*/  RET.REL.NODEC R4 `(_ZN7cutlass13device_kernelINS_4gemm6kernel13GemmUniversalIN4cute5tupleIJiiiiEEENS1_10collective13CollectiveMmaINS1_35MainloopSm100TmaUmmaWarpSpecializedILi33ELi2ELi4ENS5_IJNS4_1CILi4EEENSA_ILi2EEENSA_ILi1EEEEEEEENS5_IJNSA_ILi128EEENSA_ILi256EEENSA_ILi32EEEEEENS_12float_e4m3_tENS5_IJlSD_lEEESK_SL_NS4_8TiledMMAINS4_8MMA_AtomIJNS4_10MMA_TraitsINS4_25SM100_MMA_F8F6F4_2x1SM_SSEJSK_SK_fSG_SH_NS4_17integral_constantINS4_4UMMA5MajorELSS_0EEEST_NSQ_INSR_7ScaleInELSU_0EEESV_EEEEEENS4_6LayoutINS5_IJSD_SD_SD_EEENS5_IJNSA_ILi0EEES10_S10_EEEEENS5_IJNS4_10UnderscoreES13_S13_EEEEENS4_28SM100_TMA_2SM_LOAD_MULTICASTENS4_14ComposedLayoutINS4_7SwizzleILi1ELi4ELi3EEENS4_18smem_ptr_flag_bitsILi8EEENSY_INS5_IJNSA_ILi8EEESI_EEENS5_IJSI_SD_EEEEEEEvNS4_8identityES16_S1G_vS1H_EENS_8epilogue10collective18CollectiveEpilogueINS1J_23Sm100TmaWarpSpecializedILi4ELi2ELi32ELb0ELb0EEEJNS5_IJNSA_ILi64EEESH_SI_EEENS5_IJNSY_IS1O_SD_EENSY_INS5_IJSI_SC_EEENS5_IJSD_SG_EEEEEEEESK_SL_SK_SL_NS1J_6fusion15FusionCallbacksIS1N_NS1V_17LinearCombinationISK_fSK_fLNS_15FloatRoundStyleE2EEES1P_S1U_JEEENS4_5SM1004TMEM4LOAD26SM100_TMEM_LOAD_32dp32b32xENS4_13SM90_TMA_LOADES1G_NS4_39AutoVectorizingCopyWithAssumedAlignmentILi128EEENS4_14SM90_TMA_STOREES1G_S27_S27_EEEvvEEEEvNT_6ParamsE) ;  /* 0xffffff3404447950 */ /* 0x000fea0003c3ffff */
        .weak           $__internal_2_$__cuda_sm10x_tcgen05_guardrail_trap_unallocated_columns_being_dealloced
        .type           $__internal_2_$__cuda_sm10x_tcgen05_guardrail_trap_unallocated_columns_being_dealloced,@function
        .size           $__internal_2_$__cuda_sm10x_tcgen05_guardrail_trap_unallocated_columns_being_dealloced,(.L_x_279 - $__internal_2_$__cuda_sm10x_tcgen05_guardrail_trap_unallocated_columns_being_dealloced)
$__internal_2_$__cuda_sm10x_tcgen05_guardrail_trap_unallocated_columns_being_dealloced:
[----:B------:R-:W-:Y:S05]  /*caf0*/  BPT.TRAP 0x1 ;  /* 0x000000040000795c */ /* 0x000fea0000300000 */
[----:B------:R-:W-:-:S04]  /*cb00*/  HFMA2 R3, -RZ, RZ, 0, 0 ;  /* 0x00000000ff037431 */ /* 0x000fc800000001ff */
[----:B------:R-:W-:Y:S05]  /*cb10*/  RET.REL.NODEC R2 `(_ZN7cutlass13device_kernelINS_4gemm6kernel13GemmUniversalIN4cute5tupleIJiiiiEEENS1_10collective13CollectiveMmaINS1_35MainloopSm100TmaUmmaWarpSpecializedILi33ELi2ELi4ENS5_IJNS4_1CILi4EEENSA_ILi2EEENSA_ILi1EEEEEEEENS5_IJNSA_ILi128EEENSA_ILi256EEENSA_ILi32EEEEEENS_12float_e4m3_tENS5_IJlSD_lEEESK_SL_NS4_8TiledMMAINS4_8MMA_AtomIJNS4_10MMA_TraitsINS4_25SM100_MMA_F8F6F4_2x1SM_SSEJSK_SK_fSG_SH_NS4_17integral_constantINS4_4UMMA5MajorELSS_0EEEST_NSQ_INSR_7ScaleInELSU_0EEESV_EEEEEENS4_6LayoutINS5_IJSD_SD_SD_EEENS5_IJNSA_ILi0EEES10_S10_EEEEENS5_IJNS4_10UnderscoreES13_S13_EEEEENS4_28SM100_TMA_2SM_LOAD_MULTICASTENS4_14ComposedLayoutINS4_7SwizzleILi1ELi4ELi3EEENS4_18smem_ptr_flag_bitsILi8EEENSY_INS5_IJNSA_ILi8EEESI_EEENS5_IJSI_SD_EEEEEEEvNS4_8identityES16_S1G_vS1H_EENS_8epilogue10collective18CollectiveEpilogueINS1J_23Sm100TmaWarpSpecializedILi4ELi2ELi32ELb0ELb0EEEJNS5_IJNSA_ILi64EEESH_SI_EEENS5_IJNSY_IS1O_SD_EENSY_INS5_IJSI_SC_EEENS5_IJSD_SG_EEEEEEEESK_SL_SK_SL_NS1J_6fusion15FusionCallbacksIS1N_NS1V_17LinearCombinationISK_fSK_fLNS_15FloatRoundStyleE2EEES1P_S1U_JEEENS4_5SM1004TMEM4LOAD26SM100_TMEM_LOAD_32dp32b32xENS4_13SM90_TMA_LOADES1G_NS4_39AutoVectorizingCopyWithAssumedAlignmentILi128EEENS4_14SM90_TMA_STOREES1G_S27_S27_EEEvvEEEEvNT_6ParamsE) ;  /* 0xffffff3402387950 */ /* 0x000fea0003c3ffff */
.L_x_278:
[----:B------:R-:W-:-:S00]  /*cb20*/  BRA `(.L_x_278) ;  /* 0xfffffffc00fc7947 */ /* 0x000fc0000383ffff */
[----:B------:R-:W-:-:S00]  /*cb30*/  NOP ;  /* 0x0000000000007918 */ /* 0x000fc00000000000 */
        /* <DEDUP_REMOVED lines=12> */
.L_x_279:


//--------------------- .nv.global.init           --------------------------
	.section	.nv.global.init,"aw",@progbits
.nv.global.init:
	.type		$str$27,@object
	.size		$str$27,($str$28 - $str$27)
$str$27:
        /*0000*/ 	.byte	0x28, 0x61, 0x64, 0x64, 0x72, 0x65, 0x73, 0x73, 0x20, 0x26, 0x20, 0x6d, 0x61, 0x73, 0x6b, 0x29
        /*0010*/ 	.byte	0x20, 0x3d, 0x3d, 0x20, 0x30, 0x00
	.type		$str$28,@object
	.size		$str$28,($str$26 - $str$28)
$str$28:
        /*0016*/ 	.byte	0x2f, 0x74, 0x6d, 0x70, 0x2f, 0x63, 0x75, 0x74, 0x6c, 0x61, 0x73, 0x73, 0x5f, 0x73, 0x77, 0x65
        /*0026*/ 	.byte	0x65, 0x70, 0x5f, 0x73, 0x72, 0x63, 0x2f, 0x69, 0x6e, 0x63, 0x6c, 0x75, 0x64, 0x65, 0x2f, 0x63
        /*0036*/ 	.byte	0x75, 0x74, 0x65, 0x2f, 0x70, 0x6f, 0x69, 0x6e, 0x74, 0x65, 0x72, 0x5f, 0x66, 0x6c, 0x61, 0x67
        /*0046*/ 	.byte	0x67, 0x65, 0x64, 0x2e, 0x68, 0x70, 0x70, 0x00
	.type		$str$26,@object
	.size		$str$26,($str$25 - $str$26)
$str$26:
        /*004e*/ 	.byte	0x2f, 0x74, 0x6d, 0x70, 0x2f, 0x63, 0x75, 0x74, 0x6c, 0x61, 0x73, 0x73, 0x5f, 0x73, 0x77, 0x65
        /*005e*/ 	.byte	0x65, 0x70, 0x5f, 0x73, 0x72, 0x63, 0x2f, 0x69, 0x6e, 0x63, 0x6c, 0x75, 0x64, 0x65, 0x2f, 0x63
        /*006e*/ 	.byte	0x75, 0x74, 0x65, 0x2f, 0x61, 0x74, 0x6f, 0x6d, 0x2f, 0x63, 0x6f, 0x70, 0x79, 0x5f, 0x74, 0x72
        /*007e*/ 	.byte	0x61, 0x69, 0x74, 0x73, 0x5f, 0x73, 0x6d, 0x31, 0x30, 0x30, 0x2e, 0x68, 0x70, 0x70, 0x00
	.type		$str$25,@object
	.size		$str$25,(__unnamed_1 - $str$25)
$str$25:
        /*008d*/ 	.byte	0x28, 0x28, 0x75, 0x69, 0x6e, 0x74, 0x33, 0x32, 0x5f, 0x74, 0x28, 0x74, 0x68, 0x72, 0x65, 0x61
        /*009d*/ 	.byte	0x64, 0x49, 0x64, 0x78, 0x2e, 0x78, 0x29, 0x20, 0x2f, 0x20, 0x33, 0x32, 0x29, 0x20, 0x25, 0x20
        /*00ad*/ 	.byte	0x34, 0x29, 0x20, 0x3d, 0x3d, 0x20, 0x28, 0x28, 0x28, 0x74, 0x6d, 0x65, 0x6d, 0x5f, 0x61, 0x64
        /*00bd*/ 	.byte	0x64, 0x72, 0x20, 0x3e, 0x3e, 0x20, 0x31, 0x36, 0x29, 0x20, 0x2f, 0x20, 0x33, 0x32, 0x29, 0x20
        /*00cd*/ 	.byte	0x25, 0x20, 0x34, 0x29, 0x00
	.type		__unnamed_1,@object
	.size		__unnamed_1,(__unnamed_2 - __unnamed_1)
__unnamed_1:
        /*00d2*/ 	.byte	0x61, 0x75, 0x74, 0x6f, 0x20, 0x63, 0x75, 0x74, 0x65, 0x3a, 0x3a, 0x61, 0x73, 0x5f, 0x70, 0x6f
        /* <DEDUP_REMOVED lines=24> */
        /*0262*/ 	.byte	0x3a, 0x3a, 0x43, 0x3c, 0x34, 0x30, 0x39, 0x36, 0x3e, 0x3e, 0x3e, 0x3e, 0x5d, 0x00
	.type		__unnamed_2,@object
	.size		__unnamed_2,(__unnamed_3 - __unnamed_2)
__unnamed_2:
        /* <DEDUP_REMOVED lines=26> */
	.type		__unnamed_3,@object
	.size		__unnamed_3,(.L_3 - __unnamed_3)
__unnamed_3:
        /* <DEDUP_REMOVED lines=40> */
        /*068e*/ 	.byte	0x74, 0x65, 0x3a, 0x3a, 0x43, 0x3c, 0x30, 0x3e, 0x3e, 0x3e, 0x3e, 0x5d, 0x00
.L_3:


//--------------------- .nv.shared._ZN7cutlass13device_kernelINS_4gemm6kernel13GemmUniversalIN4cute5tupleIJiiiiEEENS1_10collective13CollectiveMmaINS1_35MainloopSm100TmaUmmaWarpSpecializedILi33ELi2ELi4ENS5_IJNS4_1CILi4EEENSA_ILi2EEENSA_ILi1EEEEEEEENS5_IJNSA_ILi128EEENSA_ILi256EEENSA_ILi32EEEEEENS_12float_e4m3_tENS5_IJlSD_lEEESK_SL_NS4_8TiledMMAINS4_8MMA_AtomIJNS4_10MMA_TraitsINS4_25SM100_MMA_F8F6F4_2x1SM_SSEJSK_SK_fSG_SH_NS4_17integral_constantINS4_4UMMA5MajorELSS_0EEEST_NSQ_INSR_7ScaleInELSU_0EEESV_EEEEEENS4_6LayoutINS5_IJSD_SD_SD_EEENS5_IJNSA_ILi0EEES10_S10_EEEEENS5_IJNS4_10UnderscoreES13_S13_EEEEENS4_28SM100_TMA_2SM_LOAD_MULTICASTENS4_14ComposedLayoutINS4_7SwizzleILi1ELi4ELi3EEENS4_18smem_ptr_flag_bitsILi8EEENSY_INS5_IJNSA_ILi8EEESI_EEENS5_IJSI_SD_EEEEEEEvNS4_8identityES16_S1G_vS1H_EENS_8epilogue10collective18CollectiveEpilogueINS1J_23Sm100TmaWarpSpecializedILi4ELi2ELi32ELb0ELb0EEEJNS5_IJNSA_ILi64EEESH_SI_EEENS5_IJNSY_IS1O_SD_EENSY_INS5_IJSI_SC_EEENS5_IJSD_SG_EEEEEEEESK_SL_SK_SL_NS1J_6fusion15FusionCallbacksIS1N_NS1V_17LinearCombinationISK_fSK_fLNS_15FloatRoundStyleE2EEES1P_S1U_JEEENS4_5SM1004TMEM4LOAD26SM100_TMEM_LOAD_32dp32b32xENS4_13SM90_TMA_LOADES1G_NS4_39AutoVectorizingCopyWithAssumedAlignmentILi128EEENS4_14SM90_TMA_STOREES1G_S27_S27_EEEvvEEEEvNT_6ParamsE --------------------------
	.section	.nv.shared._ZN7cutlass13device_kernelINS_4gemm6kernel13GemmUniversalIN4cute5tupleIJiiiiEEENS1_10collective13CollectiveMmaINS1_35MainloopSm100TmaUmmaWarpSpecializedILi33ELi2ELi4ENS5_IJNS4_1CILi4EEENSA_ILi2EEENSA_ILi1EEEEEEEENS5_IJNSA_ILi128EEENSA_ILi256EEENSA_ILi32EEEEEENS_12float_e4m3_tENS5_IJlSD_lEEESK_SL_NS4_8TiledMMAINS4_8MMA_AtomIJNS4_10MMA_TraitsINS4_25SM100_MMA_F8F6F4_2x1SM_SSEJSK_SK_fSG_SH_NS4_17integral_constantINS4_4UMMA5MajorELSS_0EEEST_NSQ_INSR_7ScaleInELSU_0EEESV_EEEEEENS4_6LayoutINS5_IJSD_SD_SD_EEENS5_IJNSA_ILi0EEES10_S10_EEEEENS5_IJNS4_10UnderscoreES13_S13_EEEEENS4_28SM100_TMA_2SM_LOAD_MULTICASTENS4_14ComposedLayoutINS4_7SwizzleILi1ELi4ELi3EEENS4_18smem_ptr_flag_bitsILi8EEENSY_INS5_IJNSA_ILi8EEESI_EEENS5_IJSI_SD_EEEEEEEvNS4_8identityES16_S1G_vS1H_EENS_8epilogue10collective18CollectiveEpilogueINS1J_23Sm100TmaWarpSpecializedILi4ELi2ELi32ELb0ELb0EEEJNS5_IJNSA_ILi64EEESH_SI_EEENS5_IJNSY_IS1O_SD_EENSY_INS5_IJSI_SC_EEENS5_IJSD_SG_EEEEEEEESK_SL_SK_SL_NS1J_6fusion15FusionCallbacksIS1N_NS1V_17LinearCombinationISK_fSK_fLNS_15FloatRoundStyleE2EEES1P_S1U_JEEENS4_5SM1004TMEM4LOAD26SM100_TMEM_LOAD_32dp32b32xENS4_13SM90_TMA_LOADES1G_NS4_39AutoVectorizingCopyWithAssumedAlignmentILi128EEENS4_14SM90_TMA_STOREES1G_S27_S27_EEEvvEEEEvNT_6ParamsE,"aw",@nobits
	.sectionflags	@""
	.align	16
	.zero		1024


//--------------------- .nv.shared.reserved.0     --------------------------
	.section	.nv.shared.reserved.0,"aw",@nobits
	.weak		__nv_reservedSMEM_offset_0_alias
	.size		__nv_reservedSMEM_offset_0_alias, 0, 64
	.other		__nv_reservedSMEM_offset_0_alias,@"STO_CUDA_RESERVED_SHARED STV_DEFAULT"
__nv_reservedSMEM_offset_0_alias:
	.zero		0
.nv.shared.reserved.0:
	.zero		64
	.weak		__nv_reservedSMEM_tcgen05_partition
	.type		__nv_reservedSMEM_tcgen05_partition,@object
	.size		__nv_reservedSMEM_tcgen05_partition,(.L_0 - __nv_reservedSMEM_tcgen05_partition)
__nv_reservedSMEM_tcgen05_partition:
	.zero		32
.L_0:


//--------------------- .nv.global                --------------------------
	.section	.nv.global,"aw",@nobits
.nv.global:
	.type		_ZN40_INTERNAL_e3d4b91f_4_k_cu_533af761_302214cute1_E,@object
	.size		_ZN40_INTERNAL_e3d4b91f_4_k_cu_533af761_302214cute1_E,(_ZN40_INTERNAL_e3d4b91f_4_k_cu_533af761_302214cuda3std3__45__cpo6cbeginE - _ZN40_INTERNAL_e3d4b91f_4_k_cu_533af761_302214cute1_E)
_ZN40_INTERNAL_e3d4b91f_4_k_cu_533af761_302214cute1_E:
	.zero		1
	.type		_ZN40_INTERNAL_e3d4b91f_4_k_cu_533af761_302214cuda3std3__45__cpo6cbeginE,@object
	.size		_ZN40_INTERNAL_e3d4b91f_4_k_cu_533af761_302214cuda3std3__45__cpo6cbeginE,(_ZN40_INTERNAL_e3d4b91f_4_k_cu_533af761_302214cuda3std3__48in_placeE - _ZN40_INTERNAL_e3d4b91f_4_k_cu_533af761_302214cuda3std3__45__cpo6cbeginE)
_ZN40_INTERNAL_e3d4b91f_4_k_cu_533af761_302214cuda3std3__45__cpo6cbeginE:
	.zero		1
	.type		_ZN40_INTERNAL_e3d4b91f_4_k_cu_533af761_302214cuda3std3__48in_placeE,@object
	.size		_ZN40_INTERNAL_e3d4b91f_4_k_cu_533af761_302214cuda3std3__48in_placeE,(_ZN40_INTERNAL_e3d4b91f_4_k_cu_533af761_302214cuda3std6ranges3__45__cpo9iter_moveE - _ZN40_INTERNAL_e3d4b91f_4_k_cu_533af761_302214cuda3std3__48in_placeE)
_ZN40_INTERNAL_e3d4b91f_4_k_cu_533af761_302214cuda3std3__48in_placeE:
	.zero		1
	.type		_ZN40_INTERNAL_e3d4b91f_4_k_cu_533af761_302214cuda3std6ranges3__45__cpo9iter_moveE,@object
	.size		_ZN40_INTERNAL_e3d4b91f_4_k_cu_533af761_302214cuda3std6ranges3__45__cpo9iter_moveE,(_ZN40_INTERNAL_e3d4b91f_4_k_cu_533af761_302214cuda3std3__45__cpo5beginE - _ZN40_INTERNAL_e3d4b91f_4_k_cu_533af761_302214cuda3std6ranges3__45__cpo9iter_moveE)
_ZN40_INTERNAL_e3d4b91f_4_k_cu_533af761_302214cuda3std6ranges3__45__cpo9iter_moveE:
	.zero		1
	.type		_ZN40_INTERNAL_e3d4b91f_4_k_cu_533af761_302214cuda3std3__45__cpo5beginE,@object
	.size		_ZN40_INTERNAL_e3d4b91f_4_k_cu_533af761_302214cuda3std3__45__cpo5beginE,(_ZN40_INTERNAL_e3d4b91f_4_k_cu_533af761_302214cuda3std3__442_GLOBAL__N__e3d4b91f_4_k_cu_533af761_302216ignoreE - _ZN40_INTERNAL_e3d4b91f_4_k_cu_533af761_302214cuda3std3__45__cpo5beginE)
_ZN40_INTERNAL_e3d4b91f_4_k_cu_533af761_302214cuda3std3__45__cpo5beginE:
	.zero		1
	.type		_ZN40_INTERNAL_e3d4b91f_4_k_cu_533af761_302214cuda3std3__442_GLOBAL__N__e3d4b91f_4_k_cu_533af761_302216ignoreE,@object
	.size		_ZN40_INTERNAL_e3d4b91f_4_k_cu_533af761_302214cuda3std3__442_GLOBAL__N__e3d4b91f_4_k_cu_533af761_302216ignoreE,(_ZN40_INTERNAL_e3d4b91f_4_k_cu_533af761_302214cute7productE - _ZN40_INTERNAL_e3d4b91f_4_k_cu_533af761_302214cuda3std3__442_GLOBAL__N__e3d4b91f_4_k_cu_533af761_302216ignoreE)
_ZN40_INTERNAL_e3d4b91f_4_k_cu_533af761_302214cuda3std3__442_GLOBAL__N__e3d4b91f_4_k_cu_533af761_302216ignoreE:
	.zero		1
	.type		_ZN40_INTERNAL_e3d4b91f_4_k_cu_533af761_302214cute7productE,@object
	.size		_ZN40_INTERNAL_e3d4b91f_4_k_cu_533af761_302214cute7productE,(_ZN40_INTERNAL_e3d4b91f_4_k_cu_533af761_302214cuda3std3__45__cpo3endE - _ZN40_INTERNAL_e3d4b91f_4_k_cu_533af761_302214cute7productE)
_ZN40_INTERNAL_e3d4b91f_4_k_cu_533af761_302214cute7productE:
	.zero		1
	.type		_ZN40_INTERNAL_e3d4b91f_4_k_cu_533af761_302214cuda3std3__45__cpo3endE,@object
	.size		_ZN40_INTERNAL_e3d4b91f_4_k_cu_533af761_302214cuda3std3__45__cpo3endE,(_ZN40_INTERNAL_e3d4b91f_4_k_cu_533af761_302214cuda3std3__419piecewise_constructE - _ZN40_INTERNAL_e3d4b91f_4_k_cu_533af761_302214cuda3std3__45__cpo3endE)
_ZN40_INTERNAL_e3d4b91f_4_k_cu_533af761_302214cuda3std3__45__cpo3endE:
	.zero		1
	.type		_ZN40_INTERNAL_e3d4b91f_4_k_cu_533af761_302214cuda3std3__419piecewise_constructE,@object
	.size		_ZN40_INTERNAL_e3d4b91f_4_k_cu_533af761_302214cuda3std3__419piecewise_constructE,(_ZN40_INTERNAL_e3d4b91f_4_k_cu_533af761_302214cuda3std3__45__cpo4cendE - _ZN40_INTERNAL_e3d4b91f_4_k_cu_533af761_302214cuda3std3__419piecewise_constructE)
_ZN40_INTERNAL_e3d4b91f_4_k_cu_533af761_302214cuda3std3__419piecewise_constructE:
	.zero		1
	.type		_ZN40_INTERNAL_e3d4b91f_4_k_cu_533af761_302214cuda3std3__45__cpo4cendE,@object
	.size		_ZN40_INTERNAL_e3d4b91f_4_k_cu_533af761_302214cuda3std3__45__cpo4cendE,(_ZN40_INTERNAL_e3d4b91f_4_k_cu_533af761_302214cuda3std6ranges3__45__cpo4swapE - _ZN40_INTERNAL_e3d4b91f_4_k_cu_533af761_302214cuda3std3__45__cpo4cendE)
_ZN40_INTERNAL_e3d4b91f_4_k_cu_533af761_302214cuda3std3__45__cpo4cendE:
	.zero		1
	.type		_ZN40_INTERNAL_e3d4b91f_4_k_cu_533af761_302214cuda3std6ranges3__45__cpo4swapE,@object
	.size		_ZN40_INTERNAL_e3d4b91f_4_k_cu_533af761_302214cuda3std6ranges3__45__cpo4swapE,(.L_11 - _ZN40_INTERNAL_e3d4b91f_4_k_cu_533af761_302214cuda3std6ranges3__45__cpo4swapE)
_ZN40_INTERNAL_e3d4b91f_4_k_cu_533af761_302214cuda3std6ranges3__45__cpo4swapE:
	.zero		1
.L_11:


//--------------------- .nv.constant0._ZN7cutlass13device_kernelINS_4gemm6kernel13GemmUniversalIN4cute5tupleIJiiiiEEENS1_10collective13CollectiveMmaINS1_35MainloopSm100TmaUmmaWarpSpecializedILi33ELi2ELi4ENS5_IJNS4_1CILi4EEENSA_ILi2EEENSA_ILi1EEEEEEEENS5_IJNSA_ILi128EEENSA_ILi256EEENSA_ILi32EEEEEENS_12float_e4m3_tENS5_IJlSD_lEEESK_SL_NS4_8TiledMMAINS4_8MMA_AtomIJNS4_10MMA_TraitsINS4_25SM100_MMA_F8F6F4_2x1SM_SSEJSK_SK_fSG_SH_NS4_17integral_constantINS4_4UMMA5MajorELSS_0EEEST_NSQ_INSR_7ScaleInELSU_0EEESV_EEEEEENS4_6LayoutINS5_IJSD_SD_SD_EEENS5_IJNSA_ILi0EEES10_S10_EEEEENS5_IJNS4_10UnderscoreES13_S13_EEEEENS4_28SM100_TMA_2SM_LOAD_MULTICASTENS4_14ComposedLayoutINS4_7SwizzleILi1ELi4ELi3EEENS4_18smem_ptr_flag_bitsILi8EEENSY_INS5_IJNSA_ILi8EEESI_EEENS5_IJSI_SD_EEEEEEEvNS4_8identityES16_S1G_vS1H_EENS_8epilogue10collective18CollectiveEpilogueINS1J_23Sm100TmaWarpSpecializedILi4ELi2ELi32ELb0ELb0EEEJNS5_IJNSA_ILi64EEESH_SI_EEENS5_IJNSY_IS1O_SD_EENSY_INS5_IJSI_SC_EEENS5_IJSD_SG_EEEEEEEESK_SL_SK_SL_NS1J_6fusion15FusionCallbacksIS1N_NS1V_17LinearCombinationISK_fSK_fLNS_15FloatRoundStyleE2EEES1P_S1U_JEEENS4_5SM1004TMEM4LOAD26SM100_TMEM_LOAD_32dp32b32xENS4_13SM90_TMA_LOADES1G_NS4_39AutoVectorizingCopyWithAssumedAlignmentILi128EEENS4_14SM90_TMA_STOREES1G_S27_S27_EEEvvEEEEvNT_6ParamsE --------------------------
	.section	.nv.constant0._ZN7cutlass13device_kernelINS_4gemm6kernel13GemmUniversalIN4cute5tupleIJiiiiEEENS1_10collective13CollectiveMmaINS1_35MainloopSm100TmaUmmaWarpSpecializedILi33ELi2ELi4ENS5_IJNS4_1CILi4EEENSA_ILi2EEENSA_ILi1EEEEEEEENS5_IJNSA_ILi128EEENSA_ILi256EEENSA_ILi32EEEEEENS_12float_e4m3_tENS5_IJlSD_lEEESK_SL_NS4_8TiledMMAINS4_8MMA_AtomIJNS4_10MMA_TraitsINS4_25SM100_MMA_F8F6F4_2x1SM_SSEJSK_SK_fSG_SH_NS4_17integral_constantINS4_4UMMA5MajorELSS_0EEEST_NSQ_INSR_7ScaleInELSU_0EEESV_EEEEEENS4_6LayoutINS5_IJSD_SD_SD_EEENS5_IJNSA_ILi0EEES10_S10_EEEEENS5_IJNS4_10UnderscoreES13_S13_EEEEENS4_28SM100_TMA_2SM_LOAD_MULTICASTENS4_14ComposedLayoutINS4_7SwizzleILi1ELi4ELi3EEENS4_18smem_ptr_flag_bitsILi8EEENSY_INS5_IJNSA_ILi8EEESI_EEENS5_IJSI_SD_EEEEEEEvNS4_8identityES16_S1G_vS1H_EENS_8epilogue10collective18CollectiveEpilogueINS1J_23Sm100TmaWarpSpecializedILi4ELi2ELi32ELb0ELb0EEEJNS5_IJNSA_ILi64EEESH_SI_EEENS5_IJNSY_IS1O_SD_EENSY_INS5_IJSI_SC_EEENS5_IJSD_SG_EEEEEEEESK_SL_SK_SL_NS1J_6fusion15FusionCallbacksIS1N_NS1V_17LinearCombinationISK_fSK_fLNS_15FloatRoundStyleE2EEES1P_S1U_JEEENS4_5SM1004TMEM4LOAD26SM100_TMEM_LOAD_32dp32b32xENS4_13SM90_TMA_LOADES1G_NS4_39AutoVectorizingCopyWithAssumedAlignmentILi128EEENS4_14SM90_TMA_STOREES1G_S27_S27_EEEvvEEEEvNT_6ParamsE,"a",@progbits
	.sectionflags	@""
	.align	4
.nv.constant0._ZN7cutlass13device_kernelINS_4gemm6kernel13GemmUniversalIN4cute5tupleIJiiiiEEENS1_10collective13CollectiveMmaINS1_35MainloopSm100TmaUmmaWarpSpecializedILi33ELi2ELi4ENS5_IJNS4_1CILi4EEENSA_ILi2EEENSA_ILi1EEEEEEEENS5_IJNSA_ILi128EEENSA_ILi256EEENSA_ILi32EEEEEENS_12float_e4m3_tENS5_IJlSD_lEEESK_SL_NS4_8TiledMMAINS4_8MMA_AtomIJNS4_10MMA_TraitsINS4_25SM100_MMA_F8F6F4_2x1SM_SSEJSK_SK_fSG_SH_NS4_17integral_constantINS4_4UMMA5MajorELSS_0EEEST_NSQ_INSR_7ScaleInELSU_0EEESV_EEEEEENS4_6LayoutINS5_IJSD_SD_SD_EEENS5_IJNSA_ILi0EEES10_S10_EEEEENS5_IJNS4_10UnderscoreES13_S13_EEEEENS4_28SM100_TMA_2SM_LOAD_MULTICASTENS4_14ComposedLayoutINS4_7SwizzleILi1ELi4ELi3EEENS4_18smem_ptr_flag_bitsILi8EEENSY_INS5_IJNSA_ILi8EEESI_EEENS5_IJSI_SD_EEEEEEEvNS4_8identityES16_S1G_vS1H_EENS_8epilogue10collective18CollectiveEpilogueINS1J_23Sm100TmaWarpSpecializedILi4ELi2ELi32ELb0ELb0EEEJNS5_IJNSA_ILi64EEESH_SI_EEENS5_IJNSY_IS1O_SD_EENSY_INS5_IJSI_SC_EEENS5_IJSD_SG_EEEEEEEESK_SL_SK_SL_NS1J_6fusion15FusionCallbacksIS1N_NS1V_17LinearCombinationISK_fSK_fLNS_15FloatRoundStyleE2EEES1P_S1U_JEEENS4_5SM1004TMEM4LOAD26SM100_TMEM_LOAD_32dp32b32xENS4_13SM90_TMA_LOADES1G_NS4_39AutoVectorizingCopyWithAssumedAlignmentILi128EEENS4_14SM90_TMA_STOREES1G_S27_S27_EEEvvEEEEvNT_6ParamsE:
	.zero		2944


//--------------------- SYMBOLS --------------------------

	.type		.nv.reservedSmem.offset0,@object
	.size		.nv.reservedSmem.offset0,0x4
	.type		.nv.reservedSmem.cap,@object
	.size		.nv.reservedSmem.cap,0x4
	.type		__assertfail,@function
